	.target	sm_90a

	.elftype	@"ET_EXEC"


//--------------------- .note.nv.tkinfo           --------------------------
	.section	.note.nv.tkinfo,"",@"SHT_NOTE"
	.sectionflags	@"SHF_NOTE_NV_TKINFO"
	.tkinfo
        /*0018*/ 	.word	0x00000002
        /*0030*/ 	.string	""
        /*0030*/ 	.string	"ptxas"
        /*0030*/ 	.string	"Cuda compilation tools, release 13.0, V13.0.88"
        /*0030*/ 	.string	"Build cuda_13.0.r13.0/compiler.36424714_0"
        /*0030*/ 	.string	"-arch sm_90a -m 64 "



//--------------------- .note.nv.cuinfo           --------------------------
	.section	.note.nv.cuinfo,"",@"SHT_NOTE"
	.sectionflags	@"SHF_NOTE_NV_CUINFO"
        /*0018*/ 	.short	0x0002
        /*001a*/ 	.short	0x005a
        /*001c*/ 	.short	0x0082
	.zero		2


//--------------------- .nv.info                  --------------------------
	.section	.nv.info,"",@"SHT_CUDA_INFO"
	.align	4


	//----- nvinfo : EIATTR_REGCOUNT
	.align		4
        /*0000*/ 	.byte	0x04, 0x2f
        /*0002*/ 	.short	(.L_12 - .L_11)
	.align		4
.L_11:
        /*0004*/ 	.word	index@(_ZN7cutlass13device_kernelIN5flash22FlashAttnBwdPreprocessIN4cute5tupleIJNS3_1CILi128EEENS5_ILi64EEEEEENS_6half_tEfNS_4arch4Sm80ELb1ELb1EEEEEvNT_6ParamsE)
        /*0008*/ 	.word	0x00000040


	//----- nvinfo : EIATTR_FRAME_SIZE
	.align		4
.L_12:
        /*000c*/ 	.byte	0x04, 0x11
        /*000e*/ 	.short	(.L_14 - .L_13)
	.align		4
.L_13:
        /*0010*/ 	.word	index@(_ZN7cutlass13device_kernelIN5flash22FlashAttnBwdPreprocessIN4cute5tupleIJNS3_1CILi128EEENS5_ILi64EEEEEENS_6half_tEfNS_4arch4Sm80ELb1ELb1EEEEEvNT_6ParamsE)
        /*0014*/ 	.word	0x00000000


	//----- nvinfo : EIATTR_REGCOUNT
	.align		4
.L_14:
        /*0018*/ 	.byte	0x04, 0x2f
        /*001a*/ 	.short	(.L_16 - .L_15)
	.align		4
.L_15:
        /*001c*/ 	.word	index@(_ZN7cutlass13device_kernelIN5flash19enable_sm80_to_sm89INS1_16FlashAttnBwdSm80INS1_25CollectiveMainloopBwdSm80ILi2ELi2EN4cute5tupleIJNS5_1CILi128EEES8_NS7_ILi64EEEEEENS_6half_tEfNS_4arch4Sm80ELb1ELb0ELb1ELb1ELb1ELb0ELb0ELb0ELi2ELi4ELi4ELi4ELb0EEENS1_24CollectiveEpilogueBwdGQAISA_fSD_Li256ELb1ELb1EEENS1_25SingleTileBwdLPTSchedulerILb1ELi128ELb1EEEEEEEEEvNT_6ParamsE)
        /*0020*/ 	.word	0x00000004


	//----- nvinfo : EIATTR_FRAME_SIZE
	.align		4
.L_16:
        /*0024*/ 	.byte	0x04, 0x11
        /*0026*/ 	.short	(.L_18 - .L_17)
	.align		4
.L_17:
        /*0028*/ 	.word	index@(_ZN7cutlass13device_kernelIN5flash19enable_sm80_to_sm89INS1_16FlashAttnBwdSm80INS1_25CollectiveMainloopBwdSm80ILi2ELi2EN4cute5tupleIJNS5_1CILi128EEES8_NS7_ILi64EEEEEENS_6half_tEfNS_4arch4Sm80ELb1ELb0ELb1ELb1ELb1ELb0ELb0ELb0ELi2ELi4ELi4ELi4ELb0EEENS1_24CollectiveEpilogueBwdGQAISA_fSD_Li256ELb1ELb1EEENS1_25SingleTileBwdLPTSchedulerILb1ELi128ELb1EEEEEEEEEvNT_6ParamsE)
        /*002c*/ 	.word	0x00000000


	//----- nvinfo : EIATTR_REGCOUNT
	.align		4
.L_18:
        /*0030*/ 	.byte	0x04, 0x2f
        /*0032*/ 	.short	(.L_20 - .L_19)
	.align		4
.L_19:
        /*0034*/ 	.word	index@(_ZN7cutlass13device_kernelIN5flash32FlashAttnBwdPostprocessConvertdQIN4cute5tupleIJNS3_1CILi128EEENS5_ILi64EEEEEENS_6half_tEfNS_4arch4Sm80ELi256ENS3_8TiledMMAINS3_8MMA_AtomIJNS3_28SM80_16x8x16_F32F16F16F32_TNEEEENS3_6LayoutINS4_IJNS5_ILi4EEENS5_ILi2EEENS5_ILi1EEEEEENS4_IJSJ_SH_NS5_ILi0EEEEEEEENS4_IJS7_NS5_ILi32EEENS5_ILi16EEEEEEEELb0EEEEEvNT_6ParamsE)
        /*0038*/ 	.word	0x00000038


	//----- nvinfo : EIATTR_FRAME_SIZE
	.align		4
.L_20:
        /*003c*/ 	.byte	0x04, 0x11
        /*003e*/ 	.short	(.L_22 - .L_21)
	.align		4
.L_21:
        /*0040*/ 	.word	index@(_ZN7cutlass13device_kernelIN5flash32FlashAttnBwdPostprocessConvertdQIN4cute5tupleIJNS3_1CILi128EEENS5_ILi64EEEEEENS_6half_tEfNS_4arch4Sm80ELi256ENS3_8TiledMMAINS3_8MMA_AtomIJNS3_28SM80_16x8x16_F32F16F16F32_TNEEEENS3_6LayoutINS4_IJNS5_ILi4EEENS5_ILi2EEENS5_ILi1EEEEEENS4_IJSJ_SH_NS5_ILi0EEEEEEEENS4_IJS7_NS5_ILi32EEENS5_ILi16EEEEEEEELb0EEEEEvNT_6ParamsE)
        /*0044*/ 	.word	0x00000000


	//----- nvinfo : EIATTR_REGCOUNT
	.align		4
.L_22:
        /*0048*/ 	.byte	0x04, 0x2f
        /*004a*/ 	.short	(.L_24 - .L_23)
	.align		4
.L_23:
        /*004c*/ 	.word	index@(_ZN7cutlass13device_kernelIN5flash19enable_sm80_to_sm89INS1_16FlashAttnBwdSm80INS1_25CollectiveMainloopBwdSm80ILi2ELi2EN4cute5tupleIJNS5_1CILi128EEES8_NS7_ILi64EEEEEENS_6half_tEfNS_4arch4Sm80ELb1ELb0ELb1ELb1ELb0ELb0ELb0ELb0ELi2ELi4ELi4ELi4ELb0EEENS1_24CollectiveEpilogueBwdGQAISA_fSD_Li256ELb1ELb0EEENS1_25SingleTileBwdLPTSchedulerILb1ELi128ELb0EEEEEEEEEvNT_6ParamsE)
        /*0050*/ 	.word	0x00000004


	//----- nvinfo : EIATTR_FRAME_SIZE
	.align		4
.L_24:
        /*0054*/ 	.byte	0x04, 0x11
        /*0056*/ 	.short	(.L_26 - .L_25)
	.align		4
.L_25:
        /*0058*/ 	.word	index@(_ZN7cutlass13device_kernelIN5flash19enable_sm80_to_sm89INS1_16FlashAttnBwdSm80INS1_25CollectiveMainloopBwdSm80ILi2ELi2EN4cute5tupleIJNS5_1CILi128EEES8_NS7_ILi64EEEEEENS_6half_tEfNS_4arch4Sm80ELb1ELb0ELb1ELb1ELb0ELb0ELb0ELb0ELi2ELi4ELi4ELi4ELb0EEENS1_24CollectiveEpilogueBwdGQAISA_fSD_Li256ELb1ELb0EEENS1_25SingleTileBwdLPTSchedulerILb1ELi128ELb0EEEEEEEEEvNT_6ParamsE)
        /*005c*/ 	.word	0x00000000


	//----- nvinfo : EIATTR_REGCOUNT
	.align		4
.L_26:
        /*0060*/ 	.byte	0x04, 0x2f
        /*0062*/ 	.short	(.L_28 - .L_27)
	.align		4
.L_27:
        /*0064*/ 	.word	index@(_ZN7cutlass13device_kernelIN5flash19enable_sm80_to_sm89INS1_16FlashAttnBwdSm80INS1_25CollectiveMainloopBwdSm80ILi2ELi2EN4cute5tupleIJNS5_1CILi128EEES8_NS7_ILi64EEEEEENS_6half_tEfNS_4arch4Sm80ELb1ELb0ELb1ELb1ELb1ELb0ELb0ELb0ELi2ELi4ELi4ELi4ELb0EEENS1_21CollectiveEpilogueBwdISA_SB_SD_Li256ELb1ELb0ELi2EEENS1_25SingleTileBwdLPTSchedulerILb1ELi128ELb1EEEEEEEEEvNT_6ParamsE)
        /*0068*/ 	.word	0x00000004


	//----- nvinfo : EIATTR_FRAME_SIZE
	.align		4
.L_28:
        /*006c*/ 	.byte	0x04, 0x11
        /*006e*/ 	.short	(.L_30 - .L_29)
	.align		4
.L_29:
        /*0070*/ 	.word	index@(_ZN7cutlass13device_kernelIN5flash19enable_sm80_to_sm89INS1_16FlashAttnBwdSm80INS1_25CollectiveMainloopBwdSm80ILi2ELi2EN4cute5tupleIJNS5_1CILi128EEES8_NS7_ILi64EEEEEENS_6half_tEfNS_4arch4Sm80ELb1ELb0ELb1ELb1ELb1ELb0ELb0ELb0ELi2ELi4ELi4ELi4ELb0EEENS1_21CollectiveEpilogueBwdISA_SB_SD_Li256ELb1ELb0ELi2EEENS1_25SingleTileBwdLPTSchedulerILb1ELi128ELb1EEEEEEEEEvNT_6ParamsE)
        /*0074*/ 	.word	0x00000000


	//----- nvinfo : EIATTR_REGCOUNT
	.align		4
.L_30:
        /*0078*/ 	.byte	0x04, 0x2f
        /*007a*/ 	.short	(.L_32 - .L_31)
	.align		4
.L_31:
        /*007c*/ 	.word	index@(_ZN7cutlass13device_kernelIN5flash19enable_sm80_to_sm89INS1_16FlashAttnBwdSm80INS1_25CollectiveMainloopBwdSm80ILi2ELi2EN4cute5tupleIJNS5_1CILi128EEES8_NS7_ILi64EEEEEENS_6half_tEfNS_4arch4Sm80ELb1ELb0ELb1ELb1ELb0ELb0ELb0ELb0ELi2ELi4ELi4ELi4ELb0EEENS1_21CollectiveEpilogueBwdISA_SB_SD_Li256ELb1ELb0ELi2EEENS1_25SingleTileBwdLPTSchedulerILb1ELi128ELb0EEEEEEEEEvNT_6ParamsE)
        /*0080*/ 	.word	0x00000004


	//----- nvinfo : EIATTR_FRAME_SIZE
	.align		4
.L_32:
        /*0084*/ 	.byte	0x04, 0x11
        /*0086*/ 	.short	(.L_34 - .L_33)
	.align		4
.L_33:
        /*0088*/ 	.word	index@(_ZN7cutlass13device_kernelIN5flash19enable_sm80_to_sm89INS1_16FlashAttnBwdSm80INS1_25CollectiveMainloopBwdSm80ILi2ELi2EN4cute5tupleIJNS5_1CILi128EEES8_NS7_ILi64EEEEEENS_6half_tEfNS_4arch4Sm80ELb1ELb0ELb1ELb1ELb0ELb0ELb0ELb0ELi2ELi4ELi4ELi4ELb0EEENS1_21CollectiveEpilogueBwdISA_SB_SD_Li256ELb1ELb0ELi2EEENS1_25SingleTileBwdLPTSchedulerILb1ELi128ELb0EEEEEEEEEvNT_6ParamsE)
        /*008c*/ 	.word	0x00000000


	//----- nvinfo : EIATTR_REGCOUNT
	.align		4
.L_34:
        /*0090*/ 	.byte	0x04, 0x2f
        /*0092*/ 	.short	(.L_36 - .L_35)
	.align		4
.L_35:
        /*0094*/ 	.word	index@(_ZN7cutlass13device_kernelIN5flash22FlashAttnBwdPreprocessIN4cute5tupleIJNS3_1CILi128EEENS5_ILi64EEEEEENS_6half_tEfNS_4arch4Sm80ELb1ELb0EEEEEvNT_6ParamsE)
        /*0098*/ 	.word	0x00000040


	//----- nvinfo : EIATTR_FRAME_SIZE
	.align		4
.L_36:
        /*009c*/ 	.byte	0x04, 0x11
        /*009e*/ 	.short	(.L_38 - .L_37)
	.align		4
.L_37:
        /*00a0*/ 	.word	index@(_ZN7cutlass13device_kernelIN5flash22FlashAttnBwdPreprocessIN4cute5tupleIJNS3_1CILi128EEENS5_ILi64EEEEEENS_6half_tEfNS_4arch4Sm80ELb1ELb0EEEEEvNT_6ParamsE)
        /*00a4*/ 	.word	0x00000000


	//----- nvinfo : EIATTR_REGCOUNT
	.align		4
.L_38:
        /*00a8*/ 	.byte	0x04, 0x2f
        /*00aa*/ 	.short	(.L_40 - .L_39)
	.align		4
.L_39:
        /*00ac*/ 	.word	index@(_ZN7cutlass13device_kernelIN5flash19enable_sm80_to_sm89INS1_16FlashAttnBwdSm80INS1_25CollectiveMainloopBwdSm80ILi2ELi2EN4cute5tupleIJNS5_1CILi128EEES8_NS7_ILi64EEEEEENS_6half_tEfNS_4arch4Sm80ELb1ELb0ELb1ELb0ELb1ELb0ELb0ELb0ELi2ELi4ELi4ELi4ELb0EEENS1_24CollectiveEpilogueBwdGQAISA_fSD_Li256ELb0ELb1EEENS1_25SingleTileBwdLPTSchedulerILb0ELi128ELb1EEEEEEEEEvNT_6ParamsE)
        /*00b0*/ 	.word	0x00000004


	//----- nvinfo : EIATTR_FRAME_SIZE
	.align		4
.L_40:
        /*00b4*/ 	.byte	0x04, 0x11
        /*00b6*/ 	.short	(.L_42 - .L_41)
	.align		4
.L_41:
        /*00b8*/ 	.word	index@(_ZN7cutlass13device_kernelIN5flash19enable_sm80_to_sm89INS1_16FlashAttnBwdSm80INS1_25CollectiveMainloopBwdSm80ILi2ELi2EN4cute5tupleIJNS5_1CILi128EEES8_NS7_ILi64EEEEEENS_6half_tEfNS_4arch4Sm80ELb1ELb0ELb1ELb0ELb1ELb0ELb0ELb0ELi2ELi4ELi4ELi4ELb0EEENS1_24CollectiveEpilogueBwdGQAISA_fSD_Li256ELb0ELb1EEENS1_25SingleTileBwdLPTSchedulerILb0ELi128ELb1EEEEEEEEEvNT_6ParamsE)
        /*00bc*/ 	.word	0x00000000


	//----- nvinfo : EIATTR_REGCOUNT
	.align		4
.L_42:
        /*00c0*/ 	.byte	0x04, 0x2f
        /*00c2*/ 	.short	(.L_44 - .L_43)
	.align		4
.L_43:
        /*00c4*/ 	.word	index@(_ZN7cutlass13device_kernelIN5flash19enable_sm80_to_sm89INS1_16FlashAttnBwdSm80INS1_25CollectiveMainloopBwdSm80ILi2ELi2EN4cute5tupleIJNS5_1CILi128EEES8_NS7_ILi64EEEEEENS_6half_tEfNS_4arch4Sm80ELb1ELb0ELb1ELb0ELb0ELb0ELb0ELb0ELi2ELi4ELi4ELi4ELb0EEENS1_24CollectiveEpilogueBwdGQAISA_fSD_Li256ELb0ELb0EEENS1_25SingleTileBwdLPTSchedulerILb0ELi128ELb0EEEEEEEEEvNT_6ParamsE)
        /*00c8*/ 	.word	0x00000004


	//----- nvinfo : EIATTR_FRAME_SIZE
	.align		4
.L_44:
        /*00cc*/ 	.byte	0x04, 0x11
        /*00ce*/ 	.short	(.L_46 - .L_45)
	.align		4
.L_45:
        /*00d0*/ 	.word	index@(_ZN7cutlass13device_kernelIN5flash19enable_sm80_to_sm89INS1_16FlashAttnBwdSm80INS1_25CollectiveMainloopBwdSm80ILi2ELi2EN4cute5tupleIJNS5_1CILi128EEES8_NS7_ILi64EEEEEENS_6half_tEfNS_4arch4Sm80ELb1ELb0ELb1ELb0ELb0ELb0ELb0ELb0ELi2ELi4ELi4ELi4ELb0EEENS1_24CollectiveEpilogueBwdGQAISA_fSD_Li256ELb0ELb0EEENS1_25SingleTileBwdLPTSchedulerILb0ELi128ELb0EEEEEEEEEvNT_6ParamsE)
        /*00d4*/ 	.word	0x00000000


	//----- nvinfo : EIATTR_REGCOUNT
	.align		4
.L_46:
        /*00d8*/ 	.byte	0x04, 0x2f
        /*00da*/ 	.short	(.L_48 - .L_47)
	.align		4
.L_47:
        /*00dc*/ 	.word	index@(_ZN7cutlass13device_kernelIN5flash19enable_sm80_to_sm89INS1_16FlashAttnBwdSm80INS1_25CollectiveMainloopBwdSm80ILi2ELi2EN4cute5tupleIJNS5_1CILi128EEES8_NS7_ILi64EEEEEENS_6half_tEfNS_4arch4Sm80ELb1ELb0ELb1ELb0ELb1ELb0ELb0ELb0ELi2ELi4ELi4ELi4ELb0EEENS1_21CollectiveEpilogueBwdISA_SB_SD_Li256ELb0ELb0ELi2EEENS1_25SingleTileBwdLPTSchedulerILb0ELi128ELb1EEEEEEEEEvNT_6ParamsE)
        /*00e0*/ 	.word	0x00000004


	//----- nvinfo : EIATTR_FRAME_SIZE
	.align		4
.L_48:
        /*00e4*/ 	.byte	0x04, 0x11
        /*00e6*/ 	.short	(.L_50 - .L_49)
	.align		4
.L_49:
        /*00e8*/ 	.word	index@(_ZN7cutlass13device_kernelIN5flash19enable_sm80_to_sm89INS1_16FlashAttnBwdSm80INS1_25CollectiveMainloopBwdSm80ILi2ELi2EN4cute5tupleIJNS5_1CILi128EEES8_NS7_ILi64EEEEEENS_6half_tEfNS_4arch4Sm80ELb1ELb0ELb1ELb0ELb1ELb0ELb0ELb0ELi2ELi4ELi4ELi4ELb0EEENS1_21CollectiveEpilogueBwdISA_SB_SD_Li256ELb0ELb0ELi2EEENS1_25SingleTileBwdLPTSchedulerILb0ELi128ELb1EEEEEEEEEvNT_6ParamsE)
        /*00ec*/ 	.word	0x00000000


	//----- nvinfo : EIATTR_REGCOUNT
	.align		4
.L_50:
        /*00f0*/ 	.byte	0x04, 0x2f
        /*00f2*/ 	.short	(.L_52 - .L_51)
	.align		4
.L_51:
        /*00f4*/ 	.word	index@(_ZN7cutlass13device_kernelIN5flash19enable_sm80_to_sm89INS1_16FlashAttnBwdSm80INS1_25CollectiveMainloopBwdSm80ILi2ELi2EN4cute5tupleIJNS5_1CILi128EEES8_NS7_ILi64EEEEEENS_6half_tEfNS_4arch4Sm80ELb1ELb0ELb1ELb0ELb0ELb0ELb0ELb0ELi2ELi4ELi4ELi4ELb0EEENS1_21CollectiveEpilogueBwdISA_SB_SD_Li256ELb0ELb0ELi2EEENS1_25SingleTileBwdLPTSchedulerILb0ELi128ELb0EEEEEEEEEvNT_6ParamsE)
        /*00f8*/ 	.word	0x00000004


	//----- nvinfo : EIATTR_FRAME_SIZE
	.align		4
.L_52:
        /*00fc*/ 	.byte	0x04, 0x11
        /*00fe*/ 	.short	(.L_54 - .L_53)
	.align		4
.L_53:
        /*0100*/ 	.word	index@(_ZN7cutlass13device_kernelIN5flash19enable_sm80_to_sm89INS1_16FlashAttnBwdSm80INS1_25CollectiveMainloopBwdSm80ILi2ELi2EN4cute5tupleIJNS5_1CILi128EEES8_NS7_ILi64EEEEEENS_6half_tEfNS_4arch4Sm80ELb1ELb0ELb1ELb0ELb0ELb0ELb0ELb0ELi2ELi4ELi4ELi4ELb0EEENS1_21CollectiveEpilogueBwdISA_SB_SD_Li256ELb0ELb0ELi2EEENS1_25SingleTileBwdLPTSchedulerILb0ELi128ELb0EEEEEEEEEvNT_6ParamsE)
        /*0104*/ 	.word	0x00000000


	//----- nvinfo : EIATTR_REGCOUNT
	.align		4
.L_54:
        /*0108*/ 	.byte	0x04, 0x2f
        /*010a*/ 	.short	(.L_56 - .L_55)
	.align		4
.L_55:
        /*010c*/ 	.word	index@(_ZN7cutlass13device_kernelIN5flash19enable_sm80_to_sm89INS1_16FlashAttnBwdSm80INS1_25CollectiveMainloopBwdSm80ILi2ELi2EN4cute5tupleIJNS5_1CILi128EEES8_NS7_ILi64EEEEEENS_6half_tEfNS_4arch4Sm80ELb0ELb1ELb1ELb1ELb1ELb0ELb0ELb0ELi2ELi4ELi4ELi4ELb0EEENS1_24CollectiveEpilogueBwdGQAISA_fSD_Li256ELb1ELb1EEENS1_19SingleTileSchedulerILb1ELb0ELb0ELi128EEEEEEEEEvNT_6ParamsE)
        /*0110*/ 	.word	0x00000004


	//----- nvinfo : EIATTR_FRAME_SIZE
	.align		4
.L_56:
        /*0114*/ 	.byte	0x04, 0x11
        /*0116*/ 	.short	(.L_58 - .L_57)
	.align		4
.L_57:
        /*0118*/ 	.word	index@(_ZN7cutlass13device_kernelIN5flash19enable_sm80_to_sm89INS1_16FlashAttnBwdSm80INS1_25CollectiveMainloopBwdSm80ILi2ELi2EN4cute5tupleIJNS5_1CILi128EEES8_NS7_ILi64EEEEEENS_6half_tEfNS_4arch4Sm80ELb0ELb1ELb1ELb1ELb1ELb0ELb0ELb0ELi2ELi4ELi4ELi4ELb0EEENS1_24CollectiveEpilogueBwdGQAISA_fSD_Li256ELb1ELb1EEENS1_19SingleTileSchedulerILb1ELb0ELb0ELi128EEEEEEEEEvNT_6ParamsE)
        /*011c*/ 	.word	0x00000000


	//----- nvinfo : EIATTR_REGCOUNT
	.align		4
.L_58:
        /*0120*/ 	.byte	0x04, 0x2f
        /*0122*/ 	.short	(.L_60 - .L_59)
	.align		4
.L_59:
        /*0124*/ 	.word	index@(_ZN7cutlass13device_kernelIN5flash19enable_sm80_to_sm89INS1_16FlashAttnBwdSm80INS1_25CollectiveMainloopBwdSm80ILi2ELi2EN4cute5tupleIJNS5_1CILi128EEES8_NS7_ILi64EEEEEENS_6half_tEfNS_4arch4Sm80ELb0ELb1ELb1ELb1ELb0ELb0ELb0ELb0ELi2ELi4ELi4ELi4ELb0EEENS1_24CollectiveEpilogueBwdGQAISA_fSD_Li256ELb1ELb0EEENS1_19SingleTileSchedulerILb1ELb0ELb0ELi128EEEEEEEEEvNT_6ParamsE)
        /*0128*/ 	.word	0x00000004


	//----- nvinfo : EIATTR_FRAME_SIZE
	.align		4
.L_60:
        /*012c*/ 	.byte	0x04, 0x11
        /*012e*/ 	.short	(.L_62 - .L_61)
	.align		4
.L_61:
        /*0130*/ 	.word	index@(_ZN7cutlass13device_kernelIN5flash19enable_sm80_to_sm89INS1_16FlashAttnBwdSm80INS1_25CollectiveMainloopBwdSm80ILi2ELi2EN4cute5tupleIJNS5_1CILi128EEES8_NS7_ILi64EEEEEENS_6half_tEfNS_4arch4Sm80ELb0ELb1ELb1ELb1ELb0ELb0ELb0ELb0ELi2ELi4ELi4ELi4ELb0EEENS1_24CollectiveEpilogueBwdGQAISA_fSD_Li256ELb1ELb0EEENS1_19SingleTileSchedulerILb1ELb0ELb0ELi128EEEEEEEEEvNT_6ParamsE)
        /*0134*/ 	.word	0x00000000


	//----- nvinfo : EIATTR_REGCOUNT
	.align		4
.L_62:
        /*0138*/ 	.byte	0x04, 0x2f
        /*013a*/ 	.short	(.L_64 - .L_63)
	.align		4
.L_63:
        /*013c*/ 	.word	index@(_ZN7cutlass13device_kernelIN5flash19enable_sm80_to_sm89INS1_16FlashAttnBwdSm80INS1_25CollectiveMainloopBwdSm80ILi2ELi2EN4cute5tupleIJNS5_1CILi128EEES8_NS7_ILi64EEEEEENS_6half_tEfNS_4arch4Sm80ELb0ELb1ELb1ELb1ELb1ELb0ELb0ELb0ELi2ELi4ELi4ELi4ELb0EEENS1_21CollectiveEpilogueBwdISA_SB_SD_Li256ELb1ELb0ELi2EEENS1_19SingleTileSchedulerILb1ELb0ELb0ELi128EEEEEEEEEvNT_6ParamsE)
        /*0140*/ 	.word	0x00000004


	//----- nvinfo : EIATTR_FRAME_SIZE
	.align		4
.L_64:
        /*0144*/ 	.byte	0x04, 0x11
        /*0146*/ 	.short	(.L_66 - .L_65)
	.align		4
.L_65:
        /*0148*/ 	.word	index@(_ZN7cutlass13device_kernelIN5flash19enable_sm80_to_sm89INS1_16FlashAttnBwdSm80INS1_25CollectiveMainloopBwdSm80ILi2ELi2EN4cute5tupleIJNS5_1CILi128EEES8_NS7_ILi64EEEEEENS_6half_tEfNS_4arch4Sm80ELb0ELb1ELb1ELb1ELb1ELb0ELb0ELb0ELi2ELi4ELi4ELi4ELb0EEENS1_21CollectiveEpilogueBwdISA_SB_SD_Li256ELb1ELb0ELi2EEENS1_19SingleTileSchedulerILb1ELb0ELb0ELi128EEEEEEEEEvNT_6ParamsE)
        /*014c*/ 	.word	0x00000000


	//----- nvinfo : EIATTR_REGCOUNT
	.align		4
.L_66:
        /*0150*/ 	.byte	0x04, 0x2f
        /*0152*/ 	.short	(.L_68 - .L_67)
	.align		4
.L_67:
        /*0154*/ 	.word	index@(_ZN7cutlass13device_kernelIN5flash19enable_sm80_to_sm89INS1_16FlashAttnBwdSm80INS1_25CollectiveMainloopBwdSm80ILi2ELi2EN4cute5tupleIJNS5_1CILi128EEES8_NS7_ILi64EEEEEENS_6half_tEfNS_4arch4Sm80ELb0ELb1ELb1ELb1ELb0ELb0ELb0ELb0ELi2ELi4ELi4ELi4ELb0EEENS1_21CollectiveEpilogueBwdISA_SB_SD_Li256ELb1ELb0ELi2EEENS1_19SingleTileSchedulerILb1ELb0ELb0ELi128EEEEEEEEEvNT_6ParamsE)
        /*0158*/ 	.word	0x00000004


	//----- nvinfo : EIATTR_FRAME_SIZE
	.align		4
.L_68:
        /*015c*/ 	.byte	0x04, 0x11
        /*015e*/ 	.short	(.L_70 - .L_69)
	.align		4
.L_69:
        /*0160*/ 	.word	index@(_ZN7cutlass13device_kernelIN5flash19enable_sm80_to_sm89INS1_16FlashAttnBwdSm80INS1_25CollectiveMainloopBwdSm80ILi2ELi2EN4cute5tupleIJNS5_1CILi128EEES8_NS7_ILi64EEEEEENS_6half_tEfNS_4arch4Sm80ELb0ELb1ELb1ELb1ELb0ELb0ELb0ELb0ELi2ELi4ELi4ELi4ELb0EEENS1_21CollectiveEpilogueBwdISA_SB_SD_Li256ELb1ELb0ELi2EEENS1_19SingleTileSchedulerILb1ELb0ELb0ELi128EEEEEEEEEvNT_6ParamsE)
        /*0164*/ 	.word	0x00000000


	//----- nvinfo : EIATTR_REGCOUNT
	.align		4
.L_70:
        /*0168*/ 	.byte	0x04, 0x2f
        /*016a*/ 	.short	(.L_72 - .L_71)
	.align		4
.L_71:
        /*016c*/ 	.word	index@(_ZN7cutlass13device_kernelIN5flash19enable_sm80_to_sm89INS1_16FlashAttnBwdSm80INS1_25CollectiveMainloopBwdSm80ILi2ELi2EN4cute5tupleIJNS5_1CILi128EEES8_NS7_ILi64EEEEEENS_6half_tEfNS_4arch4Sm80ELb0ELb1ELb1ELb0ELb1ELb0ELb0ELb0ELi2ELi4ELi4ELi4ELb0EEENS1_24CollectiveEpilogueBwdGQAISA_fSD_Li256ELb0ELb1EEENS1_19SingleTileSchedulerILb0ELb0ELb0ELi128EEEEEEEEEvNT_6ParamsE)
        /*0170*/ 	.word	0x00000004


	//----- nvinfo : EIATTR_FRAME_SIZE
	.align		4
.L_72:
        /*0174*/ 	.byte	0x04, 0x11
        /*0176*/ 	.short	(.L_74 - .L_73)
	.align		4
.L_73:
        /*0178*/ 	.word	index@(_ZN7cutlass13device_kernelIN5flash19enable_sm80_to_sm89INS1_16FlashAttnBwdSm80INS1_25CollectiveMainloopBwdSm80ILi2ELi2EN4cute5tupleIJNS5_1CILi128EEES8_NS7_ILi64EEEEEENS_6half_tEfNS_4arch4Sm80ELb0ELb1ELb1ELb0ELb1ELb0ELb0ELb0ELi2ELi4ELi4ELi4ELb0EEENS1_24CollectiveEpilogueBwdGQAISA_fSD_Li256ELb0ELb1EEENS1_19SingleTileSchedulerILb0ELb0ELb0ELi128EEEEEEEEEvNT_6ParamsE)
        /*017c*/ 	.word	0x00000000


	//----- nvinfo : EIATTR_REGCOUNT
	.align		4
.L_74:
        /*0180*/ 	.byte	0x04, 0x2f
        /*0182*/ 	.short	(.L_76 - .L_75)
	.align		4
.L_75:
        /*0184*/ 	.word	index@(_ZN7cutlass13device_kernelIN5flash19enable_sm80_to_sm89INS1_16FlashAttnBwdSm80INS1_25CollectiveMainloopBwdSm80ILi2ELi2EN4cute5tupleIJNS5_1CILi128EEES8_NS7_ILi64EEEEEENS_6half_tEfNS_4arch4Sm80ELb0ELb1ELb1ELb0ELb0ELb0ELb0ELb0ELi2ELi4ELi4ELi4ELb0EEENS1_24CollectiveEpilogueBwdGQAISA_fSD_Li256ELb0ELb0EEENS1_19SingleTileSchedulerILb0ELb0ELb0ELi128EEEEEEEEEvNT_6ParamsE)
        /*0188*/ 	.word	0x00000004


	//----- nvinfo : EIATTR_FRAME_SIZE
	.align		4
.L_76:
        /*018c*/ 	.byte	0x04, 0x11
        /*018e*/ 	.short	(.L_78 - .L_77)
	.align		4
.L_77:
        /*0190*/ 	.word	index@(_ZN7cutlass13device_kernelIN5flash19enable_sm80_to_sm89INS1_16FlashAttnBwdSm80INS1_25CollectiveMainloopBwdSm80ILi2ELi2EN4cute5tupleIJNS5_1CILi128EEES8_NS7_ILi64EEEEEENS_6half_tEfNS_4arch4Sm80ELb0ELb1ELb1ELb0ELb0ELb0ELb0ELb0ELi2ELi4ELi4ELi4ELb0EEENS1_24CollectiveEpilogueBwdGQAISA_fSD_Li256ELb0ELb0EEENS1_19SingleTileSchedulerILb0ELb0ELb0ELi128EEEEEEEEEvNT_6ParamsE)
        /*0194*/ 	.word	0x00000000


	//----- nvinfo : EIATTR_REGCOUNT
	.align		4
.L_78:
        /*0198*/ 	.byte	0x04, 0x2f
        /*019a*/ 	.short	(.L_80 - .L_79)
	.align		4
.L_79:
        /*019c*/ 	.word	index@(_ZN7cutlass13device_kernelIN5flash19enable_sm80_to_sm89INS1_16FlashAttnBwdSm80INS1_25CollectiveMainloopBwdSm80ILi2ELi2EN4cute5tupleIJNS5_1CILi128EEES8_NS7_ILi64EEEEEENS_6half_tEfNS_4arch4Sm80ELb0ELb1ELb1ELb0ELb1ELb0ELb0ELb0ELi2ELi4ELi4ELi4ELb0EEENS1_21CollectiveEpilogueBwdISA_SB_SD_Li256ELb0ELb0ELi2EEENS1_19SingleTileSchedulerILb0ELb0ELb0ELi128EEEEEEEEEvNT_6ParamsE)
        /*01a0*/ 	.word	0x00000004


	//----- nvinfo : EIATTR_FRAME_SIZE
	.align		4
.L_80:
        /*01a4*/ 	.byte	0x04, 0x11
        /*01a6*/ 	.short	(.L_82 - .L_81)
	.align		4
.L_81:
        /*01a8*/ 	.word	index@(_ZN7cutlass13device_kernelIN5flash19enable_sm80_to_sm89INS1_16FlashAttnBwdSm80INS1_25CollectiveMainloopBwdSm80ILi2ELi2EN4cute5tupleIJNS5_1CILi128EEES8_NS7_ILi64EEEEEENS_6half_tEfNS_4arch4Sm80ELb0ELb1ELb1ELb0ELb1ELb0ELb0ELb0ELi2ELi4ELi4ELi4ELb0EEENS1_21CollectiveEpilogueBwdISA_SB_SD_Li256ELb0ELb0ELi2EEENS1_19SingleTileSchedulerILb0ELb0ELb0ELi128EEEEEEEEEvNT_6ParamsE)
        /*01ac*/ 	.word	0x00000000


	//----- nvinfo : EIATTR_REGCOUNT
	.align		4
.L_82:
        /*01b0*/ 	.byte	0x04, 0x2f
        /*01b2*/ 	.short	(.L_84 - .L_83)
	.align		4
.L_83:
        /*01b4*/ 	.word	index@(_ZN7cutlass13device_kernelIN5flash19enable_sm80_to_sm89INS1_16FlashAttnBwdSm80INS1_25CollectiveMainloopBwdSm80ILi2ELi2EN4cute5tupleIJNS5_1CILi128EEES8_NS7_ILi64EEEEEENS_6half_tEfNS_4arch4Sm80ELb0ELb1ELb1ELb0ELb0ELb0ELb0ELb0ELi2ELi4ELi4ELi4ELb0EEENS1_21CollectiveEpilogueBwdISA_SB_SD_Li256ELb0ELb0ELi2EEENS1_19SingleTileSchedulerILb0ELb0ELb0ELi128EEEEEEEEEvNT_6ParamsE)
        /*01b8*/ 	.word	0x00000004


	//----- nvinfo : EIATTR_FRAME_SIZE
	.align		4
.L_84:
        /*01bc*/ 	.byte	0x04, 0x11
        /*01be*/ 	.short	(.L_86 - .L_85)
	.align		4
.L_85:
        /*01c0*/ 	.word	index@(_ZN7cutlass13device_kernelIN5flash19enable_sm80_to_sm89INS1_16FlashAttnBwdSm80INS1_25CollectiveMainloopBwdSm80ILi2ELi2EN4cute5tupleIJNS5_1CILi128EEES8_NS7_ILi64EEEEEENS_6half_tEfNS_4arch4Sm80ELb0ELb1ELb1ELb0ELb0ELb0ELb0ELb0ELi2ELi4ELi4ELi4ELb0EEENS1_21CollectiveEpilogueBwdISA_SB_SD_Li256ELb0ELb0ELi2EEENS1_19SingleTileSchedulerILb0ELb0ELb0ELi128EEEEEEEEEvNT_6ParamsE)
        /*01c4*/ 	.word	0x00000000


	//----- nvinfo : EIATTR_REGCOUNT
	.align		4
.L_86:
        /*01c8*/ 	.byte	0x04, 0x2f
        /*01ca*/ 	.short	(.L_88 - .L_87)
	.align		4
.L_87:
        /*01cc*/ 	.word	index@(_ZN7cutlass13device_kernelIN5flash19enable_sm80_to_sm89INS1_16FlashAttnBwdSm80INS1_25CollectiveMainloopBwdSm80ILi2ELi2EN4cute5tupleIJNS5_1CILi128EEES8_NS7_ILi64EEEEEENS_6half_tEfNS_4arch4Sm80ELb0ELb0ELb1ELb1ELb1ELb0ELb0ELb0ELi2ELi4ELi4ELi4ELb0EEENS1_24CollectiveEpilogueBwdGQAISA_fSD_Li256ELb1ELb1EEENS1_19SingleTileSchedulerILb1ELb0ELb0ELi128EEEEEEEEEvNT_6ParamsE)
        /*01d0*/ 	.word	0x00000004


	//----- nvinfo : EIATTR_FRAME_SIZE
	.align		4
.L_88:
        /*01d4*/ 	.byte	0x04, 0x11
        /*01d6*/ 	.short	(.L_90 - .L_89)
	.align		4
.L_89:
        /*01d8*/ 	.word	index@(_ZN7cutlass13device_kernelIN5flash19enable_sm80_to_sm89INS1_16FlashAttnBwdSm80INS1_25CollectiveMainloopBwdSm80ILi2ELi2EN4cute5tupleIJNS5_1CILi128EEES8_NS7_ILi64EEEEEENS_6half_tEfNS_4arch4Sm80ELb0ELb0ELb1ELb1ELb1ELb0ELb0ELb0ELi2ELi4ELi4ELi4ELb0EEENS1_24CollectiveEpilogueBwdGQAISA_fSD_Li256ELb1ELb1EEENS1_19SingleTileSchedulerILb1ELb0ELb0ELi128EEEEEEEEEvNT_6ParamsE)
        /*01dc*/ 	.word	0x00000000


	//----- nvinfo : EIATTR_REGCOUNT
	.align		4
.L_90:
        /*01e0*/ 	.byte	0x04, 0x2f
        /*01e2*/ 	.short	(.L_92 - .L_91)
	.align		4
.L_91:
        /*01e4*/ 	.word	index@(_ZN7cutlass13device_kernelIN5flash19enable_sm80_to_sm89INS1_16FlashAttnBwdSm80INS1_25CollectiveMainloopBwdSm80ILi2ELi2EN4cute5tupleIJNS5_1CILi128EEES8_NS7_ILi64EEEEEENS_6half_tEfNS_4arch4Sm80ELb0ELb0ELb1ELb1ELb0ELb0ELb0ELb0ELi2ELi4ELi4ELi4ELb0EEENS1_24CollectiveEpilogueBwdGQAISA_fSD_Li256ELb1ELb0EEENS1_19SingleTileSchedulerILb1ELb0ELb0ELi128EEEEEEEEEvNT_6ParamsE)
        /*01e8*/ 	.word	0x00000004


	//----- nvinfo : EIATTR_FRAME_SIZE
	.align		4
.L_92:
        /*01ec*/ 	.byte	0x04, 0x11
        /*01ee*/ 	.short	(.L_94 - .L_93)
	.align		4
.L_93:
        /*01f0*/ 	.word	index@(_ZN7cutlass13device_kernelIN5flash19enable_sm80_to_sm89INS1_16FlashAttnBwdSm80INS1_25CollectiveMainloopBwdSm80ILi2ELi2EN4cute5tupleIJNS5_1CILi128EEES8_NS7_ILi64EEEEEENS_6half_tEfNS_4arch4Sm80ELb0ELb0ELb1ELb1ELb0ELb0ELb0ELb0ELi2ELi4ELi4ELi4ELb0EEENS1_24CollectiveEpilogueBwdGQAISA_fSD_Li256ELb1ELb0EEENS1_19SingleTileSchedulerILb1ELb0ELb0ELi128EEEEEEEEEvNT_6ParamsE)
        /*01f4*/ 	.word	0x00000000


	//----- nvinfo : EIATTR_REGCOUNT
	.align		4
.L_94:
        /*01f8*/ 	.byte	0x04, 0x2f
        /*01fa*/ 	.short	(.L_96 - .L_95)
	.align		4
.L_95:
        /*01fc*/ 	.word	index@(_ZN7cutlass13device_kernelIN5flash19enable_sm80_to_sm89INS1_16FlashAttnBwdSm80INS1_25CollectiveMainloopBwdSm80ILi2ELi2EN4cute5tupleIJNS5_1CILi128EEES8_NS7_ILi64EEEEEENS_6half_tEfNS_4arch4Sm80ELb0ELb0ELb1ELb1ELb1ELb0ELb0ELb0ELi2ELi4ELi4ELi4ELb0EEENS1_21CollectiveEpilogueBwdISA_SB_SD_Li256ELb1ELb0ELi2EEENS1_19SingleTileSchedulerILb1ELb0ELb0ELi128EEEEEEEEEvNT_6ParamsE)
        /*0200*/ 	.word	0x00000004


	//----- nvinfo : EIATTR_FRAME_SIZE
	.align		4
.L_96:
        /*0204*/ 	.byte	0x04, 0x11
        /*0206*/ 	.short	(.L_98 - .L_97)
	.align		4
.L_97:
        /*0208*/ 	.word	index@(_ZN7cutlass13device_kernelIN5flash19enable_sm80_to_sm89INS1_16FlashAttnBwdSm80INS1_25CollectiveMainloopBwdSm80ILi2ELi2EN4cute5tupleIJNS5_1CILi128EEES8_NS7_ILi64EEEEEENS_6half_tEfNS_4arch4Sm80ELb0ELb0ELb1ELb1ELb1ELb0ELb0ELb0ELi2ELi4ELi4ELi4ELb0EEENS1_21CollectiveEpilogueBwdISA_SB_SD_Li256ELb1ELb0ELi2EEENS1_19SingleTileSchedulerILb1ELb0ELb0ELi128EEEEEEEEEvNT_6ParamsE)
        /*020c*/ 	.word	0x00000000


	//----- nvinfo : EIATTR_REGCOUNT
	.align		4
.L_98:
        /*0210*/ 	.byte	0x04, 0x2f
        /*0212*/ 	.short	(.L_100 - .L_99)
	.align		4
.L_99:
        /*0214*/ 	.word	index@(_ZN7cutlass13device_kernelIN5flash19enable_sm80_to_sm89INS1_16FlashAttnBwdSm80INS1_25CollectiveMainloopBwdSm80ILi2ELi2EN4cute5tupleIJNS5_1CILi128EEES8_NS7_ILi64EEEEEENS_6half_tEfNS_4arch4Sm80ELb0ELb0ELb1ELb1ELb0ELb0ELb0ELb0ELi2ELi4ELi4ELi4ELb0EEENS1_21CollectiveEpilogueBwdISA_SB_SD_Li256ELb1ELb0ELi2EEENS1_19SingleTileSchedulerILb1ELb0ELb0ELi128EEEEEEEEEvNT_6ParamsE)
        /*0218*/ 	.word	0x00000004


	//----- nvinfo : EIATTR_FRAME_SIZE
	.align		4
.L_100:
        /*021c*/ 	.byte	0x04, 0x11
        /*021e*/ 	.short	(.L_102 - .L_101)
	.align		4
.L_101:
        /*0220*/ 	.word	index@(_ZN7cutlass13device_kernelIN5flash19enable_sm80_to_sm89INS1_16FlashAttnBwdSm80INS1_25CollectiveMainloopBwdSm80ILi2ELi2EN4cute5tupleIJNS5_1CILi128EEES8_NS7_ILi64EEEEEENS_6half_tEfNS_4arch4Sm80ELb0ELb0ELb1ELb1ELb0ELb0ELb0ELb0ELi2ELi4ELi4ELi4ELb0EEENS1_21CollectiveEpilogueBwdISA_SB_SD_Li256ELb1ELb0ELi2EEENS1_19SingleTileSchedulerILb1ELb0ELb0ELi128EEEEEEEEEvNT_6ParamsE)
        /*0224*/ 	.word	0x00000000


	//----- nvinfo : EIATTR_REGCOUNT
	.align		4
.L_102:
        /*0228*/ 	.byte	0x04, 0x2f
        /*022a*/ 	.short	(.L_104 - .L_103)
	.align		4
.L_103:
        /*022c*/ 	.word	index@(_ZN7cutlass13device_kernelIN5flash19enable_sm80_to_sm89INS1_16FlashAttnBwdSm80INS1_25CollectiveMainloopBwdSm80ILi2ELi2EN4cute5tupleIJNS5_1CILi128EEES8_NS7_ILi64EEEEEENS_6half_tEfNS_4arch4Sm80ELb0ELb0ELb1ELb0ELb1ELb0ELb0ELb0ELi2ELi4ELi4ELi4ELb0EEENS1_24CollectiveEpilogueBwdGQAISA_fSD_Li256ELb0ELb1EEENS1_19SingleTileSchedulerILb0ELb0ELb0ELi128EEEEEEEEEvNT_6ParamsE)
        /*0230*/ 	.word	0x00000004


	//----- nvinfo : EIATTR_FRAME_SIZE
	.align		4
.L_104:
        /*0234*/ 	.byte	0x04, 0x11
        /*0236*/ 	.short	(.L_106 - .L_105)
	.align		4
.L_105:
        /*0238*/ 	.word	index@(_ZN7cutlass13device_kernelIN5flash19enable_sm80_to_sm89INS1_16FlashAttnBwdSm80INS1_25CollectiveMainloopBwdSm80ILi2ELi2EN4cute5tupleIJNS5_1CILi128EEES8_NS7_ILi64EEEEEENS_6half_tEfNS_4arch4Sm80ELb0ELb0ELb1ELb0ELb1ELb0ELb0ELb0ELi2ELi4ELi4ELi4ELb0EEENS1_24CollectiveEpilogueBwdGQAISA_fSD_Li256ELb0ELb1EEENS1_19SingleTileSchedulerILb0ELb0ELb0ELi128EEEEEEEEEvNT_6ParamsE)
        /*023c*/ 	.word	0x00000000


	//----- nvinfo : EIATTR_REGCOUNT
	.align		4
.L_106:
        /*0240*/ 	.byte	0x04, 0x2f
        /*0242*/ 	.short	(.L_108 - .L_107)
	.align		4
.L_107:
        /*0244*/ 	.word	index@(_ZN7cutlass13device_kernelIN5flash19enable_sm80_to_sm89INS1_16FlashAttnBwdSm80INS1_25CollectiveMainloopBwdSm80ILi2ELi2EN4cute5tupleIJNS5_1CILi128EEES8_NS7_ILi64EEEEEENS_6half_tEfNS_4arch4Sm80ELb0ELb0ELb1ELb0ELb0ELb0ELb0ELb0ELi2ELi4ELi4ELi4ELb0EEENS1_24CollectiveEpilogueBwdGQAISA_fSD_Li256ELb0ELb0EEENS1_19SingleTileSchedulerILb0ELb0ELb0ELi128EEEEEEEEEvNT_6ParamsE)
        /*0248*/ 	.word	0x00000004


	//----- nvinfo : EIATTR_FRAME_SIZE
	.align		4
.L_108:
        /*024c*/ 	.byte	0x04, 0x11
        /*024e*/ 	.short	(.L_110 - .L_109)
	.align		4
.L_109:
        /*0250*/ 	.word	index@(_ZN7cutlass13device_kernelIN5flash19enable_sm80_to_sm89INS1_16FlashAttnBwdSm80INS1_25CollectiveMainloopBwdSm80ILi2ELi2EN4cute5tupleIJNS5_1CILi128EEES8_NS7_ILi64EEEEEENS_6half_tEfNS_4arch4Sm80ELb0ELb0ELb1ELb0ELb0ELb0ELb0ELb0ELi2ELi4ELi4ELi4ELb0EEENS1_24CollectiveEpilogueBwdGQAISA_fSD_Li256ELb0ELb0EEENS1_19SingleTileSchedulerILb0ELb0ELb0ELi128EEEEEEEEEvNT_6ParamsE)
        /*0254*/ 	.word	0x00000000


	//----- nvinfo : EIATTR_REGCOUNT
	.align		4
.L_110:
        /*0258*/ 	.byte	0x04, 0x2f
        /*025a*/ 	.short	(.L_112 - .L_111)
	.align		4
.L_111:
        /*025c*/ 	.word	index@(_ZN7cutlass13device_kernelIN5flash19enable_sm80_to_sm89INS1_16FlashAttnBwdSm80INS1_25CollectiveMainloopBwdSm80ILi2ELi2EN4cute5tupleIJNS5_1CILi128EEES8_NS7_ILi64EEEEEENS_6half_tEfNS_4arch4Sm80ELb0ELb0ELb1ELb0ELb1ELb0ELb0ELb0ELi2ELi4ELi4ELi4ELb0EEENS1_21CollectiveEpilogueBwdISA_SB_SD_Li256ELb0ELb0ELi2EEENS1_19SingleTileSchedulerILb0ELb0ELb0ELi128EEEEEEEEEvNT_6ParamsE)
        /*0260*/ 	.word	0x00000004


	//----- nvinfo : EIATTR_FRAME_SIZE
	.align		4
.L_112:
        /*0264*/ 	.byte	0x04, 0x11
        /*0266*/ 	.short	(.L_114 - .L_113)
	.align		4
.L_113:
        /*0268*/ 	.word	index@(_ZN7cutlass13device_kernelIN5flash19enable_sm80_to_sm89INS1_16FlashAttnBwdSm80INS1_25CollectiveMainloopBwdSm80ILi2ELi2EN4cute5tupleIJNS5_1CILi128EEES8_NS7_ILi64EEEEEENS_6half_tEfNS_4arch4Sm80ELb0ELb0ELb1ELb0ELb1ELb0ELb0ELb0ELi2ELi4ELi4ELi4ELb0EEENS1_21CollectiveEpilogueBwdISA_SB_SD_Li256ELb0ELb0ELi2EEENS1_19SingleTileSchedulerILb0ELb0ELb0ELi128EEEEEEEEEvNT_6ParamsE)
        /*026c*/ 	.word	0x00000000


	//----- nvinfo : EIATTR_REGCOUNT
	.align		4
.L_114:
        /*0270*/ 	.byte	0x04, 0x2f
        /*0272*/ 	.short	(.L_116 - .L_115)
	.align		4
.L_115:
        /*0274*/ 	.word	index@(_ZN7cutlass13device_kernelIN5flash19enable_sm80_to_sm89INS1_16FlashAttnBwdSm80INS1_25CollectiveMainloopBwdSm80ILi2ELi2EN4cute5tupleIJNS5_1CILi128EEES8_NS7_ILi64EEEEEENS_6half_tEfNS_4arch4Sm80ELb0ELb0ELb1ELb0ELb0ELb0ELb0ELb0ELi2ELi4ELi4ELi4ELb0EEENS1_21CollectiveEpilogueBwdISA_SB_SD_Li256ELb0ELb0ELi2EEENS1_19SingleTileSchedulerILb0ELb0ELb0ELi128EEEEEEEEEvNT_6ParamsE)
        /*0278*/ 	.word	0x00000004


	//----- nvinfo : EIATTR_FRAME_SIZE
	.align		4
.L_116:
        /*027c*/ 	.byte	0x04, 0x11
        /*027e*/ 	.short	(.L_118 - .L_117)
	.align		4
.L_117:
        /*0280*/ 	.word	index@(_ZN7cutlass13device_kernelIN5flash19enable_sm80_to_sm89INS1_16FlashAttnBwdSm80INS1_25CollectiveMainloopBwdSm80ILi2ELi2EN4cute5tupleIJNS5_1CILi128EEES8_NS7_ILi64EEEEEENS_6half_tEfNS_4arch4Sm80ELb0ELb0ELb1ELb0ELb0ELb0ELb0ELb0ELi2ELi4ELi4ELi4ELb0EEENS1_21CollectiveEpilogueBwdISA_SB_SD_Li256ELb0ELb0ELi2EEENS1_19SingleTileSchedulerILb0ELb0ELb0ELi128EEEEEEEEEvNT_6ParamsE)
        /*0284*/ 	.word	0x00000000


	//----- nvinfo : EIATTR_REGCOUNT
	.align		4
.L_118:
        /*0288*/ 	.byte	0x04, 0x2f
        /*028a*/ 	.short	(.L_120 - .L_119)
	.align		4
.L_119:
        /*028c*/ 	.word	index@(_ZN7cutlass13device_kernelIN5flash22FlashAttnBwdPreprocessIN4cute5tupleIJNS3_1CILi64EEES6_EEENS_6half_tEfNS_4arch4Sm80ELb1ELb1EEEEEvNT_6ParamsE)
        /*0290*/ 	.word	0x0000002b


	//----- nvinfo : EIATTR_FRAME_SIZE
	.align		4
.L_120:
        /*0294*/ 	.byte	0x04, 0x11
        /*0296*/ 	.short	(.L_122 - .L_121)
	.align		4
.L_121:
        /*0298*/ 	.word	index@(_ZN7cutlass13device_kernelIN5flash22FlashAttnBwdPreprocessIN4cute5tupleIJNS3_1CILi64EEES6_EEENS_6half_tEfNS_4arch4Sm80ELb1ELb1EEEEEvNT_6ParamsE)
        /*029c*/ 	.word	0x00000000


	//----- nvinfo : EIATTR_REGCOUNT
	.align		4
.L_122:
        /*02a0*/ 	.byte	0x04, 0x2f
        /*02a2*/ 	.short	(.L_124 - .L_123)
	.align		4
.L_123:
        /*02a4*/ 	.word	index@(_ZN7cutlass13device_kernelIN5flash19enable_sm80_to_sm89INS1_16FlashAttnBwdSm80INS1_25CollectiveMainloopBwdSm80ILi2ELi2EN4cute5tupleIJNS5_1CILi64EEENS7_ILi128EEES8_EEENS_6half_tEfNS_4arch4Sm80ELb1ELb0ELb1ELb1ELb1ELb0ELb0ELb0ELi2ELi2ELi4ELi2ELb1EEENS1_24CollectiveEpilogueBwdGQAISA_fSD_Li256ELb1ELb1EEENS1_25SingleTileBwdLPTSchedulerILb1ELi128ELb1EEEEEEEEEvNT_6ParamsE)
        /*02a8*/ 	.word	0x00000004


	//----- nvinfo : EIATTR_FRAME_SIZE
	.align		4
.L_124:
        /*02ac*/ 	.byte	0x04, 0x11
        /*02ae*/ 	.short	(.L_126 - .L_125)
	.align		4
.L_125:
        /*02b0*/ 	.word	index@(_ZN7cutlass13device_kernelIN5flash19enable_sm80_to_sm89INS1_16FlashAttnBwdSm80INS1_25CollectiveMainloopBwdSm80ILi2ELi2EN4cute5tupleIJNS5_1CILi64EEENS7_ILi128EEES8_EEENS_6half_tEfNS_4arch4Sm80ELb1ELb0ELb1ELb1ELb1ELb0ELb0ELb0ELi2ELi2ELi4ELi2ELb1EEENS1_24CollectiveEpilogueBwdGQAISA_fSD_Li256ELb1ELb1EEENS1_25SingleTileBwdLPTSchedulerILb1ELi128ELb1EEEEEEEEEvNT_6ParamsE)
        /*02b4*/ 	.word	0x00000000


	//----- nvinfo : EIATTR_REGCOUNT
	.align		4
.L_126:
        /*02b8*/ 	.byte	0x04, 0x2f
        /*02ba*/ 	.short	(.L_128 - .L_127)
	.align		4
.L_127:
        /*02bc*/ 	.word	index@(_ZN7cutlass13device_kernelIN5flash32FlashAttnBwdPostprocessConvertdQIN4cute5tupleIJNS3_1CILi64EEES6_EEENS_6half_tEfNS_4arch4Sm80ELi256ENS3_8TiledMMAINS3_8MMA_AtomIJNS3_28SM80_16x8x16_F32F16F16F32_TNEEEENS3_6LayoutINS4_IJNS5_ILi2EEENS5_ILi4EEENS5_ILi1EEEEEENS4_IJSI_SG_NS5_ILi0EEEEEEEENS4_IJNS5_ILi32EEES6_NS5_ILi16EEEEEEEELb0EEEEEvNT_6ParamsE)
        /*02c0*/ 	.word	0x00000028


	//----- nvinfo : EIATTR_FRAME_SIZE
	.align		4
.L_128:
        /*02c4*/ 	.byte	0x04, 0x11
        /*02c6*/ 	.short	(.L_130 - .L_129)
	.align		4
.L_129:
        /*02c8*/ 	.word	index@(_ZN7cutlass13device_kernelIN5flash32FlashAttnBwdPostprocessConvertdQIN4cute5tupleIJNS3_1CILi64EEES6_EEENS_6half_tEfNS_4arch4Sm80ELi256ENS3_8TiledMMAINS3_8MMA_AtomIJNS3_28SM80_16x8x16_F32F16F16F32_TNEEEENS3_6LayoutINS4_IJNS5_ILi2EEENS5_ILi4EEENS5_ILi1EEEEEENS4_IJSI_SG_NS5_ILi0EEEEEEEENS4_IJNS5_ILi32EEES6_NS5_ILi16EEEEEEEELb0EEEEEvNT_6ParamsE)
        /*02cc*/ 	.word	0x00000000


	//----- nvinfo : EIATTR_REGCOUNT
	.align		4
.L_130:
        /*02d0*/ 	.byte	0x04, 0x2f
        /*02d2*/ 	.short	(.L_132 - .L_131)
	.align		4
.L_131:
        /*02d4*/ 	.word	index@(_ZN7cutlass13device_kernelIN5flash19enable_sm80_to_sm89INS1_16FlashAttnBwdSm80INS1_25CollectiveMainloopBwdSm80ILi2ELi2EN4cute5tupleIJNS5_1CILi64EEENS7_ILi128EEES8_EEENS_6half_tEfNS_4arch4Sm80ELb1ELb0ELb1ELb1ELb0ELb0ELb0ELb0ELi2ELi2ELi4ELi2ELb1EEENS1_24CollectiveEpilogueBwdGQAISA_fSD_Li256ELb1ELb0EEENS1_25SingleTileBwdLPTSchedulerILb1ELi128ELb0EEEEEEEEEvNT_6ParamsE)
        /*02d8*/ 	.word	0x00000004


	//----- nvinfo : EIATTR_FRAME_SIZE
	.align		4
.L_132:
        /*02dc*/ 	.byte	0x04, 0x11
        /*02de*/ 	.short	(.L_134 - .L_133)
	.align		4
.L_133:
        /*02e0*/ 	.word	index@(_ZN7cutlass13device_kernelIN5flash19enable_sm80_to_sm89INS1_16FlashAttnBwdSm80INS1_25CollectiveMainloopBwdSm80ILi2ELi2EN4cute5tupleIJNS5_1CILi64EEENS7_ILi128EEES8_EEENS_6half_tEfNS_4arch4Sm80ELb1ELb0ELb1ELb1ELb0ELb0ELb0ELb0ELi2ELi2ELi4ELi2ELb1EEENS1_24CollectiveEpilogueBwdGQAISA_fSD_Li256ELb1ELb0EEENS1_25SingleTileBwdLPTSchedulerILb1ELi128ELb0EEEEEEEEEvNT_6ParamsE)
        /*02e4*/ 	.word	0x00000000


	//----- nvinfo : EIATTR_REGCOUNT
	.align		4
.L_134:
        /*02e8*/ 	.byte	0x04, 0x2f
        /*02ea*/ 	.short	(.L_136 - .L_135)
	.align		4
.L_135:
        /*02ec*/ 	.word	index@(_ZN7cutlass13device_kernelIN5flash19enable_sm80_to_sm89INS1_16FlashAttnBwdSm80INS1_25CollectiveMainloopBwdSm80ILi2ELi2EN4cute5tupleIJNS5_1CILi64EEENS7_ILi128EEES8_EEENS_6half_tEfNS_4arch4Sm80ELb1ELb0ELb1ELb1ELb1ELb0ELb0ELb0ELi2ELi2ELi4ELi2ELb1EEENS1_21CollectiveEpilogueBwdISA_SB_SD_Li256ELb1ELb0ELi2EEENS1_25SingleTileBwdLPTSchedulerILb1ELi128ELb1EEEEEEEEEvNT_6ParamsE)
        /*02f0*/ 	.word	0x00000004


	//----- nvinfo : EIATTR_FRAME_SIZE
	.align		4
.L_136:
        /*02f4*/ 	.byte	0x04, 0x11
        /*02f6*/ 	.short	(.L_138 - .L_137)
	.align		4
.L_137:
        /*02f8*/ 	.word	index@(_ZN7cutlass13device_kernelIN5flash19enable_sm80_to_sm89INS1_16FlashAttnBwdSm80INS1_25CollectiveMainloopBwdSm80ILi2ELi2EN4cute5tupleIJNS5_1CILi64EEENS7_ILi128EEES8_EEENS_6half_tEfNS_4arch4Sm80ELb1ELb0ELb1ELb1ELb1ELb0ELb0ELb0ELi2ELi2ELi4ELi2ELb1EEENS1_21CollectiveEpilogueBwdISA_SB_SD_Li256ELb1ELb0ELi2EEENS1_25SingleTileBwdLPTSchedulerILb1ELi128ELb1EEEEEEEEEvNT_6ParamsE)
        /*02fc*/ 	.word	0x00000000


	//----- nvinfo : EIATTR_REGCOUNT
	.align		4
.L_138:
        /*0300*/ 	.byte	0x04, 0x2f
        /*0302*/ 	.short	(.L_140 - .L_139)
	.align		4
.L_139:
        /*0304*/ 	.word	index@(_ZN7cutlass13device_kernelIN5flash19enable_sm80_to_sm89INS1_16FlashAttnBwdSm80INS1_25CollectiveMainloopBwdSm80ILi2ELi2EN4cute5tupleIJNS5_1CILi64EEENS7_ILi128EEES8_EEENS_6half_tEfNS_4arch4Sm80ELb1ELb0ELb1ELb1ELb0ELb0ELb0ELb0ELi2ELi2ELi4ELi2ELb1EEENS1_21CollectiveEpilogueBwdISA_SB_SD_Li256ELb1ELb0ELi2EEENS1_25SingleTileBwdLPTSchedulerILb1ELi128ELb0EEEEEEEEEvNT_6ParamsE)
        /*0308*/ 	.word	0x00000004


	//----- nvinfo : EIATTR_FRAME_SIZE
	.align		4
.L_140:
        /*030c*/ 	.byte	0x04, 0x11
        /*030e*/ 	.short	(.L_142 - .L_141)
	.align		4
.L_141:
        /*0310*/ 	.word	index@(_ZN7cutlass13device_kernelIN5flash19enable_sm80_to_sm89INS1_16FlashAttnBwdSm80INS1_25CollectiveMainloopBwdSm80ILi2ELi2EN4cute5tupleIJNS5_1CILi64EEENS7_ILi128EEES8_EEENS_6half_tEfNS_4arch4Sm80ELb1ELb0ELb1ELb1ELb0ELb0ELb0ELb0ELi2ELi2ELi4ELi2ELb1EEENS1_21CollectiveEpilogueBwdISA_SB_SD_Li256ELb1ELb0ELi2EEENS1_25SingleTileBwdLPTSchedulerILb1ELi128ELb0EEEEEEEEEvNT_6ParamsE)
        /*0314*/ 	.word	0x00000000


	//----- nvinfo : EIATTR_REGCOUNT
	.align		4
.L_142:
        /*0318*/ 	.byte	0x04, 0x2f
        /*031a*/ 	.short	(.L_144 - .L_143)
	.align		4
.L_143:
        /*031c*/ 	.word	index@(_ZN7cutlass13device_kernelIN5flash22FlashAttnBwdPreprocessIN4cute5tupleIJNS3_1CILi64EEES6_EEENS_6half_tEfNS_4arch4Sm80ELb1ELb0EEEEEvNT_6ParamsE)
        /*0320*/ 	.word	0x00000027


	//----- nvinfo : EIATTR_FRAME_SIZE
	.align		4
.L_144:
        /*0324*/ 	.byte	0x04, 0x11
        /*0326*/ 	.short	(.L_146 - .L_145)
	.align		4
.L_145:
        /*0328*/ 	.word	index@(_ZN7cutlass13device_kernelIN5flash22FlashAttnBwdPreprocessIN4cute5tupleIJNS3_1CILi64EEES6_EEENS_6half_tEfNS_4arch4Sm80ELb1ELb0EEEEEvNT_6ParamsE)
        /*032c*/ 	.word	0x00000000


	//----- nvinfo : EIATTR_REGCOUNT
	.align		4
.L_146:
        /*0330*/ 	.byte	0x04, 0x2f
        /*0332*/ 	.short	(.L_148 - .L_147)
	.align		4
.L_147:
        /*0334*/ 	.word	index@(_ZN7cutlass13device_kernelIN5flash19enable_sm80_to_sm89INS1_16FlashAttnBwdSm80INS1_25CollectiveMainloopBwdSm80ILi2ELi2EN4cute5tupleIJNS5_1CILi64EEENS7_ILi128EEES8_EEENS_6half_tEfNS_4arch4Sm80ELb1ELb0ELb1ELb0ELb1ELb0ELb0ELb0ELi2ELi2ELi4ELi2ELb1EEENS1_24CollectiveEpilogueBwdGQAISA_fSD_Li256ELb0ELb1EEENS1_25SingleTileBwdLPTSchedulerILb0ELi128ELb1EEEEEEEEEvNT_6ParamsE)
        /*0338*/ 	.word	0x00000004


	//----- nvinfo : EIATTR_FRAME_SIZE
	.align		4
.L_148:
        /*033c*/ 	.byte	0x04, 0x11
        /*033e*/ 	.short	(.L_150 - .L_149)
	.align		4
.L_149:
        /*0340*/ 	.word	index@(_ZN7cutlass13device_kernelIN5flash19enable_sm80_to_sm89INS1_16FlashAttnBwdSm80INS1_25CollectiveMainloopBwdSm80ILi2ELi2EN4cute5tupleIJNS5_1CILi64EEENS7_ILi128EEES8_EEENS_6half_tEfNS_4arch4Sm80ELb1ELb0ELb1ELb0ELb1ELb0ELb0ELb0ELi2ELi2ELi4ELi2ELb1EEENS1_24CollectiveEpilogueBwdGQAISA_fSD_Li256ELb0ELb1EEENS1_25SingleTileBwdLPTSchedulerILb0ELi128ELb1EEEEEEEEEvNT_6ParamsE)
        /*0344*/ 	.word	0x00000000


	//----- nvinfo : EIATTR_REGCOUNT
	.align		4
.L_150:
        /*0348*/ 	.byte	0x04, 0x2f
        /*034a*/ 	.short	(.L_152 - .L_151)
	.align		4
.L_151:
        /*034c*/ 	.word	index@(_ZN7cutlass13device_kernelIN5flash19enable_sm80_to_sm89INS1_16FlashAttnBwdSm80INS1_25CollectiveMainloopBwdSm80ILi2ELi2EN4cute5tupleIJNS5_1CILi64EEENS7_ILi128EEES8_EEENS_6half_tEfNS_4arch4Sm80ELb1ELb0ELb1ELb0ELb0ELb0ELb0ELb0ELi2ELi2ELi4ELi2ELb1EEENS1_24CollectiveEpilogueBwdGQAISA_fSD_Li256ELb0ELb0EEENS1_25SingleTileBwdLPTSchedulerILb0ELi128ELb0EEEEEEEEEvNT_6ParamsE)
        /*0350*/ 	.word	0x00000004


	//----- nvinfo : EIATTR_FRAME_SIZE
	.align		4
.L_152:
        /*0354*/ 	.byte	0x04, 0x11
        /*0356*/ 	.short	(.L_154 - .L_153)
	.align		4
.L_153:
        /*0358*/ 	.word	index@(_ZN7cutlass13device_kernelIN5flash19enable_sm80_to_sm89INS1_16FlashAttnBwdSm80INS1_25CollectiveMainloopBwdSm80ILi2ELi2EN4cute5tupleIJNS5_1CILi64EEENS7_ILi128EEES8_EEENS_6half_tEfNS_4arch4Sm80ELb1ELb0ELb1ELb0ELb0ELb0ELb0ELb0ELi2ELi2ELi4ELi2ELb1EEENS1_24CollectiveEpilogueBwdGQAISA_fSD_Li256ELb0ELb0EEENS1_25SingleTileBwdLPTSchedulerILb0ELi128ELb0EEEEEEEEEvNT_6ParamsE)
        /*035c*/ 	.word	0x00000000


	//----- nvinfo : EIATTR_REGCOUNT
	.align		4
.L_154:
        /*0360*/ 	.byte	0x04, 0x2f
        /*0362*/ 	.short	(.L_156 - .L_155)
	.align		4
.L_155:
        /*0364*/ 	.word	index@(_ZN7cutlass13device_kernelIN5flash19enable_sm80_to_sm89INS1_16FlashAttnBwdSm80INS1_25CollectiveMainloopBwdSm80ILi2ELi2EN4cute5tupleIJNS5_1CILi64EEENS7_ILi128EEES8_EEENS_6half_tEfNS_4arch4Sm80ELb1ELb0ELb1ELb0ELb1ELb0ELb0ELb0ELi2ELi2ELi4ELi2ELb1EEENS1_21CollectiveEpilogueBwdISA_SB_SD_Li256ELb0ELb0ELi2EEENS1_25SingleTileBwdLPTSchedulerILb0ELi128ELb1EEEEEEEEEvNT_6ParamsE)
        /*0368*/ 	.word	0x00000004


	//----- nvinfo : EIATTR_FRAME_SIZE
	.align		4
.L_156:
        /*036c*/ 	.byte	0x04, 0x11
        /*036e*/ 	.short	(.L_158 - .L_157)
	.align		4
.L_157:
        /*0370*/ 	.word	index@(_ZN7cutlass13device_kernelIN5flash19enable_sm80_to_sm89INS1_16FlashAttnBwdSm80INS1_25CollectiveMainloopBwdSm80ILi2ELi2EN4cute5tupleIJNS5_1CILi64EEENS7_ILi128EEES8_EEENS_6half_tEfNS_4arch4Sm80ELb1ELb0ELb1ELb0ELb1ELb0ELb0ELb0ELi2ELi2ELi4ELi2ELb1EEENS1_21CollectiveEpilogueBwdISA_SB_SD_Li256ELb0ELb0ELi2EEENS1_25SingleTileBwdLPTSchedulerILb0ELi128ELb1EEEEEEEEEvNT_6ParamsE)
        /*0374*/ 	.word	0x00000000


	//----- nvinfo : EIATTR_REGCOUNT
	.align		4
.L_158:
        /*0378*/ 	.byte	0x04, 0x2f
        /*037a*/ 	.short	(.L_160 - .L_159)
	.align		4
.L_159:
        /*037c*/ 	.word	index@(_ZN7cutlass13device_kernelIN5flash19enable_sm80_to_sm89INS1_16FlashAttnBwdSm80INS1_25CollectiveMainloopBwdSm80ILi2ELi2EN4cute5tupleIJNS5_1CILi64EEENS7_ILi128EEES8_EEENS_6half_tEfNS_4arch4Sm80ELb1ELb0ELb1ELb0ELb0ELb0ELb0ELb0ELi2ELi2ELi4ELi2ELb1EEENS1_21CollectiveEpilogueBwdISA_SB_SD_Li256ELb0ELb0ELi2EEENS1_25SingleTileBwdLPTSchedulerILb0ELi128ELb0EEEEEEEEEvNT_6ParamsE)
        /*0380*/ 	.word	0x00000004


	//----- nvinfo : EIATTR_FRAME_SIZE
	.align		4
.L_160:
        /*0384*/ 	.byte	0x04, 0x11
        /*0386*/ 	.short	(.L_162 - .L_161)
	.align		4
.L_161:
        /*0388*/ 	.word	index@(_ZN7cutlass13device_kernelIN5flash19enable_sm80_to_sm89INS1_16FlashAttnBwdSm80INS1_25CollectiveMainloopBwdSm80ILi2ELi2EN4cute5tupleIJNS5_1CILi64EEENS7_ILi128EEES8_EEENS_6half_tEfNS_4arch4Sm80ELb1ELb0ELb1ELb0ELb0ELb0ELb0ELb0ELi2ELi2ELi4ELi2ELb1EEENS1_21CollectiveEpilogueBwdISA_SB_SD_Li256ELb0ELb0ELi2EEENS1_25SingleTileBwdLPTSchedulerILb0ELi128ELb0EEEEEEEEEvNT_6ParamsE)
        /*038c*/ 	.word	0x00000000


	//----- nvinfo : EIATTR_REGCOUNT
	.align		4
.L_162:
        /*0390*/ 	.byte	0x04, 0x2f
        /*0392*/ 	.short	(.L_164 - .L_163)
	.align		4
.L_163:
        /*0394*/ 	.word	index@(_ZN7cutlass13device_kernelIN5flash19enable_sm80_to_sm89INS1_16FlashAttnBwdSm80INS1_25CollectiveMainloopBwdSm80ILi2ELi2EN4cute5tupleIJNS5_1CILi64EEENS7_ILi128EEES8_EEENS_6half_tEfNS_4arch4Sm80ELb0ELb1ELb1ELb1ELb1ELb0ELb0ELb0ELi2ELi2ELi4ELi2ELb1EEENS1_24CollectiveEpilogueBwdGQAISA_fSD_Li256ELb1ELb1EEENS1_19SingleTileSchedulerILb1ELb0ELb0ELi128EEEEEEEEEvNT_6ParamsE)
        /*0398*/ 	.word	0x00000004


	//----- nvinfo : EIATTR_FRAME_SIZE
	.align		4
.L_164:
        /*039c*/ 	.byte	0x04, 0x11
        /*039e*/ 	.short	(.L_166 - .L_165)
	.align		4
.L_165:
        /*03a0*/ 	.word	index@(_ZN7cutlass13device_kernelIN5flash19enable_sm80_to_sm89INS1_16FlashAttnBwdSm80INS1_25CollectiveMainloopBwdSm80ILi2ELi2EN4cute5tupleIJNS5_1CILi64EEENS7_ILi128EEES8_EEENS_6half_tEfNS_4arch4Sm80ELb0ELb1ELb1ELb1ELb1ELb0ELb0ELb0ELi2ELi2ELi4ELi2ELb1EEENS1_24CollectiveEpilogueBwdGQAISA_fSD_Li256ELb1ELb1EEENS1_19SingleTileSchedulerILb1ELb0ELb0ELi128EEEEEEEEEvNT_6ParamsE)
        /*03a4*/ 	.word	0x00000000


	//----- nvinfo : EIATTR_REGCOUNT
	.align		4
.L_166:
        /*03a8*/ 	.byte	0x04, 0x2f
        /*03aa*/ 	.short	(.L_168 - .L_167)
	.align		4
.L_167:
        /*03ac*/ 	.word	index@(_ZN7cutlass13device_kernelIN5flash19enable_sm80_to_sm89INS1_16FlashAttnBwdSm80INS1_25CollectiveMainloopBwdSm80ILi2ELi2EN4cute5tupleIJNS5_1CILi64EEENS7_ILi128EEES8_EEENS_6half_tEfNS_4arch4Sm80ELb0ELb1ELb1ELb1ELb0ELb0ELb0ELb0ELi2ELi2ELi4ELi2ELb1EEENS1_24CollectiveEpilogueBwdGQAISA_fSD_Li256ELb1ELb0EEENS1_19SingleTileSchedulerILb1ELb0ELb0ELi128EEEEEEEEEvNT_6ParamsE)
        /*03b0*/ 	.word	0x00000004


	//----- nvinfo : EIATTR_FRAME_SIZE
	.align		4
.L_168:
        /*03b4*/ 	.byte	0x04, 0x11
        /*03b6*/ 	.short	(.L_170 - .L_169)
	.align		4
.L_169:
        /*03b8*/ 	.word	index@(_ZN7cutlass13device_kernelIN5flash19enable_sm80_to_sm89INS1_16FlashAttnBwdSm80INS1_25CollectiveMainloopBwdSm80ILi2ELi2EN4cute5tupleIJNS5_1CILi64EEENS7_ILi128EEES8_EEENS_6half_tEfNS_4arch4Sm80ELb0ELb1ELb1ELb1ELb0ELb0ELb0ELb0ELi2ELi2ELi4ELi2ELb1EEENS1_24CollectiveEpilogueBwdGQAISA_fSD_Li256ELb1ELb0EEENS1_19SingleTileSchedulerILb1ELb0ELb0ELi128EEEEEEEEEvNT_6ParamsE)
        /*03bc*/ 	.word	0x00000000


	//----- nvinfo : EIATTR_REGCOUNT
	.align		4
.L_170:
        /*03c0*/ 	.byte	0x04, 0x2f
        /*03c2*/ 	.short	(.L_172 - .L_171)
	.align		4
.L_171:
        /*03c4*/ 	.word	index@(_ZN7cutlass13device_kernelIN5flash19enable_sm80_to_sm89INS1_16FlashAttnBwdSm80INS1_25CollectiveMainloopBwdSm80ILi2ELi2EN4cute5tupleIJNS5_1CILi64EEENS7_ILi128EEES8_EEENS_6half_tEfNS_4arch4Sm80ELb0ELb1ELb1ELb1ELb1ELb0ELb0ELb0ELi2ELi2ELi4ELi2ELb1EEENS1_21CollectiveEpilogueBwdISA_SB_SD_Li256ELb1ELb0ELi2EEENS1_19SingleTileSchedulerILb1ELb0ELb0ELi128EEEEEEEEEvNT_6ParamsE)
        /*03c8*/ 	.word	0x00000004


	//----- nvinfo : EIATTR_FRAME_SIZE
	.align		4
.L_172:
        /*03cc*/ 	.byte	0x04, 0x11
        /*03ce*/ 	.short	(.L_174 - .L_173)
	.align		4
.L_173:
        /*03d0*/ 	.word	index@(_ZN7cutlass13device_kernelIN5flash19enable_sm80_to_sm89INS1_16FlashAttnBwdSm80INS1_25CollectiveMainloopBwdSm80ILi2ELi2EN4cute5tupleIJNS5_1CILi64EEENS7_ILi128EEES8_EEENS_6half_tEfNS_4arch4Sm80ELb0ELb1ELb1ELb1ELb1ELb0ELb0ELb0ELi2ELi2ELi4ELi2ELb1EEENS1_21CollectiveEpilogueBwdISA_SB_SD_Li256ELb1ELb0ELi2EEENS1_19SingleTileSchedulerILb1ELb0ELb0ELi128EEEEEEEEEvNT_6ParamsE)
        /*03d4*/ 	.word	0x00000000


	//----- nvinfo : EIATTR_REGCOUNT
	.align		4
.L_174:
        /*03d8*/ 	.byte	0x04, 0x2f
        /*03da*/ 	.short	(.L_176 - .L_175)
	.align		4
.L_175:
        /*03dc*/ 	.word	index@(_ZN7cutlass13device_kernelIN5flash19enable_sm80_to_sm89INS1_16FlashAttnBwdSm80INS1_25CollectiveMainloopBwdSm80ILi2ELi2EN4cute5tupleIJNS5_1CILi64EEENS7_ILi128EEES8_EEENS_6half_tEfNS_4arch4Sm80ELb0ELb1ELb1ELb1ELb0ELb0ELb0ELb0ELi2ELi2ELi4ELi2ELb1EEENS1_21CollectiveEpilogueBwdISA_SB_SD_Li256ELb1ELb0ELi2EEENS1_19SingleTileSchedulerILb1ELb0ELb0ELi128EEEEEEEEEvNT_6ParamsE)
        /*03e0*/ 	.word	0x00000004


	//----- nvinfo : EIATTR_FRAME_SIZE
	.align		4
.L_176:
        /*03e4*/ 	.byte	0x04, 0x11
        /*03e6*/ 	.short	(.L_178 - .L_177)
	.align		4
.L_177:
        /*03e8*/ 	.word	index@(_ZN7cutlass13device_kernelIN5flash19enable_sm80_to_sm89INS1_16FlashAttnBwdSm80INS1_25CollectiveMainloopBwdSm80ILi2ELi2EN4cute5tupleIJNS5_1CILi64EEENS7_ILi128EEES8_EEENS_6half_tEfNS_4arch4Sm80ELb0ELb1ELb1ELb1ELb0ELb0ELb0ELb0ELi2ELi2ELi4ELi2ELb1EEENS1_21CollectiveEpilogueBwdISA_SB_SD_Li256ELb1ELb0ELi2EEENS1_19SingleTileSchedulerILb1ELb0ELb0ELi128EEEEEEEEEvNT_6ParamsE)
        /*03ec*/ 	.word	0x00000000


	//----- nvinfo : EIATTR_REGCOUNT
	.align		4
.L_178:
        /*03f0*/ 	.byte	0x04, 0x2f
        /*03f2*/ 	.short	(.L_180 - .L_179)
	.align		4
.L_179:
        /*03f4*/ 	.word	index@(_ZN7cutlass13device_kernelIN5flash19enable_sm80_to_sm89INS1_16FlashAttnBwdSm80INS1_25CollectiveMainloopBwdSm80ILi2ELi2EN4cute5tupleIJNS5_1CILi64EEENS7_ILi128EEES8_EEENS_6half_tEfNS_4arch4Sm80ELb0ELb1ELb1ELb0ELb1ELb0ELb0ELb0ELi2ELi2ELi4ELi2ELb1EEENS1_24CollectiveEpilogueBwdGQAISA_fSD_Li256ELb0ELb1EEENS1_19SingleTileSchedulerILb0ELb0ELb0ELi128EEEEEEEEEvNT_6ParamsE)
        /*03f8*/ 	.word	0x00000004


	//----- nvinfo : EIATTR_FRAME_SIZE
	.align		4
.L_180:
        /*03fc*/ 	.byte	0x04, 0x11
        /*03fe*/ 	.short	(.L_182 - .L_181)
	.align		4
.L_181:
        /*0400*/ 	.word	index@(_ZN7cutlass13device_kernelIN5flash19enable_sm80_to_sm89INS1_16FlashAttnBwdSm80INS1_25CollectiveMainloopBwdSm80ILi2ELi2EN4cute5tupleIJNS5_1CILi64EEENS7_ILi128EEES8_EEENS_6half_tEfNS_4arch4Sm80ELb0ELb1ELb1ELb0ELb1ELb0ELb0ELb0ELi2ELi2ELi4ELi2ELb1EEENS1_24CollectiveEpilogueBwdGQAISA_fSD_Li256ELb0ELb1EEENS1_19SingleTileSchedulerILb0ELb0ELb0ELi128EEEEEEEEEvNT_6ParamsE)
        /*0404*/ 	.word	0x00000000


	//----- nvinfo : EIATTR_REGCOUNT
	.align		4
.L_182:
        /*0408*/ 	.byte	0x04, 0x2f
        /*040a*/ 	.short	(.L_184 - .L_183)
	.align		4
.L_183:
        /*040c*/ 	.word	index@(_ZN7cutlass13device_kernelIN5flash19enable_sm80_to_sm89INS1_16FlashAttnBwdSm80INS1_25CollectiveMainloopBwdSm80ILi2ELi2EN4cute5tupleIJNS5_1CILi64EEENS7_ILi128EEES8_EEENS_6half_tEfNS_4arch4Sm80ELb0ELb1ELb1ELb0ELb0ELb0ELb0ELb0ELi2ELi2ELi4ELi2ELb1EEENS1_24CollectiveEpilogueBwdGQAISA_fSD_Li256ELb0ELb0EEENS1_19SingleTileSchedulerILb0ELb0ELb0ELi128EEEEEEEEEvNT_6ParamsE)
        /*0410*/ 	.word	0x00000004


	//----- nvinfo : EIATTR_FRAME_SIZE
	.align		4
.L_184:
        /*0414*/ 	.byte	0x04, 0x11
        /*0416*/ 	.short	(.L_186 - .L_185)
	.align		4
.L_185:
        /*0418*/ 	.word	index@(_ZN7cutlass13device_kernelIN5flash19enable_sm80_to_sm89INS1_16FlashAttnBwdSm80INS1_25CollectiveMainloopBwdSm80ILi2ELi2EN4cute5tupleIJNS5_1CILi64EEENS7_ILi128EEES8_EEENS_6half_tEfNS_4arch4Sm80ELb0ELb1ELb1ELb0ELb0ELb0ELb0ELb0ELi2ELi2ELi4ELi2ELb1EEENS1_24CollectiveEpilogueBwdGQAISA_fSD_Li256ELb0ELb0EEENS1_19SingleTileSchedulerILb0ELb0ELb0ELi128EEEEEEEEEvNT_6ParamsE)
        /*041c*/ 	.word	0x00000000


	//----- nvinfo : EIATTR_REGCOUNT
	.align		4
.L_186:
        /*0420*/ 	.byte	0x04, 0x2f
        /*0422*/ 	.short	(.L_188 - .L_187)
	.align		4
.L_187:
        /*0424*/ 	.word	index@(_ZN7cutlass13device_kernelIN5flash19enable_sm80_to_sm89INS1_16FlashAttnBwdSm80INS1_25CollectiveMainloopBwdSm80ILi2ELi2EN4cute5tupleIJNS5_1CILi64EEENS7_ILi128EEES8_EEENS_6half_tEfNS_4arch4Sm80ELb0ELb1ELb1ELb0ELb1ELb0ELb0ELb0ELi2ELi2ELi4ELi2ELb1EEENS1_21CollectiveEpilogueBwdISA_SB_SD_Li256ELb0ELb0ELi2EEENS1_19SingleTileSchedulerILb0ELb0ELb0ELi128EEEEEEEEEvNT_6ParamsE)
        /*0428*/ 	.word	0x00000004


	//----- nvinfo : EIATTR_FRAME_SIZE
	.align		4
.L_188:
        /*042c*/ 	.byte	0x04, 0x11
        /*042e*/ 	.short	(.L_190 - .L_189)
	.align		4
.L_189:
        /*0430*/ 	.word	index@(_ZN7cutlass13device_kernelIN5flash19enable_sm80_to_sm89INS1_16FlashAttnBwdSm80INS1_25CollectiveMainloopBwdSm80ILi2ELi2EN4cute5tupleIJNS5_1CILi64EEENS7_ILi128EEES8_EEENS_6half_tEfNS_4arch4Sm80ELb0ELb1ELb1ELb0ELb1ELb0ELb0ELb0ELi2ELi2ELi4ELi2ELb1EEENS1_21CollectiveEpilogueBwdISA_SB_SD_Li256ELb0ELb0ELi2EEENS1_19SingleTileSchedulerILb0ELb0ELb0ELi128EEEEEEEEEvNT_6ParamsE)
        /*0434*/ 	.word	0x00000000


	//----- nvinfo : EIATTR_REGCOUNT
	.align		4
.L_190:
        /*0438*/ 	.byte	0x04, 0x2f
        /*043a*/ 	.short	(.L_192 - .L_191)
	.align		4
.L_191:
        /*043c*/ 	.word	index@(_ZN7cutlass13device_kernelIN5flash19enable_sm80_to_sm89INS1_16FlashAttnBwdSm80INS1_25CollectiveMainloopBwdSm80ILi2ELi2EN4cute5tupleIJNS5_1CILi64EEENS7_ILi128EEES8_EEENS_6half_tEfNS_4arch4Sm80ELb0ELb1ELb1ELb0ELb0ELb0ELb0ELb0ELi2ELi2ELi4ELi2ELb1EEENS1_21CollectiveEpilogueBwdISA_SB_SD_Li256ELb0ELb0ELi2EEENS1_19SingleTileSchedulerILb0ELb0ELb0ELi128EEEEEEEEEvNT_6ParamsE)
        /*0440*/ 	.word	0x00000004


	//----- nvinfo : EIATTR_FRAME_SIZE
	.align		4
.L_192:
        /*0444*/ 	.byte	0x04, 0x11
        /*0446*/ 	.short	(.L_194 - .L_193)
	.align		4
.L_193:
        /*0448*/ 	.word	index@(_ZN7cutlass13device_kernelIN5flash19enable_sm80_to_sm89INS1_16FlashAttnBwdSm80INS1_25CollectiveMainloopBwdSm80ILi2ELi2EN4cute5tupleIJNS5_1CILi64EEENS7_ILi128EEES8_EEENS_6half_tEfNS_4arch4Sm80ELb0ELb1ELb1ELb0ELb0ELb0ELb0ELb0ELi2ELi2ELi4ELi2ELb1EEENS1_21CollectiveEpilogueBwdISA_SB_SD_Li256ELb0ELb0ELi2EEENS1_19SingleTileSchedulerILb0ELb0ELb0ELi128EEEEEEEEEvNT_6ParamsE)
        /*044c*/ 	.word	0x00000000


	//----- nvinfo : EIATTR_REGCOUNT
	.align		4
.L_194:
        /*0450*/ 	.byte	0x04, 0x2f
        /*0452*/ 	.short	(.L_196 - .L_195)
	.align		4
.L_195:
        /*0454*/ 	.word	index@(_ZN7cutlass13device_kernelIN5flash19enable_sm80_to_sm89INS1_16FlashAttnBwdSm80INS1_25CollectiveMainloopBwdSm80ILi2ELi2EN4cute5tupleIJNS5_1CILi64EEENS7_ILi128EEES8_EEENS_6half_tEfNS_4arch4Sm80ELb0ELb0ELb1ELb1ELb1ELb0ELb0ELb0ELi2ELi2ELi4ELi2ELb1EEENS1_24CollectiveEpilogueBwdGQAISA_fSD_Li256ELb1ELb1EEENS1_19SingleTileSchedulerILb1ELb0ELb0ELi128EEEEEEEEEvNT_6ParamsE)
        /*0458*/ 	.word	0x00000004


	//----- nvinfo : EIATTR_FRAME_SIZE
	.align		4
.L_196:
        /*045c*/ 	.byte	0x04, 0x11
        /*045e*/ 	.short	(.L_198 - .L_197)
	.align		4
.L_197:
        /*0460*/ 	.word	index@(_ZN7cutlass13device_kernelIN5flash19enable_sm80_to_sm89INS1_16FlashAttnBwdSm80INS1_25CollectiveMainloopBwdSm80ILi2ELi2EN4cute5tupleIJNS5_1CILi64EEENS7_ILi128EEES8_EEENS_6half_tEfNS_4arch4Sm80ELb0ELb0ELb1ELb1ELb1ELb0ELb0ELb0ELi2ELi2ELi4ELi2ELb1EEENS1_24CollectiveEpilogueBwdGQAISA_fSD_Li256ELb1ELb1EEENS1_19SingleTileSchedulerILb1ELb0ELb0ELi128EEEEEEEEEvNT_6ParamsE)
        /*0464*/ 	.word	0x00000000


	//----- nvinfo : EIATTR_REGCOUNT
	.align		4
.L_198:
        /*0468*/ 	.byte	0x04, 0x2f
        /*046a*/ 	.short	(.L_200 - .L_199)
	.align		4
.L_199:
        /*046c*/ 	.word	index@(_ZN7cutlass13device_kernelIN5flash19enable_sm80_to_sm89INS1_16FlashAttnBwdSm80INS1_25CollectiveMainloopBwdSm80ILi2ELi2EN4cute5tupleIJNS5_1CILi64EEENS7_ILi128EEES8_EEENS_6half_tEfNS_4arch4Sm80ELb0ELb0ELb1ELb1ELb0ELb0ELb0ELb0ELi2ELi2ELi4ELi2ELb1EEENS1_24CollectiveEpilogueBwdGQAISA_fSD_Li256ELb1ELb0EEENS1_19SingleTileSchedulerILb1ELb0ELb0ELi128EEEEEEEEEvNT_6ParamsE)
        /*0470*/ 	.word	0x00000004


	//----- nvinfo : EIATTR_FRAME_SIZE
	.align		4
.L_200:
        /*0474*/ 	.byte	0x04, 0x11
        /*0476*/ 	.short	(.L_202 - .L_201)
	.align		4
.L_201:
        /*0478*/ 	.word	index@(_ZN7cutlass13device_kernelIN5flash19enable_sm80_to_sm89INS1_16FlashAttnBwdSm80INS1_25CollectiveMainloopBwdSm80ILi2ELi2EN4cute5tupleIJNS5_1CILi64EEENS7_ILi128EEES8_EEENS_6half_tEfNS_4arch4Sm80ELb0ELb0ELb1ELb1ELb0ELb0ELb0ELb0ELi2ELi2ELi4ELi2ELb1EEENS1_24CollectiveEpilogueBwdGQAISA_fSD_Li256ELb1ELb0EEENS1_19SingleTileSchedulerILb1ELb0ELb0ELi128EEEEEEEEEvNT_6ParamsE)
        /*047c*/ 	.word	0x00000000


	//----- nvinfo : EIATTR_REGCOUNT
	.align		4
.L_202:
        /*0480*/ 	.byte	0x04, 0x2f
        /*0482*/ 	.short	(.L_204 - .L_203)
	.align		4
.L_203:
        /*0484*/ 	.word	index@(_ZN7cutlass13device_kernelIN5flash19enable_sm80_to_sm89INS1_16FlashAttnBwdSm80INS1_25CollectiveMainloopBwdSm80ILi2ELi2EN4cute5tupleIJNS5_1CILi64EEENS7_ILi128EEES8_EEENS_6half_tEfNS_4arch4Sm80ELb0ELb0ELb1ELb1ELb1ELb0ELb0ELb0ELi2ELi2ELi4ELi2ELb1EEENS1_21CollectiveEpilogueBwdISA_SB_SD_Li256ELb1ELb0ELi2EEENS1_19SingleTileSchedulerILb1ELb0ELb0ELi128EEEEEEEEEvNT_6ParamsE)
        /*0488*/ 	.word	0x00000004


	//----- nvinfo : EIATTR_FRAME_SIZE
	.align		4
.L_204:
        /*048c*/ 	.byte	0x04, 0x11
        /*048e*/ 	.short	(.L_206 - .L_205)
	.align		4
.L_205:
        /*0490*/ 	.word	index@(_ZN7cutlass13device_kernelIN5flash19enable_sm80_to_sm89INS1_16FlashAttnBwdSm80INS1_25CollectiveMainloopBwdSm80ILi2ELi2EN4cute5tupleIJNS5_1CILi64EEENS7_ILi128EEES8_EEENS_6half_tEfNS_4arch4Sm80ELb0ELb0ELb1ELb1ELb1ELb0ELb0ELb0ELi2ELi2ELi4ELi2ELb1EEENS1_21CollectiveEpilogueBwdISA_SB_SD_Li256ELb1ELb0ELi2EEENS1_19SingleTileSchedulerILb1ELb0ELb0ELi128EEEEEEEEEvNT_6ParamsE)
        /*0494*/ 	.word	0x00000000


	//----- nvinfo : EIATTR_REGCOUNT
	.align		4
.L_206:
        /*0498*/ 	.byte	0x04, 0x2f
        /*049a*/ 	.short	(.L_208 - .L_207)
	.align		4
.L_207:
        /*049c*/ 	.word	index@(_ZN7cutlass13device_kernelIN5flash19enable_sm80_to_sm89INS1_16FlashAttnBwdSm80INS1_25CollectiveMainloopBwdSm80ILi2ELi2EN4cute5tupleIJNS5_1CILi64EEENS7_ILi128EEES8_EEENS_6half_tEfNS_4arch4Sm80ELb0ELb0ELb1ELb1ELb0ELb0ELb0ELb0ELi2ELi2ELi4ELi2ELb1EEENS1_21CollectiveEpilogueBwdISA_SB_SD_Li256ELb1ELb0ELi2EEENS1_19SingleTileSchedulerILb1ELb0ELb0ELi128EEEEEEEEEvNT_6ParamsE)
        /*04a0*/ 	.word	0x00000004


	//----- nvinfo : EIATTR_FRAME_SIZE
	.align		4
.L_208:
        /*04a4*/ 	.byte	0x04, 0x11
        /*04a6*/ 	.short	(.L_210 - .L_209)
	.align		4
.L_209:
        /*04a8*/ 	.word	index@(_ZN7cutlass13device_kernelIN5flash19enable_sm80_to_sm89INS1_16FlashAttnBwdSm80INS1_25CollectiveMainloopBwdSm80ILi2ELi2EN4cute5tupleIJNS5_1CILi64EEENS7_ILi128EEES8_EEENS_6half_tEfNS_4arch4Sm80ELb0ELb0ELb1ELb1ELb0ELb0ELb0ELb0ELi2ELi2ELi4ELi2ELb1EEENS1_21CollectiveEpilogueBwdISA_SB_SD_Li256ELb1ELb0ELi2EEENS1_19SingleTileSchedulerILb1ELb0ELb0ELi128EEEEEEEEEvNT_6ParamsE)
        /*04ac*/ 	.word	0x00000000


	//----- nvinfo : EIATTR_REGCOUNT
	.align		4
.L_210:
        /*04b0*/ 	.byte	0x04, 0x2f
        /*04b2*/ 	.short	(.L_212 - .L_211)
	.align		4
.L_211:
        /*04b4*/ 	.word	index@(_ZN7cutlass13device_kernelIN5flash19enable_sm80_to_sm89INS1_16FlashAttnBwdSm80INS1_25CollectiveMainloopBwdSm80ILi2ELi2EN4cute5tupleIJNS5_1CILi64EEENS7_ILi128EEES8_EEENS_6half_tEfNS_4arch4Sm80ELb0ELb0ELb1ELb0ELb1ELb0ELb0ELb0ELi2ELi2ELi4ELi2ELb1EEENS1_24CollectiveEpilogueBwdGQAISA_fSD_Li256ELb0ELb1EEENS1_19SingleTileSchedulerILb0ELb0ELb0ELi128EEEEEEEEEvNT_6ParamsE)
        /*04b8*/ 	.word	0x00000004


	//----- nvinfo : EIATTR_FRAME_SIZE
	.align		4
.L_212:
        /*04bc*/ 	.byte	0x04, 0x11
        /*04be*/ 	.short	(.L_214 - .L_213)
	.align		4
.L_213:
        /*04c0*/ 	.word	index@(_ZN7cutlass13device_kernelIN5flash19enable_sm80_to_sm89INS1_16FlashAttnBwdSm80INS1_25CollectiveMainloopBwdSm80ILi2ELi2EN4cute5tupleIJNS5_1CILi64EEENS7_ILi128EEES8_EEENS_6half_tEfNS_4arch4Sm80ELb0ELb0ELb1ELb0ELb1ELb0ELb0ELb0ELi2ELi2ELi4ELi2ELb1EEENS1_24CollectiveEpilogueBwdGQAISA_fSD_Li256ELb0ELb1EEENS1_19SingleTileSchedulerILb0ELb0ELb0ELi128EEEEEEEEEvNT_6ParamsE)
        /*04c4*/ 	.word	0x00000000


	//----- nvinfo : EIATTR_REGCOUNT
	.align		4
.L_214:
        /*04c8*/ 	.byte	0x04, 0x2f
        /*04ca*/ 	.short	(.L_216 - .L_215)
	.align		4
.L_215:
        /*04cc*/ 	.word	index@(_ZN7cutlass13device_kernelIN5flash19enable_sm80_to_sm89INS1_16FlashAttnBwdSm80INS1_25CollectiveMainloopBwdSm80ILi2ELi2EN4cute5tupleIJNS5_1CILi64EEENS7_ILi128EEES8_EEENS_6half_tEfNS_4arch4Sm80ELb0ELb0ELb1ELb0ELb0ELb0ELb0ELb0ELi2ELi2ELi4ELi2ELb1EEENS1_24CollectiveEpilogueBwdGQAISA_fSD_Li256ELb0ELb0EEENS1_19SingleTileSchedulerILb0ELb0ELb0ELi128EEEEEEEEEvNT_6ParamsE)
        /*04d0*/ 	.word	0x00000004


	//----- nvinfo : EIATTR_FRAME_SIZE
	.align		4
.L_216:
        /*04d4*/ 	.byte	0x04, 0x11
        /*04d6*/ 	.short	(.L_218 - .L_217)
	.align		4
.L_217:
        /*04d8*/ 	.word	index@(_ZN7cutlass13device_kernelIN5flash19enable_sm80_to_sm89INS1_16FlashAttnBwdSm80INS1_25CollectiveMainloopBwdSm80ILi2ELi2EN4cute5tupleIJNS5_1CILi64EEENS7_ILi128EEES8_EEENS_6half_tEfNS_4arch4Sm80ELb0ELb0ELb1ELb0ELb0ELb0ELb0ELb0ELi2ELi2ELi4ELi2ELb1EEENS1_24CollectiveEpilogueBwdGQAISA_fSD_Li256ELb0ELb0EEENS1_19SingleTileSchedulerILb0ELb0ELb0ELi128EEEEEEEEEvNT_6ParamsE)
        /*04dc*/ 	.word	0x00000000


	//----- nvinfo : EIATTR_REGCOUNT
	.align		4
.L_218:
        /*04e0*/ 	.byte	0x04, 0x2f
        /*04e2*/ 	.short	(.L_220 - .L_219)
	.align		4
.L_219:
        /*04e4*/ 	.word	index@(_ZN7cutlass13device_kernelIN5flash19enable_sm80_to_sm89INS1_16FlashAttnBwdSm80INS1_25CollectiveMainloopBwdSm80ILi2ELi2EN4cute5tupleIJNS5_1CILi64EEENS7_ILi128EEES8_EEENS_6half_tEfNS_4arch4Sm80ELb0ELb0ELb1ELb0ELb1ELb0ELb0ELb0ELi2ELi2ELi4ELi2ELb1EEENS1_21CollectiveEpilogueBwdISA_SB_SD_Li256ELb0ELb0ELi2EEENS1_19SingleTileSchedulerILb0ELb0ELb0ELi128EEEEEEEEEvNT_6ParamsE)
        /*04e8*/ 	.word	0x00000004


	//----- nvinfo : EIATTR_FRAME_SIZE
	.align		4
.L_220:
        /*04ec*/ 	.byte	0x04, 0x11
        /*04ee*/ 	.short	(.L_222 - .L_221)
	.align		4
.L_221:
        /*04f0*/ 	.word	index@(_ZN7cutlass13device_kernelIN5flash19enable_sm80_to_sm89INS1_16FlashAttnBwdSm80INS1_25CollectiveMainloopBwdSm80ILi2ELi2EN4cute5tupleIJNS5_1CILi64EEENS7_ILi128EEES8_EEENS_6half_tEfNS_4arch4Sm80ELb0ELb0ELb1ELb0ELb1ELb0ELb0ELb0ELi2ELi2ELi4ELi2ELb1EEENS1_21CollectiveEpilogueBwdISA_SB_SD_Li256ELb0ELb0ELi2EEENS1_19SingleTileSchedulerILb0ELb0ELb0ELi128EEEEEEEEEvNT_6ParamsE)
        /*04f4*/ 	.word	0x00000000


	//----- nvinfo : EIATTR_REGCOUNT
	.align		4
.L_222:
        /*04f8*/ 	.byte	0x04, 0x2f
        /*04fa*/ 	.short	(.L_224 - .L_223)
	.align		4
.L_223:
        /*04fc*/ 	.word	index@(_ZN7cutlass13device_kernelIN5flash19enable_sm80_to_sm89INS1_16FlashAttnBwdSm80INS1_25CollectiveMainloopBwdSm80ILi2ELi2EN4cute5tupleIJNS5_1CILi64EEENS7_ILi128EEES8_EEENS_6half_tEfNS_4arch4Sm80ELb0ELb0ELb1ELb0ELb0ELb0ELb0ELb0ELi2ELi2ELi4ELi2ELb1EEENS1_21CollectiveEpilogueBwdISA_SB_SD_Li256ELb0ELb0ELi2EEENS1_19SingleTileSchedulerILb0ELb0ELb0ELi128EEEEEEEEEvNT_6ParamsE)
        /*0500*/ 	.word	0x00000004


	//----- nvinfo : EIATTR_FRAME_SIZE
	.align		4
.L_224:
        /*0504*/ 	.byte	0x04, 0x11
        /*0506*/ 	.short	(.L_226 - .L_225)
	.align		4
.L_225:
        /*0508*/ 	.word	index@(_ZN7cutlass13device_kernelIN5flash19enable_sm80_to_sm89INS1_16FlashAttnBwdSm80INS1_25CollectiveMainloopBwdSm80ILi2ELi2EN4cute5tupleIJNS5_1CILi64EEENS7_ILi128EEES8_EEENS_6half_tEfNS_4arch4Sm80ELb0ELb0ELb1ELb0ELb0ELb0ELb0ELb0ELi2ELi2ELi4ELi2ELb1EEENS1_21CollectiveEpilogueBwdISA_SB_SD_Li256ELb0ELb0ELi2EEENS1_19SingleTileSchedulerILb0ELb0ELb0ELi128EEEEEEEEEvNT_6ParamsE)
        /*050c*/ 	.word	0x00000000


	//----- nvinfo : EIATTR_MIN_STACK_SIZE
	.align		4
.L_226:
        /*0510*/ 	.byte	0x04, 0x12
        /*0512*/ 	.short	(.L_228 - .L_227)
	.align		4
.L_227:
        /*0514*/ 	.word	index@(_ZN7cutlass13device_kernelIN5flash19enable_sm80_to_sm89INS1_16FlashAttnBwdSm80INS1_25CollectiveMainloopBwdSm80ILi2ELi2EN4cute5tupleIJNS5_1CILi64EEENS7_ILi128EEES8_EEENS_6half_tEfNS_4arch4Sm80ELb0ELb0ELb1ELb0ELb0ELb0ELb0ELb0ELi2ELi2ELi4ELi2ELb1EEENS1_21CollectiveEpilogueBwdISA_SB_SD_Li256ELb0ELb0ELi2EEENS1_19SingleTileSchedulerILb0ELb0ELb0ELi128EEEEEEEEEvNT_6ParamsE)
        /*0518*/ 	.word	0x00000000


	//----- nvinfo : EIATTR_MIN_STACK_SIZE
	.align		4
.L_228:
        /*051c*/ 	.byte	0x04, 0x12
        /*051e*/ 	.short	(.L_230 - .L_229)
	.align		4
.L_229:
        /*0520*/ 	.word	index@(_ZN7cutlass13device_kernelIN5flash19enable_sm80_to_sm89INS1_16FlashAttnBwdSm80INS1_25CollectiveMainloopBwdSm80ILi2ELi2EN4cute5tupleIJNS5_1CILi64EEENS7_ILi128EEES8_EEENS_6half_tEfNS_4arch4Sm80ELb0ELb0ELb1ELb0ELb1ELb0ELb0ELb0ELi2ELi2ELi4ELi2ELb1EEENS1_21CollectiveEpilogueBwdISA_SB_SD_Li256ELb0ELb0ELi2EEENS1_19SingleTileSchedulerILb0ELb0ELb0ELi128EEEEEEEEEvNT_6ParamsE)
        /*0524*/ 	.word	0x00000000


	//----- nvinfo : EIATTR_MIN_STACK_SIZE
	.align		4
.L_230:
        /*0528*/ 	.byte	0x04, 0x12
        /*052a*/ 	.short	(.L_232 - .L_231)
	.align		4
.L_231:
        /*052c*/ 	.word	index@(_ZN7cutlass13device_kernelIN5flash19enable_sm80_to_sm89INS1_16FlashAttnBwdSm80INS1_25CollectiveMainloopBwdSm80ILi2ELi2EN4cute5tupleIJNS5_1CILi64EEENS7_ILi128EEES8_EEENS_6half_tEfNS_4arch4Sm80ELb0ELb0ELb1ELb0ELb0ELb0ELb0ELb0ELi2ELi2ELi4ELi2ELb1EEENS1_24CollectiveEpilogueBwdGQAISA_fSD_Li256ELb0ELb0EEENS1_19SingleTileSchedulerILb0ELb0ELb0ELi128EEEEEEEEEvNT_6ParamsE)
        /*0530*/ 	.word	0x00000000


	//----- nvinfo : EIATTR_MIN_STACK_SIZE
	.align		4
.L_232:
        /*0534*/ 	.byte	0x04, 0x12
        /*0536*/ 	.short	(.L_234 - .L_233)
	.align		4
.L_233:
        /*0538*/ 	.word	index@(_ZN7cutlass13device_kernelIN5flash19enable_sm80_to_sm89INS1_16FlashAttnBwdSm80INS1_25CollectiveMainloopBwdSm80ILi2ELi2EN4cute5tupleIJNS5_1CILi64EEENS7_ILi128EEES8_EEENS_6half_tEfNS_4arch4Sm80ELb0ELb0ELb1ELb0ELb1ELb0ELb0ELb0ELi2ELi2ELi4ELi2ELb1EEENS1_24CollectiveEpilogueBwdGQAISA_fSD_Li256ELb0ELb1EEENS1_19SingleTileSchedulerILb0ELb0ELb0ELi128EEEEEEEEEvNT_6ParamsE)
        /*053c*/ 	.word	0x00000000


	//----- nvinfo : EIATTR_MIN_STACK_SIZE
	.align		4
.L_234:
        /*0540*/ 	.byte	0x04, 0x12
        /*0542*/ 	.short	(.L_236 - .L_235)
	.align		4
.L_235:
        /*0544*/ 	.word	index@(_ZN7cutlass13device_kernelIN5flash19enable_sm80_to_sm89INS1_16FlashAttnBwdSm80INS1_25CollectiveMainloopBwdSm80ILi2ELi2EN4cute5tupleIJNS5_1CILi64EEENS7_ILi128EEES8_EEENS_6half_tEfNS_4arch4Sm80ELb0ELb0ELb1ELb1ELb0ELb0ELb0ELb0ELi2ELi2ELi4ELi2ELb1EEENS1_21CollectiveEpilogueBwdISA_SB_SD_Li256ELb1ELb0ELi2EEENS1_19SingleTileSchedulerILb1ELb0ELb0ELi128EEEEEEEEEvNT_6ParamsE)
        /*0548*/ 	.word	0x00000000


	//----- nvinfo : EIATTR_MIN_STACK_SIZE
	.align		4
.L_236:
        /*054c*/ 	.byte	0x04, 0x12
        /*054e*/ 	.short	(.L_238 - .L_237)
	.align		4
.L_237:
        /*0550*/ 	.word	index@(_ZN7cutlass13device_kernelIN5flash19enable_sm80_to_sm89INS1_16FlashAttnBwdSm80INS1_25CollectiveMainloopBwdSm80ILi2ELi2EN4cute5tupleIJNS5_1CILi64EEENS7_ILi128EEES8_EEENS_6half_tEfNS_4arch4Sm80ELb0ELb0ELb1ELb1ELb1ELb0ELb0ELb0ELi2ELi2ELi4ELi2ELb1EEENS1_21CollectiveEpilogueBwdISA_SB_SD_Li256ELb1ELb0ELi2EEENS1_19SingleTileSchedulerILb1ELb0ELb0ELi128EEEEEEEEEvNT_6ParamsE)
        /*0554*/ 	.word	0x00000000


	//----- nvinfo : EIATTR_MIN_STACK_SIZE
	.align		4
.L_238:
        /*0558*/ 	.byte	0x04, 0x12
        /*055a*/ 	.short	(.L_240 - .L_239)
	.align		4
.L_239:
        /*055c*/ 	.word	index@(_ZN7cutlass13device_kernelIN5flash19enable_sm80_to_sm89INS1_16FlashAttnBwdSm80INS1_25CollectiveMainloopBwdSm80ILi2ELi2EN4cute5tupleIJNS5_1CILi64EEENS7_ILi128EEES8_EEENS_6half_tEfNS_4arch4Sm80ELb0ELb0ELb1ELb1ELb0ELb0ELb0ELb0ELi2ELi2ELi4ELi2ELb1EEENS1_24CollectiveEpilogueBwdGQAISA_fSD_Li256ELb1ELb0EEENS1_19SingleTileSchedulerILb1ELb0ELb0ELi128EEEEEEEEEvNT_6ParamsE)
        /*0560*/ 	.word	0x00000000


	//----- nvinfo : EIATTR_MIN_STACK_SIZE
	.align		4
.L_240:
        /*0564*/ 	.byte	0x04, 0x12
        /*0566*/ 	.short	(.L_242 - .L_241)
	.align		4
.L_241:
        /*0568*/ 	.word	index@(_ZN7cutlass13device_kernelIN5flash19enable_sm80_to_sm89INS1_16FlashAttnBwdSm80INS1_25CollectiveMainloopBwdSm80ILi2ELi2EN4cute5tupleIJNS5_1CILi64EEENS7_ILi128EEES8_EEENS_6half_tEfNS_4arch4Sm80ELb0ELb0ELb1ELb1ELb1ELb0ELb0ELb0ELi2ELi2ELi4ELi2ELb1EEENS1_24CollectiveEpilogueBwdGQAISA_fSD_Li256ELb1ELb1EEENS1_19SingleTileSchedulerILb1ELb0ELb0ELi128EEEEEEEEEvNT_6ParamsE)
        /*056c*/ 	.word	0x00000000


	//----- nvinfo : EIATTR_MIN_STACK_SIZE
	.align		4
.L_242:
        /*0570*/ 	.byte	0x04, 0x12
        /*0572*/ 	.short	(.L_244 - .L_243)
	.align		4
.L_243:
        /*0574*/ 	.word	index@(_ZN7cutlass13device_kernelIN5flash19enable_sm80_to_sm89INS1_16FlashAttnBwdSm80INS1_25CollectiveMainloopBwdSm80ILi2ELi2EN4cute5tupleIJNS5_1CILi64EEENS7_ILi128EEES8_EEENS_6half_tEfNS_4arch4Sm80ELb0ELb1ELb1ELb0ELb0ELb0ELb0ELb0ELi2ELi2ELi4ELi2ELb1EEENS1_21CollectiveEpilogueBwdISA_SB_SD_Li256ELb0ELb0ELi2EEENS1_19SingleTileSchedulerILb0ELb0ELb0ELi128EEEEEEEEEvNT_6ParamsE)
        /*0578*/ 	.word	0x00000000


	//----- nvinfo : EIATTR_MIN_STACK_SIZE
	.align		4
.L_244:
        /*057c*/ 	.byte	0x04, 0x12
        /*057e*/ 	.short	(.L_246 - .L_245)
	.align		4
.L_245:
        /*0580*/ 	.word	index@(_ZN7cutlass13device_kernelIN5flash19enable_sm80_to_sm89INS1_16FlashAttnBwdSm80INS1_25CollectiveMainloopBwdSm80ILi2ELi2EN4cute5tupleIJNS5_1CILi64EEENS7_ILi128EEES8_EEENS_6half_tEfNS_4arch4Sm80ELb0ELb1ELb1ELb0ELb1ELb0ELb0ELb0ELi2ELi2ELi4ELi2ELb1EEENS1_21CollectiveEpilogueBwdISA_SB_SD_Li256ELb0ELb0ELi2EEENS1_19SingleTileSchedulerILb0ELb0ELb0ELi128EEEEEEEEEvNT_6ParamsE)
        /*0584*/ 	.word	0x00000000


	//----- nvinfo : EIATTR_MIN_STACK_SIZE
	.align		4
.L_246:
        /*0588*/ 	.byte	0x04, 0x12
        /*058a*/ 	.short	(.L_248 - .L_247)
	.align		4
.L_247:
        /*058c*/ 	.word	index@(_ZN7cutlass13device_kernelIN5flash19enable_sm80_to_sm89INS1_16FlashAttnBwdSm80INS1_25CollectiveMainloopBwdSm80ILi2ELi2EN4cute5tupleIJNS5_1CILi64EEENS7_ILi128EEES8_EEENS_6half_tEfNS_4arch4Sm80ELb0ELb1ELb1ELb0ELb0ELb0ELb0ELb0ELi2ELi2ELi4ELi2ELb1EEENS1_24CollectiveEpilogueBwdGQAISA_fSD_Li256ELb0ELb0EEENS1_19SingleTileSchedulerILb0ELb0ELb0ELi128EEEEEEEEEvNT_6ParamsE)
        /*0590*/ 	.word	0x00000000


	//----- nvinfo : EIATTR_MIN_STACK_SIZE
	.align		4
.L_248:
        /*0594*/ 	.byte	0x04, 0x12
        /*0596*/ 	.short	(.L_250 - .L_249)
	.align		4
.L_249:
        /*0598*/ 	.word	index@(_ZN7cutlass13device_kernelIN5flash19enable_sm80_to_sm89INS1_16FlashAttnBwdSm80INS1_25CollectiveMainloopBwdSm80ILi2ELi2EN4cute5tupleIJNS5_1CILi64EEENS7_ILi128EEES8_EEENS_6half_tEfNS_4arch4Sm80ELb0ELb1ELb1ELb0ELb1ELb0ELb0ELb0ELi2ELi2ELi4ELi2ELb1EEENS1_24CollectiveEpilogueBwdGQAISA_fSD_Li256ELb0ELb1EEENS1_19SingleTileSchedulerILb0ELb0ELb0ELi128EEEEEEEEEvNT_6ParamsE)
        /*059c*/ 	.word	0x00000000


	//----- nvinfo : EIATTR_MIN_STACK_SIZE
	.align		4
.L_250:
        /*05a0*/ 	.byte	0x04, 0x12
        /*05a2*/ 	.short	(.L_252 - .L_251)
	.align		4
.L_251:
        /*05a4*/ 	.word	index@(_ZN7cutlass13device_kernelIN5flash19enable_sm80_to_sm89INS1_16FlashAttnBwdSm80INS1_25CollectiveMainloopBwdSm80ILi2ELi2EN4cute5tupleIJNS5_1CILi64EEENS7_ILi128EEES8_EEENS_6half_tEfNS_4arch4Sm80ELb0ELb1ELb1ELb1ELb0ELb0ELb0ELb0ELi2ELi2ELi4ELi2ELb1EEENS1_21CollectiveEpilogueBwdISA_SB_SD_Li256ELb1ELb0ELi2EEENS1_19SingleTileSchedulerILb1ELb0ELb0ELi128EEEEEEEEEvNT_6ParamsE)
        /*05a8*/ 	.word	0x00000000


	//----- nvinfo : EIATTR_MIN_STACK_SIZE
	.align		4
.L_252:
        /*05ac*/ 	.byte	0x04, 0x12
        /*05ae*/ 	.short	(.L_254 - .L_253)
	.align		4
.L_253:
        /*05b0*/ 	.word	index@(_ZN7cutlass13device_kernelIN5flash19enable_sm80_to_sm89INS1_16FlashAttnBwdSm80INS1_25CollectiveMainloopBwdSm80ILi2ELi2EN4cute5tupleIJNS5_1CILi64EEENS7_ILi128EEES8_EEENS_6half_tEfNS_4arch4Sm80ELb0ELb1ELb1ELb1ELb1ELb0ELb0ELb0ELi2ELi2ELi4ELi2ELb1EEENS1_21CollectiveEpilogueBwdISA_SB_SD_Li256ELb1ELb0ELi2EEENS1_19SingleTileSchedulerILb1ELb0ELb0ELi128EEEEEEEEEvNT_6ParamsE)
        /*05b4*/ 	.word	0x00000000


	//----- nvinfo : EIATTR_MIN_STACK_SIZE
	.align		4
.L_254:
        /*05b8*/ 	.byte	0x04, 0x12
        /*05ba*/ 	.short	(.L_256 - .L_255)
	.align		4
.L_255:
        /*05bc*/ 	.word	index@(_ZN7cutlass13device_kernelIN5flash19enable_sm80_to_sm89INS1_16FlashAttnBwdSm80INS1_25CollectiveMainloopBwdSm80ILi2ELi2EN4cute5tupleIJNS5_1CILi64EEENS7_ILi128EEES8_EEENS_6half_tEfNS_4arch4Sm80ELb0ELb1ELb1ELb1ELb0ELb0ELb0ELb0ELi2ELi2ELi4ELi2ELb1EEENS1_24CollectiveEpilogueBwdGQAISA_fSD_Li256ELb1ELb0EEENS1_19SingleTileSchedulerILb1ELb0ELb0ELi128EEEEEEEEEvNT_6ParamsE)
        /*05c0*/ 	.word	0x00000000


	//----- nvinfo : EIATTR_MIN_STACK_SIZE
	.align		4
.L_256:
        /*05c4*/ 	.byte	0x04, 0x12
        /*05c6*/ 	.short	(.L_258 - .L_257)
	.align		4
.L_257:
        /*05c8*/ 	.word	index@(_ZN7cutlass13device_kernelIN5flash19enable_sm80_to_sm89INS1_16FlashAttnBwdSm80INS1_25CollectiveMainloopBwdSm80ILi2ELi2EN4cute5tupleIJNS5_1CILi64EEENS7_ILi128EEES8_EEENS_6half_tEfNS_4arch4Sm80ELb0ELb1ELb1ELb1ELb1ELb0ELb0ELb0ELi2ELi2ELi4ELi2ELb1EEENS1_24CollectiveEpilogueBwdGQAISA_fSD_Li256ELb1ELb1EEENS1_19SingleTileSchedulerILb1ELb0ELb0ELi128EEEEEEEEEvNT_6ParamsE)
        /*05cc*/ 	.word	0x00000000


	//----- nvinfo : EIATTR_MIN_STACK_SIZE
	.align		4
.L_258:
        /*05d0*/ 	.byte	0x04, 0x12
        /*05d2*/ 	.short	(.L_260 - .L_259)
	.align		4
.L_259:
        /*05d4*/ 	.word	index@(_ZN7cutlass13device_kernelIN5flash19enable_sm80_to_sm89INS1_16FlashAttnBwdSm80INS1_25CollectiveMainloopBwdSm80ILi2ELi2EN4cute5tupleIJNS5_1CILi64EEENS7_ILi128EEES8_EEENS_6half_tEfNS_4arch4Sm80ELb1ELb0ELb1ELb0ELb0ELb0ELb0ELb0ELi2ELi2ELi4ELi2ELb1EEENS1_21CollectiveEpilogueBwdISA_SB_SD_Li256ELb0ELb0ELi2EEENS1_25SingleTileBwdLPTSchedulerILb0ELi128ELb0EEEEEEEEEvNT_6ParamsE)
        /*05d8*/ 	.word	0x00000000


	//----- nvinfo : EIATTR_MIN_STACK_SIZE
	.align		4
.L_260:
        /*05dc*/ 	.byte	0x04, 0x12
        /*05de*/ 	.short	(.L_262 - .L_261)
	.align		4
.L_261:
        /*05e0*/ 	.word	index@(_ZN7cutlass13device_kernelIN5flash19enable_sm80_to_sm89INS1_16FlashAttnBwdSm80INS1_25CollectiveMainloopBwdSm80ILi2ELi2EN4cute5tupleIJNS5_1CILi64EEENS7_ILi128EEES8_EEENS_6half_tEfNS_4arch4Sm80ELb1ELb0ELb1ELb0ELb1ELb0ELb0ELb0ELi2ELi2ELi4ELi2ELb1EEENS1_21CollectiveEpilogueBwdISA_SB_SD_Li256ELb0ELb0ELi2EEENS1_25SingleTileBwdLPTSchedulerILb0ELi128ELb1EEEEEEEEEvNT_6ParamsE)
        /*05e4*/ 	.word	0x00000000


	//----- nvinfo : EIATTR_MIN_STACK_SIZE
	.align		4
.L_262:
        /*05e8*/ 	.byte	0x04, 0x12
        /*05ea*/ 	.short	(.L_264 - .L_263)
	.align		4
.L_263:
        /*05ec*/ 	.word	index@(_ZN7cutlass13device_kernelIN5flash19enable_sm80_to_sm89INS1_16FlashAttnBwdSm80INS1_25CollectiveMainloopBwdSm80ILi2ELi2EN4cute5tupleIJNS5_1CILi64EEENS7_ILi128EEES8_EEENS_6half_tEfNS_4arch4Sm80ELb1ELb0ELb1ELb0ELb0ELb0ELb0ELb0ELi2ELi2ELi4ELi2ELb1EEENS1_24CollectiveEpilogueBwdGQAISA_fSD_Li256ELb0ELb0EEENS1_25SingleTileBwdLPTSchedulerILb0ELi128ELb0EEEEEEEEEvNT_6ParamsE)
        /*05f0*/ 	.word	0x00000000


	//----- nvinfo : EIATTR_MIN_STACK_SIZE
	.align		4
.L_264:
        /*05f4*/ 	.byte	0x04, 0x12
        /*05f6*/ 	.short	(.L_266 - .L_265)
	.align		4
.L_265:
        /*05f8*/ 	.word	index@(_ZN7cutlass13device_kernelIN5flash19enable_sm80_to_sm89INS1_16FlashAttnBwdSm80INS1_25CollectiveMainloopBwdSm80ILi2ELi2EN4cute5tupleIJNS5_1CILi64EEENS7_ILi128EEES8_EEENS_6half_tEfNS_4arch4Sm80ELb1ELb0ELb1ELb0ELb1ELb0ELb0ELb0ELi2ELi2ELi4ELi2ELb1EEENS1_24CollectiveEpilogueBwdGQAISA_fSD_Li256ELb0ELb1EEENS1_25SingleTileBwdLPTSchedulerILb0ELi128ELb1EEEEEEEEEvNT_6ParamsE)
        /*05fc*/ 	.word	0x00000000


	//----- nvinfo : EIATTR_MIN_STACK_SIZE
	.align		4
.L_266:
        /*0600*/ 	.byte	0x04, 0x12
        /*0602*/ 	.short	(.L_268 - .L_267)
	.align		4
.L_267:
        /*0604*/ 	.word	index@(_ZN7cutlass13device_kernelIN5flash22FlashAttnBwdPreprocessIN4cute5tupleIJNS3_1CILi64EEES6_EEENS_6half_tEfNS_4arch4Sm80ELb1ELb0EEEEEvNT_6ParamsE)
        /*0608*/ 	.word	0x00000000


	//----- nvinfo : EIATTR_MIN_STACK_SIZE
	.align		4
.L_268:
        /*060c*/ 	.byte	0x04, 0x12
        /*060e*/ 	.short	(.L_270 - .L_269)
	.align		4
.L_269:
        /*0610*/ 	.word	index@(_ZN7cutlass13device_kernelIN5flash19enable_sm80_to_sm89INS1_16FlashAttnBwdSm80INS1_25CollectiveMainloopBwdSm80ILi2ELi2EN4cute5tupleIJNS5_1CILi64EEENS7_ILi128EEES8_EEENS_6half_tEfNS_4arch4Sm80ELb1ELb0ELb1ELb1ELb0ELb0ELb0ELb0ELi2ELi2ELi4ELi2ELb1EEENS1_21CollectiveEpilogueBwdISA_SB_SD_Li256ELb1ELb0ELi2EEENS1_25SingleTileBwdLPTSchedulerILb1ELi128ELb0EEEEEEEEEvNT_6ParamsE)
        /*0614*/ 	.word	0x00000000


	//----- nvinfo : EIATTR_MIN_STACK_SIZE
	.align		4
.L_270:
        /*0618*/ 	.byte	0x04, 0x12
        /*061a*/ 	.short	(.L_272 - .L_271)
	.align		4
.L_271:
        /*061c*/ 	.word	index@(_ZN7cutlass13device_kernelIN5flash19enable_sm80_to_sm89INS1_16FlashAttnBwdSm80INS1_25CollectiveMainloopBwdSm80ILi2ELi2EN4cute5tupleIJNS5_1CILi64EEENS7_ILi128EEES8_EEENS_6half_tEfNS_4arch4Sm80ELb1ELb0ELb1ELb1ELb1ELb0ELb0ELb0ELi2ELi2ELi4ELi2ELb1EEENS1_21CollectiveEpilogueBwdISA_SB_SD_Li256ELb1ELb0ELi2EEENS1_25SingleTileBwdLPTSchedulerILb1ELi128ELb1EEEEEEEEEvNT_6ParamsE)
        /*0620*/ 	.word	0x00000000


	//----- nvinfo : EIATTR_MIN_STACK_SIZE
	.align		4
.L_272:
        /*0624*/ 	.byte	0x04, 0x12
        /*0626*/ 	.short	(.L_274 - .L_273)
	.align		4
.L_273:
        /*0628*/ 	.word	index@(_ZN7cutlass13device_kernelIN5flash19enable_sm80_to_sm89INS1_16FlashAttnBwdSm80INS1_25CollectiveMainloopBwdSm80ILi2ELi2EN4cute5tupleIJNS5_1CILi64EEENS7_ILi128EEES8_EEENS_6half_tEfNS_4arch4Sm80ELb1ELb0ELb1ELb1ELb0ELb0ELb0ELb0ELi2ELi2ELi4ELi2ELb1EEENS1_24CollectiveEpilogueBwdGQAISA_fSD_Li256ELb1ELb0EEENS1_25SingleTileBwdLPTSchedulerILb1ELi128ELb0EEEEEEEEEvNT_6ParamsE)
        /*062c*/ 	.word	0x00000000


	//----- nvinfo : EIATTR_MIN_STACK_SIZE
	.align		4
.L_274:
        /*0630*/ 	.byte	0x04, 0x12
        /*0632*/ 	.short	(.L_276 - .L_275)
	.align		4
.L_275:
        /*0634*/ 	.word	index@(_ZN7cutlass13device_kernelIN5flash32FlashAttnBwdPostprocessConvertdQIN4cute5tupleIJNS3_1CILi64EEES6_EEENS_6half_tEfNS_4arch4Sm80ELi256ENS3_8TiledMMAINS3_8MMA_AtomIJNS3_28SM80_16x8x16_F32F16F16F32_TNEEEENS3_6LayoutINS4_IJNS5_ILi2EEENS5_ILi4EEENS5_ILi1EEEEEENS4_IJSI_SG_NS5_ILi0EEEEEEEENS4_IJNS5_ILi32EEES6_NS5_ILi16EEEEEEEELb0EEEEEvNT_6ParamsE)
        /*0638*/ 	.word	0x00000000


	//----- nvinfo : EIATTR_MIN_STACK_SIZE
	.align		4
.L_276:
        /*063c*/ 	.byte	0x04, 0x12
        /*063e*/ 	.short	(.L_278 - .L_277)
	.align		4
.L_277:
        /*0640*/ 	.word	index@(_ZN7cutlass13device_kernelIN5flash19enable_sm80_to_sm89INS1_16FlashAttnBwdSm80INS1_25CollectiveMainloopBwdSm80ILi2ELi2EN4cute5tupleIJNS5_1CILi64EEENS7_ILi128EEES8_EEENS_6half_tEfNS_4arch4Sm80ELb1ELb0ELb1ELb1ELb1ELb0ELb0ELb0ELi2ELi2ELi4ELi2ELb1EEENS1_24CollectiveEpilogueBwdGQAISA_fSD_Li256ELb1ELb1EEENS1_25SingleTileBwdLPTSchedulerILb1ELi128ELb1EEEEEEEEEvNT_6ParamsE)
        /*0644*/ 	.word	0x00000000


	//----- nvinfo : EIATTR_MIN_STACK_SIZE
	.align		4
.L_278:
        /*0648*/ 	.byte	0x04, 0x12
        /*064a*/ 	.short	(.L_280 - .L_279)
	.align		4
.L_279:
        /*064c*/ 	.word	index@(_ZN7cutlass13device_kernelIN5flash22FlashAttnBwdPreprocessIN4cute5tupleIJNS3_1CILi64EEES6_EEENS_6half_tEfNS_4arch4Sm80ELb1ELb1EEEEEvNT_6ParamsE)
        /*0650*/ 	.word	0x00000000


	//----- nvinfo : EIATTR_MIN_STACK_SIZE
	.align		4
.L_280:
        /*0654*/ 	.byte	0x04, 0x12
        /*0656*/ 	.short	(.L_282 - .L_281)
	.align		4
.L_281:
        /*0658*/ 	.word	index@(_ZN7cutlass13device_kernelIN5flash19enable_sm80_to_sm89INS1_16FlashAttnBwdSm80INS1_25CollectiveMainloopBwdSm80ILi2ELi2EN4cute5tupleIJNS5_1CILi128EEES8_NS7_ILi64EEEEEENS_6half_tEfNS_4arch4Sm80ELb0ELb0ELb1ELb0ELb0ELb0ELb0ELb0ELi2ELi4ELi4ELi4ELb0EEENS1_21CollectiveEpilogueBwdISA_SB_SD_Li256ELb0ELb0ELi2EEENS1_19SingleTileSchedulerILb0ELb0ELb0ELi128EEEEEEEEEvNT_6ParamsE)
        /*065c*/ 	.word	0x00000000


	//----- nvinfo : EIATTR_MIN_STACK_SIZE
	.align		4
.L_282:
        /*0660*/ 	.byte	0x04, 0x12
        /*0662*/ 	.short	(.L_284 - .L_283)
	.align		4
.L_283:
        /*0664*/ 	.word	index@(_ZN7cutlass13device_kernelIN5flash19enable_sm80_to_sm89INS1_16FlashAttnBwdSm80INS1_25CollectiveMainloopBwdSm80ILi2ELi2EN4cute5tupleIJNS5_1CILi128EEES8_NS7_ILi64EEEEEENS_6half_tEfNS_4arch4Sm80ELb0ELb0ELb1ELb0ELb1ELb0ELb0ELb0ELi2ELi4ELi4ELi4ELb0EEENS1_21CollectiveEpilogueBwdISA_SB_SD_Li256ELb0ELb0ELi2EEENS1_19SingleTileSchedulerILb0ELb0ELb0ELi128EEEEEEEEEvNT_6ParamsE)
        /*0668*/ 	.word	0x00000000


	//----- nvinfo : EIATTR_MIN_STACK_SIZE
	.align		4
.L_284:
        /*066c*/ 	.byte	0x04, 0x12
        /*066e*/ 	.short	(.L_286 - .L_285)
	.align		4
.L_285:
        /*0670*/ 	.word	index@(_ZN7cutlass13device_kernelIN5flash19enable_sm80_to_sm89INS1_16FlashAttnBwdSm80INS1_25CollectiveMainloopBwdSm80ILi2ELi2EN4cute5tupleIJNS5_1CILi128EEES8_NS7_ILi64EEEEEENS_6half_tEfNS_4arch4Sm80ELb0ELb0ELb1ELb0ELb0ELb0ELb0ELb0ELi2ELi4ELi4ELi4ELb0EEENS1_24CollectiveEpilogueBwdGQAISA_fSD_Li256ELb0ELb0EEENS1_19SingleTileSchedulerILb0ELb0ELb0ELi128EEEEEEEEEvNT_6ParamsE)
        /*0674*/ 	.word	0x00000000


	//----- nvinfo : EIATTR_MIN_STACK_SIZE
	.align		4
.L_286:
        /*0678*/ 	.byte	0x04, 0x12
        /*067a*/ 	.short	(.L_288 - .L_287)
	.align		4
.L_287:
        /*067c*/ 	.word	index@(_ZN7cutlass13device_kernelIN5flash19enable_sm80_to_sm89INS1_16FlashAttnBwdSm80INS1_25CollectiveMainloopBwdSm80ILi2ELi2EN4cute5tupleIJNS5_1CILi128EEES8_NS7_ILi64EEEEEENS_6half_tEfNS_4arch4Sm80ELb0ELb0ELb1ELb0ELb1ELb0ELb0ELb0ELi2ELi4ELi4ELi4ELb0EEENS1_24CollectiveEpilogueBwdGQAISA_fSD_Li256ELb0ELb1EEENS1_19SingleTileSchedulerILb0ELb0ELb0ELi128EEEEEEEEEvNT_6ParamsE)
        /*0680*/ 	.word	0x00000000


	//----- nvinfo : EIATTR_MIN_STACK_SIZE
	.align		4
.L_288:
        /*0684*/ 	.byte	0x04, 0x12
        /*0686*/ 	.short	(.L_290 - .L_289)
	.align		4
.L_289:
        /*0688*/ 	.word	index@(_ZN7cutlass13device_kernelIN5flash19enable_sm80_to_sm89INS1_16FlashAttnBwdSm80INS1_25CollectiveMainloopBwdSm80ILi2ELi2EN4cute5tupleIJNS5_1CILi128EEES8_NS7_ILi64EEEEEENS_6half_tEfNS_4arch4Sm80ELb0ELb0ELb1ELb1ELb0ELb0ELb0ELb0ELi2ELi4ELi4ELi4ELb0EEENS1_21CollectiveEpilogueBwdISA_SB_SD_Li256ELb1ELb0ELi2EEENS1_19SingleTileSchedulerILb1ELb0ELb0ELi128EEEEEEEEEvNT_6ParamsE)
        /*068c*/ 	.word	0x00000000


	//----- nvinfo : EIATTR_MIN_STACK_SIZE
	.align		4
.L_290:
        /*0690*/ 	.byte	0x04, 0x12
        /*0692*/ 	.short	(.L_292 - .L_291)
	.align		4
.L_291:
        /*0694*/ 	.word	index@(_ZN7cutlass13device_kernelIN5flash19enable_sm80_to_sm89INS1_16FlashAttnBwdSm80INS1_25CollectiveMainloopBwdSm80ILi2ELi2EN4cute5tupleIJNS5_1CILi128EEES8_NS7_ILi64EEEEEENS_6half_tEfNS_4arch4Sm80ELb0ELb0ELb1ELb1ELb1ELb0ELb0ELb0ELi2ELi4ELi4ELi4ELb0EEENS1_21CollectiveEpilogueBwdISA_SB_SD_Li256ELb1ELb0ELi2EEENS1_19SingleTileSchedulerILb1ELb0ELb0ELi128EEEEEEEEEvNT_6ParamsE)
        /*0698*/ 	.word	0x00000000


	//----- nvinfo : EIATTR_MIN_STACK_SIZE
	.align		4
.L_292:
        /*069c*/ 	.byte	0x04, 0x12
        /*069e*/ 	.short	(.L_294 - .L_293)
	.align		4
.L_293:
        /*06a0*/ 	.word	index@(_ZN7cutlass13device_kernelIN5flash19enable_sm80_to_sm89INS1_16FlashAttnBwdSm80INS1_25CollectiveMainloopBwdSm80ILi2ELi2EN4cute5tupleIJNS5_1CILi128EEES8_NS7_ILi64EEEEEENS_6half_tEfNS_4arch4Sm80ELb0ELb0ELb1ELb1ELb0ELb0ELb0ELb0ELi2ELi4ELi4ELi4ELb0EEENS1_24CollectiveEpilogueBwdGQAISA_fSD_Li256ELb1ELb0EEENS1_19SingleTileSchedulerILb1ELb0ELb0ELi128EEEEEEEEEvNT_6ParamsE)
        /*06a4*/ 	.word	0x00000000


	//----- nvinfo : EIATTR_MIN_STACK_SIZE
	.align		4
.L_294:
        /*06a8*/ 	.byte	0x04, 0x12
        /*06aa*/ 	.short	(.L_296 - .L_295)
	.align		4
.L_295:
        /*06ac*/ 	.word	index@(_ZN7cutlass13device_kernelIN5flash19enable_sm80_to_sm89INS1_16FlashAttnBwdSm80INS1_25CollectiveMainloopBwdSm80ILi2ELi2EN4cute5tupleIJNS5_1CILi128EEES8_NS7_ILi64EEEEEENS_6half_tEfNS_4arch4Sm80ELb0ELb0ELb1ELb1ELb1ELb0ELb0ELb0ELi2ELi4ELi4ELi4ELb0EEENS1_24CollectiveEpilogueBwdGQAISA_fSD_Li256ELb1ELb1EEENS1_19SingleTileSchedulerILb1ELb0ELb0ELi128EEEEEEEEEvNT_6ParamsE)
        /*06b0*/ 	.word	0x00000000


	//----- nvinfo : EIATTR_MIN_STACK_SIZE
	.align		4
.L_296:
        /*06b4*/ 	.byte	0x04, 0x12
        /*06b6*/ 	.short	(.L_298 - .L_297)
	.align		4
.L_297:
        /*06b8*/ 	.word	index@(_ZN7cutlass13device_kernelIN5flash19enable_sm80_to_sm89INS1_16FlashAttnBwdSm80INS1_25CollectiveMainloopBwdSm80ILi2ELi2EN4cute5tupleIJNS5_1CILi128EEES8_NS7_ILi64EEEEEENS_6half_tEfNS_4arch4Sm80ELb0ELb1ELb1ELb0ELb0ELb0ELb0ELb0ELi2ELi4ELi4ELi4ELb0EEENS1_21CollectiveEpilogueBwdISA_SB_SD_Li256ELb0ELb0ELi2EEENS1_19SingleTileSchedulerILb0ELb0ELb0ELi128EEEEEEEEEvNT_6ParamsE)
        /*06bc*/ 	.word	0x00000000


	//----- nvinfo : EIATTR_MIN_STACK_SIZE
	.align		4
.L_298:
        /*06c0*/ 	.byte	0x04, 0x12
        /*06c2*/ 	.short	(.L_300 - .L_299)
	.align		4
.L_299:
        /*06c4*/ 	.word	index@(_ZN7cutlass13device_kernelIN5flash19enable_sm80_to_sm89INS1_16FlashAttnBwdSm80INS1_25CollectiveMainloopBwdSm80ILi2ELi2EN4cute5tupleIJNS5_1CILi128EEES8_NS7_ILi64EEEEEENS_6half_tEfNS_4arch4Sm80ELb0ELb1ELb1ELb0ELb1ELb0ELb0ELb0ELi2ELi4ELi4ELi4ELb0EEENS1_21CollectiveEpilogueBwdISA_SB_SD_Li256ELb0ELb0ELi2EEENS1_19SingleTileSchedulerILb0ELb0ELb0ELi128EEEEEEEEEvNT_6ParamsE)
        /*06c8*/ 	.word	0x00000000


	//----- nvinfo : EIATTR_MIN_STACK_SIZE
	.align		4
.L_300:
        /*06cc*/ 	.byte	0x04, 0x12
        /*06ce*/ 	.short	(.L_302 - .L_301)
	.align		4
.L_301:
        /*06d0*/ 	.word	index@(_ZN7cutlass13device_kernelIN5flash19enable_sm80_to_sm89INS1_16FlashAttnBwdSm80INS1_25CollectiveMainloopBwdSm80ILi2ELi2EN4cute5tupleIJNS5_1CILi128EEES8_NS7_ILi64EEEEEENS_6half_tEfNS_4arch4Sm80ELb0ELb1ELb1ELb0ELb0ELb0ELb0ELb0ELi2ELi4ELi4ELi4ELb0EEENS1_24CollectiveEpilogueBwdGQAISA_fSD_Li256ELb0ELb0EEENS1_19SingleTileSchedulerILb0ELb0ELb0ELi128EEEEEEEEEvNT_6ParamsE)
        /*06d4*/ 	.word	0x00000000


	//----- nvinfo : EIATTR_MIN_STACK_SIZE
	.align		4
.L_302:
        /*06d8*/ 	.byte	0x04, 0x12
        /*06da*/ 	.short	(.L_304 - .L_303)
	.align		4
.L_303:
        /*06dc*/ 	.word	index@(_ZN7cutlass13device_kernelIN5flash19enable_sm80_to_sm89INS1_16FlashAttnBwdSm80INS1_25CollectiveMainloopBwdSm80ILi2ELi2EN4cute5tupleIJNS5_1CILi128EEES8_NS7_ILi64EEEEEENS_6half_tEfNS_4arch4Sm80ELb0ELb1ELb1ELb0ELb1ELb0ELb0ELb0ELi2ELi4ELi4ELi4ELb0EEENS1_24CollectiveEpilogueBwdGQAISA_fSD_Li256ELb0ELb1EEENS1_19SingleTileSchedulerILb0ELb0ELb0ELi128EEEEEEEEEvNT_6ParamsE)
        /*06e0*/ 	.word	0x00000000


	//----- nvinfo : EIATTR_MIN_STACK_SIZE
	.align		4
.L_304:
        /*06e4*/ 	.byte	0x04, 0x12
        /*06e6*/ 	.short	(.L_306 - .L_305)
	.align		4
.L_305:
        /*06e8*/ 	.word	index@(_ZN7cutlass13device_kernelIN5flash19enable_sm80_to_sm89INS1_16FlashAttnBwdSm80INS1_25CollectiveMainloopBwdSm80ILi2ELi2EN4cute5tupleIJNS5_1CILi128EEES8_NS7_ILi64EEEEEENS_6half_tEfNS_4arch4Sm80ELb0ELb1ELb1ELb1ELb0ELb0ELb0ELb0ELi2ELi4ELi4ELi4ELb0EEENS1_21CollectiveEpilogueBwdISA_SB_SD_Li256ELb1ELb0ELi2EEENS1_19SingleTileSchedulerILb1ELb0ELb0ELi128EEEEEEEEEvNT_6ParamsE)
        /*06ec*/ 	.word	0x00000000


	//----- nvinfo : EIATTR_MIN_STACK_SIZE
	.align		4
.L_306:
        /*06f0*/ 	.byte	0x04, 0x12
        /*06f2*/ 	.short	(.L_308 - .L_307)
	.align		4
.L_307:
        /*06f4*/ 	.word	index@(_ZN7cutlass13device_kernelIN5flash19enable_sm80_to_sm89INS1_16FlashAttnBwdSm80INS1_25CollectiveMainloopBwdSm80ILi2ELi2EN4cute5tupleIJNS5_1CILi128EEES8_NS7_ILi64EEEEEENS_6half_tEfNS_4arch4Sm80ELb0ELb1ELb1ELb1ELb1ELb0ELb0ELb0ELi2ELi4ELi4ELi4ELb0EEENS1_21CollectiveEpilogueBwdISA_SB_SD_Li256ELb1ELb0ELi2EEENS1_19SingleTileSchedulerILb1ELb0ELb0ELi128EEEEEEEEEvNT_6ParamsE)
        /*06f8*/ 	.word	0x00000000


	//----- nvinfo : EIATTR_MIN_STACK_SIZE
	.align		4
.L_308:
        /*06fc*/ 	.byte	0x04, 0x12
        /*06fe*/ 	.short	(.L_310 - .L_309)
	.align		4
.L_309:
        /*0700*/ 	.word	index@(_ZN7cutlass13device_kernelIN5flash19enable_sm80_to_sm89INS1_16FlashAttnBwdSm80INS1_25CollectiveMainloopBwdSm80ILi2ELi2EN4cute5tupleIJNS5_1CILi128EEES8_NS7_ILi64EEEEEENS_6half_tEfNS_4arch4Sm80ELb0ELb1ELb1ELb1ELb0ELb0ELb0ELb0ELi2ELi4ELi4ELi4ELb0EEENS1_24CollectiveEpilogueBwdGQAISA_fSD_Li256ELb1ELb0EEENS1_19SingleTileSchedulerILb1ELb0ELb0ELi128EEEEEEEEEvNT_6ParamsE)
        /*0704*/ 	.word	0x00000000


	//----- nvinfo : EIATTR_MIN_STACK_SIZE
	.align		4
.L_310:
        /*0708*/ 	.byte	0x04, 0x12
        /*070a*/ 	.short	(.L_312 - .L_311)
	.align		4
.L_311:
        /*070c*/ 	.word	index@(_ZN7cutlass13device_kernelIN5flash19enable_sm80_to_sm89INS1_16FlashAttnBwdSm80INS1_25CollectiveMainloopBwdSm80ILi2ELi2EN4cute5tupleIJNS5_1CILi128EEES8_NS7_ILi64EEEEEENS_6half_tEfNS_4arch4Sm80ELb0ELb1ELb1ELb1ELb1ELb0ELb0ELb0ELi2ELi4ELi4ELi4ELb0EEENS1_24CollectiveEpilogueBwdGQAISA_fSD_Li256ELb1ELb1EEENS1_19SingleTileSchedulerILb1ELb0ELb0ELi128EEEEEEEEEvNT_6ParamsE)
        /*0710*/ 	.word	0x00000000


	//----- nvinfo : EIATTR_MIN_STACK_SIZE
	.align		4
.L_312:
        /*0714*/ 	.byte	0x04, 0x12
        /*0716*/ 	.short	(.L_314 - .L_313)
	.align		4
.L_313:
        /*0718*/ 	.word	index@(_ZN7cutlass13device_kernelIN5flash19enable_sm80_to_sm89INS1_16FlashAttnBwdSm80INS1_25CollectiveMainloopBwdSm80ILi2ELi2EN4cute5tupleIJNS5_1CILi128EEES8_NS7_ILi64EEEEEENS_6half_tEfNS_4arch4Sm80ELb1ELb0ELb1ELb0ELb0ELb0ELb0ELb0ELi2ELi4ELi4ELi4ELb0EEENS1_21CollectiveEpilogueBwdISA_SB_SD_Li256ELb0ELb0ELi2EEENS1_25SingleTileBwdLPTSchedulerILb0ELi128ELb0EEEEEEEEEvNT_6ParamsE)
        /*071c*/ 	.word	0x00000000


	//----- nvinfo : EIATTR_MIN_STACK_SIZE
	.align		4
.L_314:
        /*0720*/ 	.byte	0x04, 0x12
        /*0722*/ 	.short	(.L_316 - .L_315)
	.align		4
.L_315:
        /*0724*/ 	.word	index@(_ZN7cutlass13device_kernelIN5flash19enable_sm80_to_sm89INS1_16FlashAttnBwdSm80INS1_25CollectiveMainloopBwdSm80ILi2ELi2EN4cute5tupleIJNS5_1CILi128EEES8_NS7_ILi64EEEEEENS_6half_tEfNS_4arch4Sm80ELb1ELb0ELb1ELb0ELb1ELb0ELb0ELb0ELi2ELi4ELi4ELi4ELb0EEENS1_21CollectiveEpilogueBwdISA_SB_SD_Li256ELb0ELb0ELi2EEENS1_25SingleTileBwdLPTSchedulerILb0ELi128ELb1EEEEEEEEEvNT_6ParamsE)
        /*0728*/ 	.word	0x00000000


	//----- nvinfo : EIATTR_MIN_STACK_SIZE
	.align		4
.L_316:
        /*072c*/ 	.byte	0x04, 0x12
        /*072e*/ 	.short	(.L_318 - .L_317)
	.align		4
.L_317:
        /*0730*/ 	.word	index@(_ZN7cutlass13device_kernelIN5flash19enable_sm80_to_sm89INS1_16FlashAttnBwdSm80INS1_25CollectiveMainloopBwdSm80ILi2ELi2EN4cute5tupleIJNS5_1CILi128EEES8_NS7_ILi64EEEEEENS_6half_tEfNS_4arch4Sm80ELb1ELb0ELb1ELb0ELb0ELb0ELb0ELb0ELi2ELi4ELi4ELi4ELb0EEENS1_24CollectiveEpilogueBwdGQAISA_fSD_Li256ELb0ELb0EEENS1_25SingleTileBwdLPTSchedulerILb0ELi128ELb0EEEEEEEEEvNT_6ParamsE)
        /*0734*/ 	.word	0x00000000


	//----- nvinfo : EIATTR_MIN_STACK_SIZE
	.align		4
.L_318:
        /*0738*/ 	.byte	0x04, 0x12
        /*073a*/ 	.short	(.L_320 - .L_319)
	.align		4
.L_319:
        /*073c*/ 	.word	index@(_ZN7cutlass13device_kernelIN5flash19enable_sm80_to_sm89INS1_16FlashAttnBwdSm80INS1_25CollectiveMainloopBwdSm80ILi2ELi2EN4cute5tupleIJNS5_1CILi128EEES8_NS7_ILi64EEEEEENS_6half_tEfNS_4arch4Sm80ELb1ELb0ELb1ELb0ELb1ELb0ELb0ELb0ELi2ELi4ELi4ELi4ELb0EEENS1_24CollectiveEpilogueBwdGQAISA_fSD_Li256ELb0ELb1EEENS1_25SingleTileBwdLPTSchedulerILb0ELi128ELb1EEEEEEEEEvNT_6ParamsE)
        /*0740*/ 	.word	0x00000000


	//----- nvinfo : EIATTR_MIN_STACK_SIZE
	.align		4
.L_320:
        /*0744*/ 	.byte	0x04, 0x12
        /*0746*/ 	.short	(.L_322 - .L_321)
	.align		4
.L_321:
        /*0748*/ 	.word	index@(_ZN7cutlass13device_kernelIN5flash22FlashAttnBwdPreprocessIN4cute5tupleIJNS3_1CILi128EEENS5_ILi64EEEEEENS_6half_tEfNS_4arch4Sm80ELb1ELb0EEEEEvNT_6ParamsE)
        /*074c*/ 	.word	0x00000000


	//----- nvinfo : EIATTR_MIN_STACK_SIZE
	.align		4
.L_322:
        /*0750*/ 	.byte	0x04, 0x12
        /*0752*/ 	.short	(.L_324 - .L_323)
	.align		4
.L_323:
        /*0754*/ 	.word	index@(_ZN7cutlass13device_kernelIN5flash19enable_sm80_to_sm89INS1_16FlashAttnBwdSm80INS1_25CollectiveMainloopBwdSm80ILi2ELi2EN4cute5tupleIJNS5_1CILi128EEES8_NS7_ILi64EEEEEENS_6half_tEfNS_4arch4Sm80ELb1ELb0ELb1ELb1ELb0ELb0ELb0ELb0ELi2ELi4ELi4ELi4ELb0EEENS1_21CollectiveEpilogueBwdISA_SB_SD_Li256ELb1ELb0ELi2EEENS1_25SingleTileBwdLPTSchedulerILb1ELi128ELb0EEEEEEEEEvNT_6ParamsE)
        /*0758*/ 	.word	0x00000000


	//----- nvinfo : EIATTR_MIN_STACK_SIZE
	.align		4
.L_324:
        /*075c*/ 	.byte	0x04, 0x12
        /*075e*/ 	.short	(.L_326 - .L_325)
	.align		4
.L_325:
        /*0760*/ 	.word	index@(_ZN7cutlass13device_kernelIN5flash19enable_sm80_to_sm89INS1_16FlashAttnBwdSm80INS1_25CollectiveMainloopBwdSm80ILi2ELi2EN4cute5tupleIJNS5_1CILi128EEES8_NS7_ILi64EEEEEENS_6half_tEfNS_4arch4Sm80ELb1ELb0ELb1ELb1ELb1ELb0ELb0ELb0ELi2ELi4ELi4ELi4ELb0EEENS1_21CollectiveEpilogueBwdISA_SB_SD_Li256ELb1ELb0ELi2EEENS1_25SingleTileBwdLPTSchedulerILb1ELi128ELb1EEEEEEEEEvNT_6ParamsE)
        /*0764*/ 	.word	0x00000000


	//----- nvinfo : EIATTR_MIN_STACK_SIZE
	.align		4
.L_326:
        /*0768*/ 	.byte	0x04, 0x12
        /*076a*/ 	.short	(.L_328 - .L_327)
	.align		4
.L_327:
        /*076c*/ 	.word	index@(_ZN7cutlass13device_kernelIN5flash19enable_sm80_to_sm89INS1_16FlashAttnBwdSm80INS1_25CollectiveMainloopBwdSm80ILi2ELi2EN4cute5tupleIJNS5_1CILi128EEES8_NS7_ILi64EEEEEENS_6half_tEfNS_4arch4Sm80ELb1ELb0ELb1ELb1ELb0ELb0ELb0ELb0ELi2ELi4ELi4ELi4ELb0EEENS1_24CollectiveEpilogueBwdGQAISA_fSD_Li256ELb1ELb0EEENS1_25SingleTileBwdLPTSchedulerILb1ELi128ELb0EEEEEEEEEvNT_6ParamsE)
        /*0770*/ 	.word	0x00000000


	//----- nvinfo : EIATTR_MIN_STACK_SIZE
	.align		4
.L_328:
        /*0774*/ 	.byte	0x04, 0x12
        /*0776*/ 	.short	(.L_330 - .L_329)
	.align		4
.L_329:
        /*0778*/ 	.word	index@(_ZN7cutlass13device_kernelIN5flash32FlashAttnBwdPostprocessConvertdQIN4cute5tupleIJNS3_1CILi128EEENS5_ILi64EEEEEENS_6half_tEfNS_4arch4Sm80ELi256ENS3_8TiledMMAINS3_8MMA_AtomIJNS3_28SM80_16x8x16_F32F16F16F32_TNEEEENS3_6LayoutINS4_IJNS5_ILi4EEENS5_ILi2EEENS5_ILi1EEEEEENS4_IJSJ_SH_NS5_ILi0EEEEEEEENS4_IJS7_NS5_ILi32EEENS5_ILi16EEEEEEEELb0EEEEEvNT_6ParamsE)
        /*077c*/ 	.word	0x00000000


	//----- nvinfo : EIATTR_MIN_STACK_SIZE
	.align		4
.L_330:
        /*0780*/ 	.byte	0x04, 0x12
        /*0782*/ 	.short	(.L_332 - .L_331)
	.align		4
.L_331:
        /*0784*/ 	.word	index@(_ZN7cutlass13device_kernelIN5flash19enable_sm80_to_sm89INS1_16FlashAttnBwdSm80INS1_25CollectiveMainloopBwdSm80ILi2ELi2EN4cute5tupleIJNS5_1CILi128EEES8_NS7_ILi64EEEEEENS_6half_tEfNS_4arch4Sm80ELb1ELb0ELb1ELb1ELb1ELb0ELb0ELb0ELi2ELi4ELi4ELi4ELb0EEENS1_24CollectiveEpilogueBwdGQAISA_fSD_Li256ELb1ELb1EEENS1_25SingleTileBwdLPTSchedulerILb1ELi128ELb1EEEEEEEEEvNT_6ParamsE)
        /*0788*/ 	.word	0x00000000


	//----- nvinfo : EIATTR_MIN_STACK_SIZE
	.align		4
.L_332:
        /*078c*/ 	.byte	0x04, 0x12
        /*078e*/ 	.short	(.L_334 - .L_333)
	.align		4
.L_333:
        /*0790*/ 	.word	index@(_ZN7cutlass13device_kernelIN5flash22FlashAttnBwdPreprocessIN4cute5tupleIJNS3_1CILi128EEENS5_ILi64EEEEEENS_6half_tEfNS_4arch4Sm80ELb1ELb1EEEEEvNT_6ParamsE)
        /*0794*/ 	.word	0x00000000
.L_334:


//--------------------- .nv.compat                --------------------------
	.section	.nv.compat,"",@"SHT_CUDA_COMPAT_INFO"
	.align	4
        /*0000*/ 	.byte	0x02, 0x09, 0x01, 0x00, 0x02, 0x02, 0x01, 0x00, 0x02, 0x05, 0x05, 0x00, 0x03, 0x07, 0x01, 0x01
        /*0010*/ 	.byte	0x02, 0x03, 0x00, 0x00, 0x02, 0x06, 0x01, 0x00, 0x04, 0x0b, 0x08, 0x00, 0x00, 0x00, 0x00, 0x00
        /*0020*/ 	.byte	0x00, 0x00, 0x00, 0x00


//--------------------- .nv.info._ZN7cutlass13device_kernelIN5flash19enable_sm80_to_sm89INS1_16FlashAttnBwdSm80INS1_25CollectiveMainloopBwdSm80ILi2ELi2EN4cute5tupleIJNS5_1CILi64EEENS7_ILi128EEES8_EEENS_6half_tEfNS_4arch4Sm80ELb0ELb0ELb1ELb0ELb0ELb0ELb0ELb0ELi2ELi2ELi4ELi2ELb1EEENS1_21CollectiveEpilogueBwdISA_SB_SD_Li256ELb0ELb0ELi2EEENS1_19SingleTileSchedulerILb0ELb0ELb0ELi128EEEEEEEEEvNT_6ParamsE --------------------------
	.section	.nv.info._ZN7cutlass13device_kernelIN5flash19enable_sm80_to_sm89INS1_16FlashAttnBwdSm80INS1_25CollectiveMainloopBwdSm80ILi2ELi2EN4cute5tupleIJNS5_1CILi64EEENS7_ILi128EEES8_EEENS_6half_tEfNS_4arch4Sm80ELb0ELb0ELb1ELb0ELb0ELb0ELb0ELb0ELi2ELi2ELi4ELi2ELb1EEENS1_21CollectiveEpilogueBwdISA_SB_SD_Li256ELb0ELb0ELi2EEENS1_19SingleTileSchedulerILb0ELb0ELb0ELi128EEEEEEEEEvNT_6ParamsE,"",@"SHT_CUDA_INFO"
	.sectionflags	@""
	.align	4


	//----- nvinfo : EIATTR_CUDA_API_VERSION
	.align		4
        /*0000*/ 	.byte	0x04, 0x37
        /*0002*/ 	.short	(.L_336 - .L_335)
.L_335:
        /*0004*/ 	.word	0x00000082


	//----- nvinfo : EIATTR_KPARAM_INFO
	.align		4
.L_336:
        /*0008*/ 	.byte	0x04, 0x17
        /*000a*/ 	.short	(.L_338 - .L_337)
.L_337:
        /*000c*/ 	.word	0x00000000
        /*0010*/ 	.short	0x0000
        /*0012*/ 	.short	0x0000
        /*0014*/ 	.byte	0x00, 0xf0, 0xc1, 0x09


	//----- nvinfo : EIATTR_SPARSE_MMA_MASK
	.align		4
.L_338:
        /*0018*/ 	.byte	0x03, 0x50
        /*001a*/ 	.short	0x0000


	//----- nvinfo : EIATTR_MAXREG_COUNT
	.align		4
        /*001c*/ 	.byte	0x03, 0x1b
        /*001e*/ 	.short	0x00ff


	//----- nvinfo : EIATTR_MERCURY_ISA_VERSION
	.align		4
        /*0020*/ 	.byte	0x03, 0x5f
        /*0022*/ 	.short	0x0101


	//----- nvinfo : EIATTR_EXIT_INSTR_OFFSETS
	.align		4
        /*0024*/ 	.byte	0x04, 0x1c
        /*0026*/ 	.short	(.L_340 - .L_339)


	//   ....[0]....
.L_339:
        /*0028*/ 	.word	0x00000010


	//----- nvinfo : EIATTR_MAX_THREADS
	.align		4
.L_340:
        /*002c*/ 	.byte	0x04, 0x05
        /*002e*/ 	.short	(.L_342 - .L_341)
.L_341:
        /*0030*/ 	.word	0x00000100
        /*0034*/ 	.word	0x00000001
        /*0038*/ 	.word	0x00000001


	//----- nvinfo : EIATTR_CBANK_PARAM_SIZE
	.align		4
.L_342:
        /*003c*/ 	.byte	0x03, 0x19
        /*003e*/ 	.short	0x0270


	//----- nvinfo : EIATTR_PARAM_CBANK
	.align		4
        /*0040*/ 	.byte	0x04, 0x0a
        /*0042*/ 	.short	(.L_344 - .L_343)
	.align		4
.L_343:
        /*0044*/ 	.word	index@(.nv.constant0._ZN7cutlass13device_kernelIN5flash19enable_sm80_to_sm89INS1_16FlashAttnBwdSm80INS1_25CollectiveMainloopBwdSm80ILi2ELi2EN4cute5tupleIJNS5_1CILi64EEENS7_ILi128EEES8_EEENS_6half_tEfNS_4arch4Sm80ELb0ELb0ELb1ELb0ELb0ELb0ELb0ELb0ELi2ELi2ELi4ELi2ELb1EEENS1_21CollectiveEpilogueBwdISA_SB_SD_Li256ELb0ELb0ELi2EEENS1_19SingleTileSchedulerILb0ELb0ELb0ELi128EEEEEEEEEvNT_6ParamsE)
        /*0048*/ 	.short	0x0210
        /*004a*/ 	.short	0x0270


	//----- nvinfo : EIATTR_SW_WAR
	.align		4
.L_344:
        /*004c*/ 	.byte	0x04, 0x36
        /*004e*/ 	.short	(.L_346 - .L_345)
.L_345:
        /*0050*/ 	.word	0x00000008
.L_346:


//--------------------- .nv.info._ZN7cutlass13device_kernelIN5flash19enable_sm80_to_sm89INS1_16FlashAttnBwdSm80INS1_25CollectiveMainloopBwdSm80ILi2ELi2EN4cute5tupleIJNS5_1CILi64EEENS7_ILi128EEES8_EEENS_6half_tEfNS_4arch4Sm80ELb0ELb0ELb1ELb0ELb1ELb0ELb0ELb0ELi2ELi2ELi4ELi2ELb1EEENS1_21CollectiveEpilogueBwdISA_SB_SD_Li256ELb0ELb0ELi2EEENS1_19SingleTileSchedulerILb0ELb0ELb0ELi128EEEEEEEEEvNT_6ParamsE --------------------------
	.section	.nv.info._ZN7cutlass13device_kernelIN5flash19enable_sm80_to_sm89INS1_16FlashAttnBwdSm80INS1_25CollectiveMainloopBwdSm80ILi2ELi2EN4cute5tupleIJNS5_1CILi64EEENS7_ILi128EEES8_EEENS_6half_tEfNS_4arch4Sm80ELb0ELb0ELb1ELb0ELb1ELb0ELb0ELb0ELi2ELi2ELi4ELi2ELb1EEENS1_21CollectiveEpilogueBwdISA_SB_SD_Li256ELb0ELb0ELi2EEENS1_19SingleTileSchedulerILb0ELb0ELb0ELi128EEEEEEEEEvNT_6ParamsE,"",@"SHT_CUDA_INFO"
	.sectionflags	@""
	.align	4


	//----- nvinfo : EIATTR_CUDA_API_VERSION
	.align		4
        /*0000*/ 	.byte	0x04, 0x37
        /*0002*/ 	.short	(.L_348 - .L_347)
.L_347:
        /*0004*/ 	.word	0x00000082


	//----- nvinfo : EIATTR_KPARAM_INFO
	.align		4
.L_348:
        /*0008*/ 	.byte	0x04, 0x17
        /*000a*/ 	.short	(.L_350 - .L_349)
.L_349:
        /*000c*/ 	.word	0x00000000
        /*0010*/ 	.short	0x0000
        /*0012*/ 	.short	0x0000
        /*0014*/ 	.byte	0x00, 0xf0, 0xc1, 0x09


	//----- nvinfo : EIATTR_SPARSE_MMA_MASK
	.align		4
.L_350:
        /*0018*/ 	.byte	0x03, 0x50
        /*001a*/ 	.short	0x0000


	//----- nvinfo : EIATTR_MAXREG_COUNT
	.align		4
        /*001c*/ 	.byte	0x03, 0x1b
        /*001e*/ 	.short	0x00ff


	//----- nvinfo : EIATTR_MERCURY_ISA_VERSION
	.align		4
        /*0020*/ 	.byte	0x03, 0x5f
        /*0022*/ 	.short	0x0101


	//----- nvinfo : EIATTR_EXIT_INSTR_OFFSETS
	.align		4
        /*0024*/ 	.byte	0x04, 0x1c
        /*0026*/ 	.short	(.L_352 - .L_351)


	//   ....[0]....
.L_351:
        /*0028*/ 	.word	0x00000010


	//----- nvinfo : EIATTR_MAX_THREADS
	.align		4
.L_352:
        /*002c*/ 	.byte	0x04, 0x05
        /*002e*/ 	.short	(.L_354 - .L_353)
.L_353:
        /*0030*/ 	.word	0x00000100
        /*0034*/ 	.word	0x00000001
        /*0038*/ 	.word	0x00000001


	//----- nvinfo : EIATTR_CBANK_PARAM_SIZE
	.align		4
.L_354:
        /*003c*/ 	.byte	0x03, 0x19
        /*003e*/ 	.short	0x0270


	//----- nvinfo : EIATTR_PARAM_CBANK
	.align		4
        /*0040*/ 	.byte	0x04, 0x0a
        /*0042*/ 	.short	(.L_356 - .L_355)
	.align		4
.L_355:
        /*0044*/ 	.word	index@(.nv.constant0._ZN7cutlass13device_kernelIN5flash19enable_sm80_to_sm89INS1_16FlashAttnBwdSm80INS1_25CollectiveMainloopBwdSm80ILi2ELi2EN4cute5tupleIJNS5_1CILi64EEENS7_ILi128EEES8_EEENS_6half_tEfNS_4arch4Sm80ELb0ELb0ELb1ELb0ELb1ELb0ELb0ELb0ELi2ELi2ELi4ELi2ELb1EEENS1_21CollectiveEpilogueBwdISA_SB_SD_Li256ELb0ELb0ELi2EEENS1_19SingleTileSchedulerILb0ELb0ELb0ELi128EEEEEEEEEvNT_6ParamsE)
        /*0048*/ 	.short	0x0210
        /*004a*/ 	.short	0x0270


	//----- nvinfo : EIATTR_SW_WAR
	.align		4
.L_356:
        /*004c*/ 	.byte	0x04, 0x36
        /*004e*/ 	.short	(.L_358 - .L_357)
.L_357:
        /*0050*/ 	.word	0x00000008
.L_358:


//--------------------- .nv.info._ZN7cutlass13device_kernelIN5flash19enable_sm80_to_sm89INS1_16FlashAttnBwdSm80INS1_25CollectiveMainloopBwdSm80ILi2ELi2EN4cute5tupleIJNS5_1CILi64EEENS7_ILi128EEES8_EEENS_6half_tEfNS_4arch4Sm80ELb0ELb0ELb1ELb0ELb0ELb0ELb0ELb0ELi2ELi2ELi4ELi2ELb1EEENS1_24CollectiveEpilogueBwdGQAISA_fSD_Li256ELb0ELb0EEENS1_19SingleTileSchedulerILb0ELb0ELb0ELi128EEEEEEEEEvNT_6ParamsE --------------------------
	.section	.nv.info._ZN7cutlass13device_kernelIN5flash19enable_sm80_to_sm89INS1_16FlashAttnBwdSm80INS1_25CollectiveMainloopBwdSm80ILi2ELi2EN4cute5tupleIJNS5_1CILi64EEENS7_ILi128EEES8_EEENS_6half_tEfNS_4arch4Sm80ELb0ELb0ELb1ELb0ELb0ELb0ELb0ELb0ELi2ELi2ELi4ELi2ELb1EEENS1_24CollectiveEpilogueBwdGQAISA_fSD_Li256ELb0ELb0EEENS1_19SingleTileSchedulerILb0ELb0ELb0ELi128EEEEEEEEEvNT_6ParamsE,"",@"SHT_CUDA_INFO"
	.sectionflags	@""
	.align	4


	//----- nvinfo : EIATTR_CUDA_API_VERSION
	.align		4
        /*0000*/ 	.byte	0x04, 0x37
        /*0002*/ 	.short	(.L_360 - .L_359)
.L_359:
        /*0004*/ 	.word	0x00000082


	//----- nvinfo : EIATTR_KPARAM_INFO
	.align		4
.L_360:
        /*0008*/ 	.byte	0x04, 0x17
        /*000a*/ 	.short	(.L_362 - .L_361)
.L_361:
        /*000c*/ 	.word	0x00000000
        /*0010*/ 	.short	0x0000
        /*0012*/ 	.short	0x0000
        /*0014*/ 	.byte	0x00, 0xf0, 0xe1, 0x09


	//----- nvinfo : EIATTR_SPARSE_MMA_MASK
	.align		4
.L_362:
        /*0018*/ 	.byte	0x03, 0x50
        /*001a*/ 	.short	0x0000


	//----- nvinfo : EIATTR_MAXREG_COUNT
	.align		4
        /*001c*/ 	.byte	0x03, 0x1b
        /*001e*/ 	.short	0x00ff


	//----- nvinfo : EIATTR_MERCURY_ISA_VERSION
	.align		4
        /*0020*/ 	.byte	0x03, 0x5f
        /*0022*/ 	.short	0x0101


	//----- nvinfo : EIATTR_EXIT_INSTR_OFFSETS
	.align		4
        /*0024*/ 	.byte	0x04, 0x1c
        /*0026*/ 	.short	(.L_364 - .L_363)


	//   ....[0]....
.L_363:
        /*0028*/ 	.word	0x00000010


	//----- nvinfo : EIATTR_MAX_THREADS
	.align		4
.L_364:
        /*002c*/ 	.byte	0x04, 0x05
        /*002e*/ 	.short	(.L_366 - .L_365)
.L_365:
        /*0030*/ 	.word	0x00000100
        /*0034*/ 	.word	0x00000001
        /*0038*/ 	.word	0x00000001


	//----- nvinfo : EIATTR_CBANK_PARAM_SIZE
	.align		4
.L_366:
        /*003c*/ 	.byte	0x03, 0x19
        /*003e*/ 	.short	0x0278


	//----- nvinfo : EIATTR_PARAM_CBANK
	.align		4
        /*0040*/ 	.byte	0x04, 0x0a
        /*0042*/ 	.short	(.L_368 - .L_367)
	.align		4
.L_367:
        /*0044*/ 	.word	index@(.nv.constant0._ZN7cutlass13device_kernelIN5flash19enable_sm80_to_sm89INS1_16FlashAttnBwdSm80INS1_25CollectiveMainloopBwdSm80ILi2ELi2EN4cute5tupleIJNS5_1CILi64EEENS7_ILi128EEES8_EEENS_6half_tEfNS_4arch4Sm80ELb0ELb0ELb1ELb0ELb0ELb0ELb0ELb0ELi2ELi2ELi4ELi2ELb1EEENS1_24CollectiveEpilogueBwdGQAISA_fSD_Li256ELb0ELb0EEENS1_19SingleTileSchedulerILb0ELb0ELb0ELi128EEEEEEEEEvNT_6ParamsE)
        /*0048*/ 	.short	0x0210
        /*004a*/ 	.short	0x0278


	//----- nvinfo : EIATTR_SW_WAR
	.align		4
.L_368:
        /*004c*/ 	.byte	0x04, 0x36
        /*004e*/ 	.short	(.L_370 - .L_369)
.L_369:
        /*0050*/ 	.word	0x00000008
.L_370:


//--------------------- .nv.info._ZN7cutlass13device_kernelIN5flash19enable_sm80_to_sm89INS1_16FlashAttnBwdSm80INS1_25CollectiveMainloopBwdSm80ILi2ELi2EN4cute5tupleIJNS5_1CILi64EEENS7_ILi128EEES8_EEENS_6half_tEfNS_4arch4Sm80ELb0ELb0ELb1ELb0ELb1ELb0ELb0ELb0ELi2ELi2ELi4ELi2ELb1EEENS1_24CollectiveEpilogueBwdGQAISA_fSD_Li256ELb0ELb1EEENS1_19SingleTileSchedulerILb0ELb0ELb0ELi128EEEEEEEEEvNT_6ParamsE --------------------------
	.section	.nv.info._ZN7cutlass13device_kernelIN5flash19enable_sm80_to_sm89INS1_16FlashAttnBwdSm80INS1_25CollectiveMainloopBwdSm80ILi2ELi2EN4cute5tupleIJNS5_1CILi64EEENS7_ILi128EEES8_EEENS_6half_tEfNS_4arch4Sm80ELb0ELb0ELb1ELb0ELb1ELb0ELb0ELb0ELi2ELi2ELi4ELi2ELb1EEENS1_24CollectiveEpilogueBwdGQAISA_fSD_Li256ELb0ELb1EEENS1_19SingleTileSchedulerILb0ELb0ELb0ELi128EEEEEEEEEvNT_6ParamsE,"",@"SHT_CUDA_INFO"
	.sectionflags	@""
	.align	4


	//----- nvinfo : EIATTR_CUDA_API_VERSION
	.align		4
        /*0000*/ 	.byte	0x04, 0x37
        /*0002*/ 	.short	(.L_372 - .L_371)
.L_371:
        /*0004*/ 	.word	0x00000082


	//----- nvinfo : EIATTR_KPARAM_INFO
	.align		4
.L_372:
        /*0008*/ 	.byte	0x04, 0x17
        /*000a*/ 	.short	(.L_374 - .L_373)
.L_373:
        /*000c*/ 	.word	0x00000000
        /*0010*/ 	.short	0x0000
        /*0012*/ 	.short	0x0000
        /*0014*/ 	.byte	0x00, 0xf0, 0xe1, 0x09


	//----- nvinfo : EIATTR_SPARSE_MMA_MASK
	.align		4
.L_374:
        /*0018*/ 	.byte	0x03, 0x50
        /*001a*/ 	.short	0x0000


	//----- nvinfo : EIATTR_MAXREG_COUNT
	.align		4
        /*001c*/ 	.byte	0x03, 0x1b
        /*001e*/ 	.short	0x00ff


	//----- nvinfo : EIATTR_MERCURY_ISA_VERSION
	.align		4
        /*0020*/ 	.byte	0x03, 0x5f
        /*0022*/ 	.short	0x0101


	//----- nvinfo : EIATTR_EXIT_INSTR_OFFSETS
	.align		4
        /*0024*/ 	.byte	0x04, 0x1c
        /*0026*/ 	.short	(.L_376 - .L_375)


	//   ....[0]....
.L_375:
        /*0028*/ 	.word	0x00000010


	//----- nvinfo : EIATTR_MAX_THREADS
	.align		4
.L_376:
        /*002c*/ 	.byte	0x04, 0x05
        /*002e*/ 	.short	(.L_378 - .L_377)
.L_377:
        /*0030*/ 	.word	0x00000100
        /*0034*/ 	.word	0x00000001
        /*0038*/ 	.word	0x00000001


	//----- nvinfo : EIATTR_CBANK_PARAM_SIZE
	.align		4
.L_378:
        /*003c*/ 	.byte	0x03, 0x19
        /*003e*/ 	.short	0x0278


	//----- nvinfo : EIATTR_PARAM_CBANK
	.align		4
        /*0040*/ 	.byte	0x04, 0x0a
        /*0042*/ 	.short	(.L_380 - .L_379)
	.align		4
.L_379:
        /*0044*/ 	.word	index@(.nv.constant0._ZN7cutlass13device_kernelIN5flash19enable_sm80_to_sm89INS1_16FlashAttnBwdSm80INS1_25CollectiveMainloopBwdSm80ILi2ELi2EN4cute5tupleIJNS5_1CILi64EEENS7_ILi128EEES8_EEENS_6half_tEfNS_4arch4Sm80ELb0ELb0ELb1ELb0ELb1ELb0ELb0ELb0ELi2ELi2ELi4ELi2ELb1EEENS1_24CollectiveEpilogueBwdGQAISA_fSD_Li256ELb0ELb1EEENS1_19SingleTileSchedulerILb0ELb0ELb0ELi128EEEEEEEEEvNT_6ParamsE)
        /*0048*/ 	.short	0x0210
        /*004a*/ 	.short	0x0278


	//----- nvinfo : EIATTR_SW_WAR
	.align		4
.L_380:
        /*004c*/ 	.byte	0x04, 0x36
        /*004e*/ 	.short	(.L_382 - .L_381)
.L_381:
        /*0050*/ 	.word	0x00000008
.L_382:


//--------------------- .nv.info._ZN7cutlass13device_kernelIN5flash19enable_sm80_to_sm89INS1_16FlashAttnBwdSm80INS1_25CollectiveMainloopBwdSm80ILi2ELi2EN4cute5tupleIJNS5_1CILi64EEENS7_ILi128EEES8_EEENS_6half_tEfNS_4arch4Sm80ELb0ELb0ELb1ELb1ELb0ELb0ELb0ELb0ELi2ELi2ELi4ELi2ELb1EEENS1_21CollectiveEpilogueBwdISA_SB_SD_Li256ELb1ELb0ELi2EEENS1_19SingleTileSchedulerILb1ELb0ELb0ELi128EEEEEEEEEvNT_6ParamsE --------------------------
	.section	.nv.info._ZN7cutlass13device_kernelIN5flash19enable_sm80_to_sm89INS1_16FlashAttnBwdSm80INS1_25CollectiveMainloopBwdSm80ILi2ELi2EN4cute5tupleIJNS5_1CILi64EEENS7_ILi128EEES8_EEENS_6half_tEfNS_4arch4Sm80ELb0ELb0ELb1ELb1ELb0ELb0ELb0ELb0ELi2ELi2ELi4ELi2ELb1EEENS1_21CollectiveEpilogueBwdISA_SB_SD_Li256ELb1ELb0ELi2EEENS1_19SingleTileSchedulerILb1ELb0ELb0ELi128EEEEEEEEEvNT_6ParamsE,"",@"SHT_CUDA_INFO"
	.sectionflags	@""
	.align	4


	//----- nvinfo : EIATTR_CUDA_API_VERSION
	.align		4
        /*0000*/ 	.byte	0x04, 0x37
        /*0002*/ 	.short	(.L_384 - .L_383)
.L_383:
        /*0004*/ 	.word	0x00000082


	//----- nvinfo : EIATTR_KPARAM_INFO
	.align		4
.L_384:
        /*0008*/ 	.byte	0x04, 0x17
        /*000a*/ 	.short	(.L_386 - .L_385)
.L_385:
        /*000c*/ 	.word	0x00000000
        /*0010*/ 	.short	0x0000
        /*0012*/ 	.short	0x0000
        /*0014*/ 	.byte	0x00, 0xf0, 0xc1, 0x09


	//----- nvinfo : EIATTR_SPARSE_MMA_MASK
	.align		4
.L_386:
        /*0018*/ 	.byte	0x03, 0x50
        /*001a*/ 	.short	0x0000


	//----- nvinfo : EIATTR_MAXREG_COUNT
	.align		4
        /*001c*/ 	.byte	0x03, 0x1b
        /*001e*/ 	.short	0x00ff


	//----- nvinfo : EIATTR_MERCURY_ISA_VERSION
	.align		4
        /*0020*/ 	.byte	0x03, 0x5f
        /*0022*/ 	.short	0x0101


	//----- nvinfo : EIATTR_EXIT_INSTR_OFFSETS
	.align		4
        /*0024*/ 	.byte	0x04, 0x1c
        /*0026*/ 	.short	(.L_388 - .L_387)


	//   ....[0]....
.L_387:
        /*0028*/ 	.word	0x00000010


	//----- nvinfo : EIATTR_MAX_THREADS
	.align		4
.L_388:
        /*002c*/ 	.byte	0x04, 0x05
        /*002e*/ 	.short	(.L_390 - .L_389)
.L_389:
        /*0030*/ 	.word	0x00000100
        /*0034*/ 	.word	0x00000001
        /*0038*/ 	.word	0x00000001


	//----- nvinfo : EIATTR_CBANK_PARAM_SIZE
	.align		4
.L_390:
        /*003c*/ 	.byte	0x03, 0x19
        /*003e*/ 	.short	0x0270


	//----- nvinfo : EIATTR_PARAM_CBANK
	.align		4
        /*0040*/ 	.byte	0x04, 0x0a
        /*0042*/ 	.short	(.L_392 - .L_391)
	.align		4
.L_391:
        /*0044*/ 	.word	index@(.nv.constant0._ZN7cutlass13device_kernelIN5flash19enable_sm80_to_sm89INS1_16FlashAttnBwdSm80INS1_25CollectiveMainloopBwdSm80ILi2ELi2EN4cute5tupleIJNS5_1CILi64EEENS7_ILi128EEES8_EEENS_6half_tEfNS_4arch4Sm80ELb0ELb0ELb1ELb1ELb0ELb0ELb0ELb0ELi2ELi2ELi4ELi2ELb1EEENS1_21CollectiveEpilogueBwdISA_SB_SD_Li256ELb1ELb0ELi2EEENS1_19SingleTileSchedulerILb1ELb0ELb0ELi128EEEEEEEEEvNT_6ParamsE)
        /*0048*/ 	.short	0x0210
        /*004a*/ 	.short	0x0270


	//----- nvinfo : EIATTR_SW_WAR
	.align		4
.L_392:
        /*004c*/ 	.byte	0x04, 0x36
        /*004e*/ 	.short	(.L_394 - .L_393)
.L_393:
        /*0050*/ 	.word	0x00000008
.L_394:


//--------------------- .nv.info._ZN7cutlass13device_kernelIN5flash19enable_sm80_to_sm89INS1_16FlashAttnBwdSm80INS1_25CollectiveMainloopBwdSm80ILi2ELi2EN4cute5tupleIJNS5_1CILi64EEENS7_ILi128EEES8_EEENS_6half_tEfNS_4arch4Sm80ELb0ELb0ELb1ELb1ELb1ELb0ELb0ELb0ELi2ELi2ELi4ELi2ELb1EEENS1_21CollectiveEpilogueBwdISA_SB_SD_Li256ELb1ELb0ELi2EEENS1_19SingleTileSchedulerILb1ELb0ELb0ELi128EEEEEEEEEvNT_6ParamsE --------------------------
	.section	.nv.info._ZN7cutlass13device_kernelIN5flash19enable_sm80_to_sm89INS1_16FlashAttnBwdSm80INS1_25CollectiveMainloopBwdSm80ILi2ELi2EN4cute5tupleIJNS5_1CILi64EEENS7_ILi128EEES8_EEENS_6half_tEfNS_4arch4Sm80ELb0ELb0ELb1ELb1ELb1ELb0ELb0ELb0ELi2ELi2ELi4ELi2ELb1EEENS1_21CollectiveEpilogueBwdISA_SB_SD_Li256ELb1ELb0ELi2EEENS1_19SingleTileSchedulerILb1ELb0ELb0ELi128EEEEEEEEEvNT_6ParamsE,"",@"SHT_CUDA_INFO"
	.sectionflags	@""
	.align	4


	//----- nvinfo : EIATTR_CUDA_API_VERSION
	.align		4
        /*0000*/ 	.byte	0x04, 0x37
        /*0002*/ 	.short	(.L_396 - .L_395)
.L_395:
        /*0004*/ 	.word	0x00000082


	//----- nvinfo : EIATTR_KPARAM_INFO
	.align		4
.L_396:
        /*0008*/ 	.byte	0x04, 0x17
        /*000a*/ 	.short	(.L_398 - .L_397)
.L_397:
        /*000c*/ 	.word	0x00000000
        /*0010*/ 	.short	0x0000
        /*0012*/ 	.short	0x0000
        /*0014*/ 	.byte	0x00, 0xf0, 0xc1, 0x09


	//----- nvinfo : EIATTR_SPARSE_MMA_MASK
	.align		4
.L_398:
        /*0018*/ 	.byte	0x03, 0x50
        /*001a*/ 	.short	0x0000


	//----- nvinfo : EIATTR_MAXREG_COUNT
	.align		4
        /*001c*/ 	.byte	0x03, 0x1b
        /*001e*/ 	.short	0x00ff


	//----- nvinfo : EIATTR_MERCURY_ISA_VERSION
	.align		4
        /*0020*/ 	.byte	0x03, 0x5f
        /*0022*/ 	.short	0x0101


	//----- nvinfo : EIATTR_EXIT_INSTR_OFFSETS
	.align		4
        /*0024*/ 	.byte	0x04, 0x1c
        /*0026*/ 	.short	(.L_400 - .L_399)


	//   ....[0]....
.L_399:
        /*0028*/ 	.word	0x00000010


	//----- nvinfo : EIATTR_MAX_THREADS
	.align		4
.L_400:
        /*002c*/ 	.byte	0x04, 0x05
        /*002e*/ 	.short	(.L_402 - .L_401)
.L_401:
        /*0030*/ 	.word	0x00000100
        /*0034*/ 	.word	0x00000001
        /*0038*/ 	.word	0x00000001


	//----- nvinfo : EIATTR_CBANK_PARAM_SIZE
	.align		4
.L_402:
        /*003c*/ 	.byte	0x03, 0x19
        /*003e*/ 	.short	0x0270


	//----- nvinfo : EIATTR_PARAM_CBANK
	.align		4
        /*0040*/ 	.byte	0x04, 0x0a
        /*0042*/ 	.short	(.L_404 - .L_403)
	.align		4
.L_403:
        /*0044*/ 	.word	index@(.nv.constant0._ZN7cutlass13device_kernelIN5flash19enable_sm80_to_sm89INS1_16FlashAttnBwdSm80INS1_25CollectiveMainloopBwdSm80ILi2ELi2EN4cute5tupleIJNS5_1CILi64EEENS7_ILi128EEES8_EEENS_6half_tEfNS_4arch4Sm80ELb0ELb0ELb1ELb1ELb1ELb0ELb0ELb0ELi2ELi2ELi4ELi2ELb1EEENS1_21CollectiveEpilogueBwdISA_SB_SD_Li256ELb1ELb0ELi2EEENS1_19SingleTileSchedulerILb1ELb0ELb0ELi128EEEEEEEEEvNT_6ParamsE)
        /*0048*/ 	.short	0x0210
        /*004a*/ 	.short	0x0270


	//----- nvinfo : EIATTR_SW_WAR
	.align		4
.L_404:
        /*004c*/ 	.byte	0x04, 0x36
        /*004e*/ 	.short	(.L_406 - .L_405)
.L_405:
        /*0050*/ 	.word	0x00000008
.L_406:


//--------------------- .nv.info._ZN7cutlass13device_kernelIN5flash19enable_sm80_to_sm89INS1_16FlashAttnBwdSm80INS1_25CollectiveMainloopBwdSm80ILi2ELi2EN4cute5tupleIJNS5_1CILi64EEENS7_ILi128EEES8_EEENS_6half_tEfNS_4arch4Sm80ELb0ELb0ELb1ELb1ELb0ELb0ELb0ELb0ELi2ELi2ELi4ELi2ELb1EEENS1_24CollectiveEpilogueBwdGQAISA_fSD_Li256ELb1ELb0EEENS1_19SingleTileSchedulerILb1ELb0ELb0ELi128EEEEEEEEEvNT_6ParamsE --------------------------
	.section	.nv.info._ZN7cutlass13device_kernelIN5flash19enable_sm80_to_sm89INS1_16FlashAttnBwdSm80INS1_25CollectiveMainloopBwdSm80ILi2ELi2EN4cute5tupleIJNS5_1CILi64EEENS7_ILi128EEES8_EEENS_6half_tEfNS_4arch4Sm80ELb0ELb0ELb1ELb1ELb0ELb0ELb0ELb0ELi2ELi2ELi4ELi2ELb1EEENS1_24CollectiveEpilogueBwdGQAISA_fSD_Li256ELb1ELb0EEENS1_19SingleTileSchedulerILb1ELb0ELb0ELi128EEEEEEEEEvNT_6ParamsE,"",@"SHT_CUDA_INFO"
	.sectionflags	@""
	.align	4


	//----- nvinfo : EIATTR_CUDA_API_VERSION
	.align		4
        /*0000*/ 	.byte	0x04, 0x37
        /*0002*/ 	.short	(.L_408 - .L_407)
.L_407:
        /*0004*/ 	.word	0x00000082


	//----- nvinfo : EIATTR_KPARAM_INFO
	.align		4
.L_408:
        /*0008*/ 	.byte	0x04, 0x17
        /*000a*/ 	.short	(.L_410 - .L_409)
.L_409:
        /*000c*/ 	.word	0x00000000
        /*0010*/ 	.short	0x0000
        /*0012*/ 	.short	0x0000
        /*0014*/ 	.byte	0x00, 0xf0, 0xe1, 0x09


	//----- nvinfo : EIATTR_SPARSE_MMA_MASK
	.align		4
.L_410:
        /*0018*/ 	.byte	0x03, 0x50
        /*001a*/ 	.short	0x0000


	//----- nvinfo : EIATTR_MAXREG_COUNT
	.align		4
        /*001c*/ 	.byte	0x03, 0x1b
        /*001e*/ 	.short	0x00ff


	//----- nvinfo : EIATTR_MERCURY_ISA_VERSION
	.align		4
        /*0020*/ 	.byte	0x03, 0x5f
        /*0022*/ 	.short	0x0101


	//----- nvinfo : EIATTR_EXIT_INSTR_OFFSETS
	.align		4
        /*0024*/ 	.byte	0x04, 0x1c
        /*0026*/ 	.short	(.L_412 - .L_411)


	//   ....[0]....
.L_411:
        /*0028*/ 	.word	0x00000010


	//----- nvinfo : EIATTR_MAX_THREADS
	.align		4
.L_412:
        /*002c*/ 	.byte	0x04, 0x05
        /*002e*/ 	.short	(.L_414 - .L_413)
.L_413:
        /*0030*/ 	.word	0x00000100
        /*0034*/ 	.word	0x00000001
        /*0038*/ 	.word	0x00000001


	//----- nvinfo : EIATTR_CBANK_PARAM_SIZE
	.align		4
.L_414:
        /*003c*/ 	.byte	0x03, 0x19
        /*003e*/ 	.short	0x0278


	//----- nvinfo : EIATTR_PARAM_CBANK
	.align		4
        /*0040*/ 	.byte	0x04, 0x0a
        /*0042*/ 	.short	(.L_416 - .L_415)
	.align		4
.L_415:
        /*0044*/ 	.word	index@(.nv.constant0._ZN7cutlass13device_kernelIN5flash19enable_sm80_to_sm89INS1_16FlashAttnBwdSm80INS1_25CollectiveMainloopBwdSm80ILi2ELi2EN4cute5tupleIJNS5_1CILi64EEENS7_ILi128EEES8_EEENS_6half_tEfNS_4arch4Sm80ELb0ELb0ELb1ELb1ELb0ELb0ELb0ELb0ELi2ELi2ELi4ELi2ELb1EEENS1_24CollectiveEpilogueBwdGQAISA_fSD_Li256ELb1ELb0EEENS1_19SingleTileSchedulerILb1ELb0ELb0ELi128EEEEEEEEEvNT_6ParamsE)
        /*0048*/ 	.short	0x0210
        /*004a*/ 	.short	0x0278


	//----- nvinfo : EIATTR_SW_WAR
	.align		4
.L_416:
        /*004c*/ 	.byte	0x04, 0x36
        /*004e*/ 	.short	(.L_418 - .L_417)
.L_417:
        /*0050*/ 	.word	0x00000008
.L_418:


//--------------------- .nv.info._ZN7cutlass13device_kernelIN5flash19enable_sm80_to_sm89INS1_16FlashAttnBwdSm80INS1_25CollectiveMainloopBwdSm80ILi2ELi2EN4cute5tupleIJNS5_1CILi64EEENS7_ILi128EEES8_EEENS_6half_tEfNS_4arch4Sm80ELb0ELb0ELb1ELb1ELb1ELb0ELb0ELb0ELi2ELi2ELi4ELi2ELb1EEENS1_24CollectiveEpilogueBwdGQAISA_fSD_Li256ELb1ELb1EEENS1_19SingleTileSchedulerILb1ELb0ELb0ELi128EEEEEEEEEvNT_6ParamsE --------------------------
	.section	.nv.info._ZN7cutlass13device_kernelIN5flash19enable_sm80_to_sm89INS1_16FlashAttnBwdSm80INS1_25CollectiveMainloopBwdSm80ILi2ELi2EN4cute5tupleIJNS5_1CILi64EEENS7_ILi128EEES8_EEENS_6half_tEfNS_4arch4Sm80ELb0ELb0ELb1ELb1ELb1ELb0ELb0ELb0ELi2ELi2ELi4ELi2ELb1EEENS1_24CollectiveEpilogueBwdGQAISA_fSD_Li256ELb1ELb1EEENS1_19SingleTileSchedulerILb1ELb0ELb0ELi128EEEEEEEEEvNT_6ParamsE,"",@"SHT_CUDA_INFO"
	.sectionflags	@""
	.align	4


	//----- nvinfo : EIATTR_CUDA_API_VERSION
	.align		4
        /*0000*/ 	.byte	0x04, 0x37
        /*0002*/ 	.short	(.L_420 - .L_419)
.L_419:
        /*0004*/ 	.word	0x00000082


	//----- nvinfo : EIATTR_KPARAM_INFO
	.align		4
.L_420:
        /*0008*/ 	.byte	0x04, 0x17
        /*000a*/ 	.short	(.L_422 - .L_421)
.L_421:
        /*000c*/ 	.word	0x00000000
        /*0010*/ 	.short	0x0000
        /*0012*/ 	.short	0x0000
        /*0014*/ 	.byte	0x00, 0xf0, 0xe1, 0x09


	//----- nvinfo : EIATTR_SPARSE_MMA_MASK
	.align		4
.L_422:
        /*0018*/ 	.byte	0x03, 0x50
        /*001a*/ 	.short	0x0000


	//----- nvinfo : EIATTR_MAXREG_COUNT
	.align		4
        /*001c*/ 	.byte	0x03, 0x1b
        /*001e*/ 	.short	0x00ff


	//----- nvinfo : EIATTR_MERCURY_ISA_VERSION
	.align		4
        /*0020*/ 	.byte	0x03, 0x5f
        /*0022*/ 	.short	0x0101


	//----- nvinfo : EIATTR_EXIT_INSTR_OFFSETS
	.align		4
        /*0024*/ 	.byte	0x04, 0x1c
        /*0026*/ 	.short	(.L_424 - .L_423)


	//   ....[0]....
.L_423:
        /*0028*/ 	.word	0x00000010


	//----- nvinfo : EIATTR_MAX_THREADS
	.align		4
.L_424:
        /*002c*/ 	.byte	0x04, 0x05
        /*002e*/ 	.short	(.L_426 - .L_425)
.L_425:
        /*0030*/ 	.word	0x00000100
        /*0034*/ 	.word	0x00000001
        /*0038*/ 	.word	0x00000001


	//----- nvinfo : EIATTR_CBANK_PARAM_SIZE
	.align		4
.L_426:
        /*003c*/ 	.byte	0x03, 0x19
        /*003e*/ 	.short	0x0278


	//----- nvinfo : EIATTR_PARAM_CBANK
	.align		4
        /*0040*/ 	.byte	0x04, 0x0a
        /*0042*/ 	.short	(.L_428 - .L_427)
	.align		4
.L_427:
        /*0044*/ 	.word	index@(.nv.constant0._ZN7cutlass13device_kernelIN5flash19enable_sm80_to_sm89INS1_16FlashAttnBwdSm80INS1_25CollectiveMainloopBwdSm80ILi2ELi2EN4cute5tupleIJNS5_1CILi64EEENS7_ILi128EEES8_EEENS_6half_tEfNS_4arch4Sm80ELb0ELb0ELb1ELb1ELb1ELb0ELb0ELb0ELi2ELi2ELi4ELi2ELb1EEENS1_24CollectiveEpilogueBwdGQAISA_fSD_Li256ELb1ELb1EEENS1_19SingleTileSchedulerILb1ELb0ELb0ELi128EEEEEEEEEvNT_6ParamsE)
        /*0048*/ 	.short	0x0210
        /*004a*/ 	.short	0x0278


	//----- nvinfo : EIATTR_SW_WAR
	.align		4
.L_428:
        /*004c*/ 	.byte	0x04, 0x36
        /*004e*/ 	.short	(.L_430 - .L_429)
.L_429:
        /*0050*/ 	.word	0x00000008
.L_430:


//--------------------- .nv.info._ZN7cutlass13device_kernelIN5flash19enable_sm80_to_sm89INS1_16FlashAttnBwdSm80INS1_25CollectiveMainloopBwdSm80ILi2ELi2EN4cute5tupleIJNS5_1CILi64EEENS7_ILi128EEES8_EEENS_6half_tEfNS_4arch4Sm80ELb0ELb1ELb1ELb0ELb0ELb0ELb0ELb0ELi2ELi2ELi4ELi2ELb1EEENS1_21CollectiveEpilogueBwdISA_SB_SD_Li256ELb0ELb0ELi2EEENS1_19SingleTileSchedulerILb0ELb0ELb0ELi128EEEEEEEEEvNT_6ParamsE --------------------------
	.section	.nv.info._ZN7cutlass13device_kernelIN5flash19enable_sm80_to_sm89INS1_16FlashAttnBwdSm80INS1_25CollectiveMainloopBwdSm80ILi2ELi2EN4cute5tupleIJNS5_1CILi64EEENS7_ILi128EEES8_EEENS_6half_tEfNS_4arch4Sm80ELb0ELb1ELb1ELb0ELb0ELb0ELb0ELb0ELi2ELi2ELi4ELi2ELb1EEENS1_21CollectiveEpilogueBwdISA_SB_SD_Li256ELb0ELb0ELi2EEENS1_19SingleTileSchedulerILb0ELb0ELb0ELi128EEEEEEEEEvNT_6ParamsE,"",@"SHT_CUDA_INFO"
	.sectionflags	@""
	.align	4


	//----- nvinfo : EIATTR_CUDA_API_VERSION
	.align		4
        /*0000*/ 	.byte	0x04, 0x37
        /*0002*/ 	.short	(.L_432 - .L_431)
.L_431:
        /*0004*/ 	.word	0x00000082


	//----- nvinfo : EIATTR_KPARAM_INFO
	.align		4
.L_432:
        /*0008*/ 	.byte	0x04, 0x17
        /*000a*/ 	.short	(.L_434 - .L_433)
.L_433:
        /*000c*/ 	.word	0x00000000
        /*0010*/ 	.short	0x0000
        /*0012*/ 	.short	0x0000
        /*0014*/ 	.byte	0x00, 0xf0, 0xc1, 0x09


	//----- nvinfo : EIATTR_SPARSE_MMA_MASK
	.align		4
.L_434:
        /*0018*/ 	.byte	0x03, 0x50
        /*001a*/ 	.short	0x0000


	//----- nvinfo : EIATTR_MAXREG_COUNT
	.align		4
        /*001c*/ 	.byte	0x03, 0x1b
        /*001e*/ 	.short	0x00ff


	//----- nvinfo : EIATTR_MERCURY_ISA_VERSION
	.align		4
        /*0020*/ 	.byte	0x03, 0x5f
        /*0022*/ 	.short	0x0101


	//----- nvinfo : EIATTR_EXIT_INSTR_OFFSETS
	.align		4
        /*0024*/ 	.byte	0x04, 0x1c
        /*0026*/ 	.short	(.L_436 - .L_435)


	//   ....[0]....
.L_435:
        /*0028*/ 	.word	0x00000010


	//----- nvinfo : EIATTR_MAX_THREADS
	.align		4
.L_436:
        /*002c*/ 	.byte	0x04, 0x05
        /*002e*/ 	.short	(.L_438 - .L_437)
.L_437:
        /*0030*/ 	.word	0x00000100
        /*0034*/ 	.word	0x00000001
        /*0038*/ 	.word	0x00000001


	//----- nvinfo : EIATTR_CBANK_PARAM_SIZE
	.align		4
.L_438:
        /*003c*/ 	.byte	0x03, 0x19
        /*003e*/ 	.short	0x0270


	//----- nvinfo : EIATTR_PARAM_CBANK
	.align		4
        /*0040*/ 	.byte	0x04, 0x0a
        /*0042*/ 	.short	(.L_440 - .L_439)
	.align		4
.L_439:
        /*0044*/ 	.word	index@(.nv.constant0._ZN7cutlass13device_kernelIN5flash19enable_sm80_to_sm89INS1_16FlashAttnBwdSm80INS1_25CollectiveMainloopBwdSm80ILi2ELi2EN4cute5tupleIJNS5_1CILi64EEENS7_ILi128EEES8_EEENS_6half_tEfNS_4arch4Sm80ELb0ELb1ELb1ELb0ELb0ELb0ELb0ELb0ELi2ELi2ELi4ELi2ELb1EEENS1_21CollectiveEpilogueBwdISA_SB_SD_Li256ELb0ELb0ELi2EEENS1_19SingleTileSchedulerILb0ELb0ELb0ELi128EEEEEEEEEvNT_6ParamsE)
        /*0048*/ 	.short	0x0210
        /*004a*/ 	.short	0x0270


	//----- nvinfo : EIATTR_SW_WAR
	.align		4
.L_440:
        /*004c*/ 	.byte	0x04, 0x36
        /*004e*/ 	.short	(.L_442 - .L_441)
.L_441:
        /*0050*/ 	.word	0x00000008
.L_442:


//--------------------- .nv.info._ZN7cutlass13device_kernelIN5flash19enable_sm80_to_sm89INS1_16FlashAttnBwdSm80INS1_25CollectiveMainloopBwdSm80ILi2ELi2EN4cute5tupleIJNS5_1CILi64EEENS7_ILi128EEES8_EEENS_6half_tEfNS_4arch4Sm80ELb0ELb1ELb1ELb0ELb1ELb0ELb0ELb0ELi2ELi2ELi4ELi2ELb1EEENS1_21CollectiveEpilogueBwdISA_SB_SD_Li256ELb0ELb0ELi2EEENS1_19SingleTileSchedulerILb0ELb0ELb0ELi128EEEEEEEEEvNT_6ParamsE --------------------------
	.section	.nv.info._ZN7cutlass13device_kernelIN5flash19enable_sm80_to_sm89INS1_16FlashAttnBwdSm80INS1_25CollectiveMainloopBwdSm80ILi2ELi2EN4cute5tupleIJNS5_1CILi64EEENS7_ILi128EEES8_EEENS_6half_tEfNS_4arch4Sm80ELb0ELb1ELb1ELb0ELb1ELb0ELb0ELb0ELi2ELi2ELi4ELi2ELb1EEENS1_21CollectiveEpilogueBwdISA_SB_SD_Li256ELb0ELb0ELi2EEENS1_19SingleTileSchedulerILb0ELb0ELb0ELi128EEEEEEEEEvNT_6ParamsE,"",@"SHT_CUDA_INFO"
	.sectionflags	@""
	.align	4


	//----- nvinfo : EIATTR_CUDA_API_VERSION
	.align		4
        /*0000*/ 	.byte	0x04, 0x37
        /*0002*/ 	.short	(.L_444 - .L_443)
.L_443:
        /*0004*/ 	.word	0x00000082


	//----- nvinfo : EIATTR_KPARAM_INFO
	.align		4
.L_444:
        /*0008*/ 	.byte	0x04, 0x17
        /*000a*/ 	.short	(.L_446 - .L_445)
.L_445:
        /*000c*/ 	.word	0x00000000
        /*0010*/ 	.short	0x0000
        /*0012*/ 	.short	0x0000
        /*0014*/ 	.byte	0x00, 0xf0, 0xc1, 0x09


	//----- nvinfo : EIATTR_SPARSE_MMA_MASK
	.align		4
.L_446:
        /*0018*/ 	.byte	0x03, 0x50
        /*001a*/ 	.short	0x0000


	//----- nvinfo : EIATTR_MAXREG_COUNT
	.align		4
        /*001c*/ 	.byte	0x03, 0x1b
        /*001e*/ 	.short	0x00ff


	//----- nvinfo : EIATTR_MERCURY_ISA_VERSION
	.align		4
        /*0020*/ 	.byte	0x03, 0x5f
        /*0022*/ 	.short	0x0101


	//----- nvinfo : EIATTR_EXIT_INSTR_OFFSETS
	.align		4
        /*0024*/ 	.byte	0x04, 0x1c
        /*0026*/ 	.short	(.L_448 - .L_447)


	//   ....[0]....
.L_447:
        /*0028*/ 	.word	0x00000010


	//----- nvinfo : EIATTR_MAX_THREADS
	.align		4
.L_448:
        /*002c*/ 	.byte	0x04, 0x05
        /*002e*/ 	.short	(.L_450 - .L_449)
.L_449:
        /*0030*/ 	.word	0x00000100
        /*0034*/ 	.word	0x00000001
        /*0038*/ 	.word	0x00000001


	//----- nvinfo : EIATTR_CBANK_PARAM_SIZE
	.align		4
.L_450:
        /*003c*/ 	.byte	0x03, 0x19
        /*003e*/ 	.short	0x0270


	//----- nvinfo : EIATTR_PARAM_CBANK
	.align		4
        /*0040*/ 	.byte	0x04, 0x0a
        /*0042*/ 	.short	(.L_452 - .L_451)
	.align		4
.L_451:
        /*0044*/ 	.word	index@(.nv.constant0._ZN7cutlass13device_kernelIN5flash19enable_sm80_to_sm89INS1_16FlashAttnBwdSm80INS1_25CollectiveMainloopBwdSm80ILi2ELi2EN4cute5tupleIJNS5_1CILi64EEENS7_ILi128EEES8_EEENS_6half_tEfNS_4arch4Sm80ELb0ELb1ELb1ELb0ELb1ELb0ELb0ELb0ELi2ELi2ELi4ELi2ELb1EEENS1_21CollectiveEpilogueBwdISA_SB_SD_Li256ELb0ELb0ELi2EEENS1_19SingleTileSchedulerILb0ELb0ELb0ELi128EEEEEEEEEvNT_6ParamsE)
        /*0048*/ 	.short	0x0210
        /*004a*/ 	.short	0x0270


	//----- nvinfo : EIATTR_SW_WAR
	.align		4
.L_452:
        /*004c*/ 	.byte	0x04, 0x36
        /*004e*/ 	.short	(.L_454 - .L_453)
.L_453:
        /*0050*/ 	.word	0x00000008
.L_454:


//--------------------- .nv.info._ZN7cutlass13device_kernelIN5flash19enable_sm80_to_sm89INS1_16FlashAttnBwdSm80INS1_25CollectiveMainloopBwdSm80ILi2ELi2EN4cute5tupleIJNS5_1CILi64EEENS7_ILi128EEES8_EEENS_6half_tEfNS_4arch4Sm80ELb0ELb1ELb1ELb0ELb0ELb0ELb0ELb0ELi2ELi2ELi4ELi2ELb1EEENS1_24CollectiveEpilogueBwdGQAISA_fSD_Li256ELb0ELb0EEENS1_19SingleTileSchedulerILb0ELb0ELb0ELi128EEEEEEEEEvNT_6ParamsE --------------------------
	.section	.nv.info._ZN7cutlass13device_kernelIN5flash19enable_sm80_to_sm89INS1_16FlashAttnBwdSm80INS1_25CollectiveMainloopBwdSm80ILi2ELi2EN4cute5tupleIJNS5_1CILi64EEENS7_ILi128EEES8_EEENS_6half_tEfNS_4arch4Sm80ELb0ELb1ELb1ELb0ELb0ELb0ELb0ELb0ELi2ELi2ELi4ELi2ELb1EEENS1_24CollectiveEpilogueBwdGQAISA_fSD_Li256ELb0ELb0EEENS1_19SingleTileSchedulerILb0ELb0ELb0ELi128EEEEEEEEEvNT_6ParamsE,"",@"SHT_CUDA_INFO"
	.sectionflags	@""
	.align	4


	//----- nvinfo : EIATTR_CUDA_API_VERSION
	.align		4
        /*0000*/ 	.byte	0x04, 0x37
        /*0002*/ 	.short	(.L_456 - .L_455)
.L_455:
        /*0004*/ 	.word	0x00000082


	//----- nvinfo : EIATTR_KPARAM_INFO
	.align		4
.L_456:
        /*0008*/ 	.byte	0x04, 0x17
        /*000a*/ 	.short	(.L_458 - .L_457)
.L_457:
        /*000c*/ 	.word	0x00000000
        /*0010*/ 	.short	0x0000
        /*0012*/ 	.short	0x0000
        /*0014*/ 	.byte	0x00, 0xf0, 0xe1, 0x09


	//----- nvinfo : EIATTR_SPARSE_MMA_MASK
	.align		4
.L_458:
        /*0018*/ 	.byte	0x03, 0x50
        /*001a*/ 	.short	0x0000


	//----- nvinfo : EIATTR_MAXREG_COUNT
	.align		4
        /*001c*/ 	.byte	0x03, 0x1b
        /*001e*/ 	.short	0x00ff


	//----- nvinfo : EIATTR_MERCURY_ISA_VERSION
	.align		4
        /*0020*/ 	.byte	0x03, 0x5f
        /*0022*/ 	.short	0x0101


	//----- nvinfo : EIATTR_EXIT_INSTR_OFFSETS
	.align		4
        /*0024*/ 	.byte	0x04, 0x1c
        /*0026*/ 	.short	(.L_460 - .L_459)


	//   ....[0]....
.L_459:
        /*0028*/ 	.word	0x00000010


	//----- nvinfo : EIATTR_MAX_THREADS
	.align		4
.L_460:
        /*002c*/ 	.byte	0x04, 0x05
        /*002e*/ 	.short	(.L_462 - .L_461)
.L_461:
        /*0030*/ 	.word	0x00000100
        /*0034*/ 	.word	0x00000001
        /*0038*/ 	.word	0x00000001


	//----- nvinfo : EIATTR_CBANK_PARAM_SIZE
	.align		4
.L_462:
        /*003c*/ 	.byte	0x03, 0x19
        /*003e*/ 	.short	0x0278


	//----- nvinfo : EIATTR_PARAM_CBANK
	.align		4
        /*0040*/ 	.byte	0x04, 0x0a
        /*0042*/ 	.short	(.L_464 - .L_463)
	.align		4
.L_463:
        /*0044*/ 	.word	index@(.nv.constant0._ZN7cutlass13device_kernelIN5flash19enable_sm80_to_sm89INS1_16FlashAttnBwdSm80INS1_25CollectiveMainloopBwdSm80ILi2ELi2EN4cute5tupleIJNS5_1CILi64EEENS7_ILi128EEES8_EEENS_6half_tEfNS_4arch4Sm80ELb0ELb1ELb1ELb0ELb0ELb0ELb0ELb0ELi2ELi2ELi4ELi2ELb1EEENS1_24CollectiveEpilogueBwdGQAISA_fSD_Li256ELb0ELb0EEENS1_19SingleTileSchedulerILb0ELb0ELb0ELi128EEEEEEEEEvNT_6ParamsE)
        /*0048*/ 	.short	0x0210
        /*004a*/ 	.short	0x0278


	//----- nvinfo : EIATTR_SW_WAR
	.align		4
.L_464:
        /*004c*/ 	.byte	0x04, 0x36
        /*004e*/ 	.short	(.L_466 - .L_465)
.L_465:
        /*0050*/ 	.word	0x00000008
.L_466:


//--------------------- .nv.info._ZN7cutlass13device_kernelIN5flash19enable_sm80_to_sm89INS1_16FlashAttnBwdSm80INS1_25CollectiveMainloopBwdSm80ILi2ELi2EN4cute5tupleIJNS5_1CILi64EEENS7_ILi128EEES8_EEENS_6half_tEfNS_4arch4Sm80ELb0ELb1ELb1ELb0ELb1ELb0ELb0ELb0ELi2ELi2ELi4ELi2ELb1EEENS1_24CollectiveEpilogueBwdGQAISA_fSD_Li256ELb0ELb1EEENS1_19SingleTileSchedulerILb0ELb0ELb0ELi128EEEEEEEEEvNT_6ParamsE --------------------------
	.section	.nv.info._ZN7cutlass13device_kernelIN5flash19enable_sm80_to_sm89INS1_16FlashAttnBwdSm80INS1_25CollectiveMainloopBwdSm80ILi2ELi2EN4cute5tupleIJNS5_1CILi64EEENS7_ILi128EEES8_EEENS_6half_tEfNS_4arch4Sm80ELb0ELb1ELb1ELb0ELb1ELb0ELb0ELb0ELi2ELi2ELi4ELi2ELb1EEENS1_24CollectiveEpilogueBwdGQAISA_fSD_Li256ELb0ELb1EEENS1_19SingleTileSchedulerILb0ELb0ELb0ELi128EEEEEEEEEvNT_6ParamsE,"",@"SHT_CUDA_INFO"
	.sectionflags	@""
	.align	4


	//----- nvinfo : EIATTR_CUDA_API_VERSION
	.align		4
        /*0000*/ 	.byte	0x04, 0x37
        /*0002*/ 	.short	(.L_468 - .L_467)
.L_467:
        /*0004*/ 	.word	0x00000082


	//----- nvinfo : EIATTR_KPARAM_INFO
	.align		4
.L_468:
        /*0008*/ 	.byte	0x04, 0x17
        /*000a*/ 	.short	(.L_470 - .L_469)
.L_469:
        /*000c*/ 	.word	0x00000000
        /*0010*/ 	.short	0x0000
        /*0012*/ 	.short	0x0000
        /*0014*/ 	.byte	0x00, 0xf0, 0xe1, 0x09


	//----- nvinfo : EIATTR_SPARSE_MMA_MASK
	.align		4
.L_470:
        /*0018*/ 	.byte	0x03, 0x50
        /*001a*/ 	.short	0x0000


	//----- nvinfo : EIATTR_MAXREG_COUNT
	.align		4
        /*001c*/ 	.byte	0x03, 0x1b
        /*001e*/ 	.short	0x00ff


	//----- nvinfo : EIATTR_MERCURY_ISA_VERSION
	.align		4
        /*0020*/ 	.byte	0x03, 0x5f
        /*0022*/ 	.short	0x0101


	//----- nvinfo : EIATTR_EXIT_INSTR_OFFSETS
	.align		4
        /*0024*/ 	.byte	0x04, 0x1c
        /*0026*/ 	.short	(.L_472 - .L_471)


	//   ....[0]....
.L_471:
        /*0028*/ 	.word	0x00000010


	//----- nvinfo : EIATTR_MAX_THREADS
	.align		4
.L_472:
        /*002c*/ 	.byte	0x04, 0x05
        /*002e*/ 	.short	(.L_474 - .L_473)
.L_473:
        /*0030*/ 	.word	0x00000100
        /*0034*/ 	.word	0x00000001
        /*0038*/ 	.word	0x00000001


	//----- nvinfo : EIATTR_CBANK_PARAM_SIZE
	.align		4
.L_474:
        /*003c*/ 	.byte	0x03, 0x19
        /*003e*/ 	.short	0x0278


	//----- nvinfo : EIATTR_PARAM_CBANK
	.align		4
        /*0040*/ 	.byte	0x04, 0x0a
        /*0042*/ 	.short	(.L_476 - .L_475)
	.align		4
.L_475:
        /*0044*/ 	.word	index@(.nv.constant0._ZN7cutlass13device_kernelIN5flash19enable_sm80_to_sm89INS1_16FlashAttnBwdSm80INS1_25CollectiveMainloopBwdSm80ILi2ELi2EN4cute5tupleIJNS5_1CILi64EEENS7_ILi128EEES8_EEENS_6half_tEfNS_4arch4Sm80ELb0ELb1ELb1ELb0ELb1ELb0ELb0ELb0ELi2ELi2ELi4ELi2ELb1EEENS1_24CollectiveEpilogueBwdGQAISA_fSD_Li256ELb0ELb1EEENS1_19SingleTileSchedulerILb0ELb0ELb0ELi128EEEEEEEEEvNT_6ParamsE)
        /*0048*/ 	.short	0x0210
        /*004a*/ 	.short	0x0278


	//----- nvinfo : EIATTR_SW_WAR
	.align		4
.L_476:
        /*004c*/ 	.byte	0x04, 0x36
        /*004e*/ 	.short	(.L_478 - .L_477)
.L_477:
        /*0050*/ 	.word	0x00000008
.L_478:


//--------------------- .nv.info._ZN7cutlass13device_kernelIN5flash19enable_sm80_to_sm89INS1_16FlashAttnBwdSm80INS1_25CollectiveMainloopBwdSm80ILi2ELi2EN4cute5tupleIJNS5_1CILi64EEENS7_ILi128EEES8_EEENS_6half_tEfNS_4arch4Sm80ELb0ELb1ELb1ELb1ELb0ELb0ELb0ELb0ELi2ELi2ELi4ELi2ELb1EEENS1_21CollectiveEpilogueBwdISA_SB_SD_Li256ELb1ELb0ELi2EEENS1_19SingleTileSchedulerILb1ELb0ELb0ELi128EEEEEEEEEvNT_6ParamsE --------------------------
	.section	.nv.info._ZN7cutlass13device_kernelIN5flash19enable_sm80_to_sm89INS1_16FlashAttnBwdSm80INS1_25CollectiveMainloopBwdSm80ILi2ELi2EN4cute5tupleIJNS5_1CILi64EEENS7_ILi128EEES8_EEENS_6half_tEfNS_4arch4Sm80ELb0ELb1ELb1ELb1ELb0ELb0ELb0ELb0ELi2ELi2ELi4ELi2ELb1EEENS1_21CollectiveEpilogueBwdISA_SB_SD_Li256ELb1ELb0ELi2EEENS1_19SingleTileSchedulerILb1ELb0ELb0ELi128EEEEEEEEEvNT_6ParamsE,"",@"SHT_CUDA_INFO"
	.sectionflags	@""
	.align	4


	//----- nvinfo : EIATTR_CUDA_API_VERSION
	.align		4
        /*0000*/ 	.byte	0x04, 0x37
        /*0002*/ 	.short	(.L_480 - .L_479)
.L_479:
        /*0004*/ 	.word	0x00000082


	//----- nvinfo : EIATTR_KPARAM_INFO
	.align		4
.L_480:
        /*0008*/ 	.byte	0x04, 0x17
        /*000a*/ 	.short	(.L_482 - .L_481)
.L_481:
        /*000c*/ 	.word	0x00000000
        /*0010*/ 	.short	0x0000
        /*0012*/ 	.short	0x0000
        /*0014*/ 	.byte	0x00, 0xf0, 0xc1, 0x09


	//----- nvinfo : EIATTR_SPARSE_MMA_MASK
	.align		4
.L_482:
        /*0018*/ 	.byte	0x03, 0x50
        /*001a*/ 	.short	0x0000


	//----- nvinfo : EIATTR_MAXREG_COUNT
	.align		4
        /*001c*/ 	.byte	0x03, 0x1b
        /*001e*/ 	.short	0x00ff


	//----- nvinfo : EIATTR_MERCURY_ISA_VERSION
	.align		4
        /*0020*/ 	.byte	0x03, 0x5f
        /*0022*/ 	.short	0x0101


	//----- nvinfo : EIATTR_EXIT_INSTR_OFFSETS
	.align		4
        /*0024*/ 	.byte	0x04, 0x1c
        /*0026*/ 	.short	(.L_484 - .L_483)


	//   ....[0]....
.L_483:
        /*0028*/ 	.word	0x00000010


	//----- nvinfo : EIATTR_MAX_THREADS
	.align		4
.L_484:
        /*002c*/ 	.byte	0x04, 0x05
        /*002e*/ 	.short	(.L_486 - .L_485)
.L_485:
        /*0030*/ 	.word	0x00000100
        /*0034*/ 	.word	0x00000001
        /*0038*/ 	.word	0x00000001


	//----- nvinfo : EIATTR_CBANK_PARAM_SIZE
	.align		4
.L_486:
        /*003c*/ 	.byte	0x03, 0x19
        /*003e*/ 	.short	0x0270


	//----- nvinfo : EIATTR_PARAM_CBANK
	.align		4
        /*0040*/ 	.byte	0x04, 0x0a
        /*0042*/ 	.short	(.L_488 - .L_487)
	.align		4
.L_487:
        /*0044*/ 	.word	index@(.nv.constant0._ZN7cutlass13device_kernelIN5flash19enable_sm80_to_sm89INS1_16FlashAttnBwdSm80INS1_25CollectiveMainloopBwdSm80ILi2ELi2EN4cute5tupleIJNS5_1CILi64EEENS7_ILi128EEES8_EEENS_6half_tEfNS_4arch4Sm80ELb0ELb1ELb1ELb1ELb0ELb0ELb0ELb0ELi2ELi2ELi4ELi2ELb1EEENS1_21CollectiveEpilogueBwdISA_SB_SD_Li256ELb1ELb0ELi2EEENS1_19SingleTileSchedulerILb1ELb0ELb0ELi128EEEEEEEEEvNT_6ParamsE)
        /*0048*/ 	.short	0x0210
        /*004a*/ 	.short	0x0270


	//----- nvinfo : EIATTR_SW_WAR
	.align		4
.L_488:
        /*004c*/ 	.byte	0x04, 0x36
        /*004e*/ 	.short	(.L_490 - .L_489)
.L_489:
        /*0050*/ 	.word	0x00000008
.L_490:


//--------------------- .nv.info._ZN7cutlass13device_kernelIN5flash19enable_sm80_to_sm89INS1_16FlashAttnBwdSm80INS1_25CollectiveMainloopBwdSm80ILi2ELi2EN4cute5tupleIJNS5_1CILi64EEENS7_ILi128EEES8_EEENS_6half_tEfNS_4arch4Sm80ELb0ELb1ELb1ELb1ELb1ELb0ELb0ELb0ELi2ELi2ELi4ELi2ELb1EEENS1_21CollectiveEpilogueBwdISA_SB_SD_Li256ELb1ELb0ELi2EEENS1_19SingleTileSchedulerILb1ELb0ELb0ELi128EEEEEEEEEvNT_6ParamsE --------------------------
	.section	.nv.info._ZN7cutlass13device_kernelIN5flash19enable_sm80_to_sm89INS1_16FlashAttnBwdSm80INS1_25CollectiveMainloopBwdSm80ILi2ELi2EN4cute5tupleIJNS5_1CILi64EEENS7_ILi128EEES8_EEENS_6half_tEfNS_4arch4Sm80ELb0ELb1ELb1ELb1ELb1ELb0ELb0ELb0ELi2ELi2ELi4ELi2ELb1EEENS1_21CollectiveEpilogueBwdISA_SB_SD_Li256ELb1ELb0ELi2EEENS1_19SingleTileSchedulerILb1ELb0ELb0ELi128EEEEEEEEEvNT_6ParamsE,"",@"SHT_CUDA_INFO"
	.sectionflags	@""
	.align	4


	//----- nvinfo : EIATTR_CUDA_API_VERSION
	.align		4
        /*0000*/ 	.byte	0x04, 0x37
        /*0002*/ 	.short	(.L_492 - .L_491)
.L_491:
        /*0004*/ 	.word	0x00000082


	//----- nvinfo : EIATTR_KPARAM_INFO
	.align		4
.L_492:
        /*0008*/ 	.byte	0x04, 0x17
        /*000a*/ 	.short	(.L_494 - .L_493)
.L_493:
        /*000c*/ 	.word	0x00000000
        /*0010*/ 	.short	0x0000
        /*0012*/ 	.short	0x0000
        /*0014*/ 	.byte	0x00, 0xf0, 0xc1, 0x09


	//----- nvinfo : EIATTR_SPARSE_MMA_MASK
	.align		4
.L_494:
        /*0018*/ 	.byte	0x03, 0x50
        /*001a*/ 	.short	0x0000


	//----- nvinfo : EIATTR_MAXREG_COUNT
	.align		4
        /*001c*/ 	.byte	0x03, 0x1b
        /*001e*/ 	.short	0x00ff


	//----- nvinfo : EIATTR_MERCURY_ISA_VERSION
	.align		4
        /*0020*/ 	.byte	0x03, 0x5f
        /*0022*/ 	.short	0x0101


	//----- nvinfo : EIATTR_EXIT_INSTR_OFFSETS
	.align		4
        /*0024*/ 	.byte	0x04, 0x1c
        /*0026*/ 	.short	(.L_496 - .L_495)


	//   ....[0]....
.L_495:
        /*0028*/ 	.word	0x00000010


	//----- nvinfo : EIATTR_MAX_THREADS
	.align		4
.L_496:
        /*002c*/ 	.byte	0x04, 0x05
        /*002e*/ 	.short	(.L_498 - .L_497)
.L_497:
        /*0030*/ 	.word	0x00000100
        /*0034*/ 	.word	0x00000001
        /*0038*/ 	.word	0x00000001


	//----- nvinfo : EIATTR_CBANK_PARAM_SIZE
	.align		4
.L_498:
        /*003c*/ 	.byte	0x03, 0x19
        /*003e*/ 	.short	0x0270


	//----- nvinfo : EIATTR_PARAM_CBANK
	.align		4
        /*0040*/ 	.byte	0x04, 0x0a
        /*0042*/ 	.short	(.L_500 - .L_499)
	.align		4
.L_499:
        /*0044*/ 	.word	index@(.nv.constant0._ZN7cutlass13device_kernelIN5flash19enable_sm80_to_sm89INS1_16FlashAttnBwdSm80INS1_25CollectiveMainloopBwdSm80ILi2ELi2EN4cute5tupleIJNS5_1CILi64EEENS7_ILi128EEES8_EEENS_6half_tEfNS_4arch4Sm80ELb0ELb1ELb1ELb1ELb1ELb0ELb0ELb0ELi2ELi2ELi4ELi2ELb1EEENS1_21CollectiveEpilogueBwdISA_SB_SD_Li256ELb1ELb0ELi2EEENS1_19SingleTileSchedulerILb1ELb0ELb0ELi128EEEEEEEEEvNT_6ParamsE)
        /*0048*/ 	.short	0x0210
        /*004a*/ 	.short	0x0270


	//----- nvinfo : EIATTR_SW_WAR
	.align		4
.L_500:
        /*004c*/ 	.byte	0x04, 0x36
        /*004e*/ 	.short	(.L_502 - .L_501)
.L_501:
        /*0050*/ 	.word	0x00000008
.L_502:


//--------------------- .nv.info._ZN7cutlass13device_kernelIN5flash19enable_sm80_to_sm89INS1_16FlashAttnBwdSm80INS1_25CollectiveMainloopBwdSm80ILi2ELi2EN4cute5tupleIJNS5_1CILi64EEENS7_ILi128EEES8_EEENS_6half_tEfNS_4arch4Sm80ELb0ELb1ELb1ELb1ELb0ELb0ELb0ELb0ELi2ELi2ELi4ELi2ELb1EEENS1_24CollectiveEpilogueBwdGQAISA_fSD_Li256ELb1ELb0EEENS1_19SingleTileSchedulerILb1ELb0ELb0ELi128EEEEEEEEEvNT_6ParamsE --------------------------
	.section	.nv.info._ZN7cutlass13device_kernelIN5flash19enable_sm80_to_sm89INS1_16FlashAttnBwdSm80INS1_25CollectiveMainloopBwdSm80ILi2ELi2EN4cute5tupleIJNS5_1CILi64EEENS7_ILi128EEES8_EEENS_6half_tEfNS_4arch4Sm80ELb0ELb1ELb1ELb1ELb0ELb0ELb0ELb0ELi2ELi2ELi4ELi2ELb1EEENS1_24CollectiveEpilogueBwdGQAISA_fSD_Li256ELb1ELb0EEENS1_19SingleTileSchedulerILb1ELb0ELb0ELi128EEEEEEEEEvNT_6ParamsE,"",@"SHT_CUDA_INFO"
	.sectionflags	@""
	.align	4


	//----- nvinfo : EIATTR_CUDA_API_VERSION
	.align		4
        /*0000*/ 	.byte	0x04, 0x37
        /*0002*/ 	.short	(.L_504 - .L_503)
.L_503:
        /*0004*/ 	.word	0x00000082


	//----- nvinfo : EIATTR_KPARAM_INFO
	.align		4
.L_504:
        /*0008*/ 	.byte	0x04, 0x17
        /*000a*/ 	.short	(.L_506 - .L_505)
.L_505:
        /*000c*/ 	.word	0x00000000
        /*0010*/ 	.short	0x0000
        /*0012*/ 	.short	0x0000
        /*0014*/ 	.byte	0x00, 0xf0, 0xe1, 0x09


	//----- nvinfo : EIATTR_SPARSE_MMA_MASK
	.align		4
.L_506:
        /*0018*/ 	.byte	0x03, 0x50
        /*001a*/ 	.short	0x0000


	//----- nvinfo : EIATTR_MAXREG_COUNT
	.align		4
        /*001c*/ 	.byte	0x03, 0x1b
        /*001e*/ 	.short	0x00ff


	//----- nvinfo : EIATTR_MERCURY_ISA_VERSION
	.align		4
        /*0020*/ 	.byte	0x03, 0x5f
        /*0022*/ 	.short	0x0101


	//----- nvinfo : EIATTR_EXIT_INSTR_OFFSETS
	.align		4
        /*0024*/ 	.byte	0x04, 0x1c
        /*0026*/ 	.short	(.L_508 - .L_507)


	//   ....[0]....
.L_507:
        /*0028*/ 	.word	0x00000010


	//----- nvinfo : EIATTR_MAX_THREADS
	.align		4
.L_508:
        /*002c*/ 	.byte	0x04, 0x05
        /*002e*/ 	.short	(.L_510 - .L_509)
.L_509:
        /*0030*/ 	.word	0x00000100
        /*0034*/ 	.word	0x00000001
        /*0038*/ 	.word	0x00000001


	//----- nvinfo : EIATTR_CBANK_PARAM_SIZE
	.align		4
.L_510:
        /*003c*/ 	.byte	0x03, 0x19
        /*003e*/ 	.short	0x0278


	//----- nvinfo : EIATTR_PARAM_CBANK
	.align		4
        /*0040*/ 	.byte	0x04, 0x0a
        /*0042*/ 	.short	(.L_512 - .L_511)
	.align		4
.L_511:
        /*0044*/ 	.word	index@(.nv.constant0._ZN7cutlass13device_kernelIN5flash19enable_sm80_to_sm89INS1_16FlashAttnBwdSm80INS1_25CollectiveMainloopBwdSm80ILi2ELi2EN4cute5tupleIJNS5_1CILi64EEENS7_ILi128EEES8_EEENS_6half_tEfNS_4arch4Sm80ELb0ELb1ELb1ELb1ELb0ELb0ELb0ELb0ELi2ELi2ELi4ELi2ELb1EEENS1_24CollectiveEpilogueBwdGQAISA_fSD_Li256ELb1ELb0EEENS1_19SingleTileSchedulerILb1ELb0ELb0ELi128EEEEEEEEEvNT_6ParamsE)
        /*0048*/ 	.short	0x0210
        /*004a*/ 	.short	0x0278


	//----- nvinfo : EIATTR_SW_WAR
	.align		4
.L_512:
        /*004c*/ 	.byte	0x04, 0x36
        /*004e*/ 	.short	(.L_514 - .L_513)
.L_513:
        /*0050*/ 	.word	0x00000008
.L_514:


//--------------------- .nv.info._ZN7cutlass13device_kernelIN5flash19enable_sm80_to_sm89INS1_16FlashAttnBwdSm80INS1_25CollectiveMainloopBwdSm80ILi2ELi2EN4cute5tupleIJNS5_1CILi64EEENS7_ILi128EEES8_EEENS_6half_tEfNS_4arch4Sm80ELb0ELb1ELb1ELb1ELb1ELb0ELb0ELb0ELi2ELi2ELi4ELi2ELb1EEENS1_24CollectiveEpilogueBwdGQAISA_fSD_Li256ELb1ELb1EEENS1_19SingleTileSchedulerILb1ELb0ELb0ELi128EEEEEEEEEvNT_6ParamsE --------------------------
	.section	.nv.info._ZN7cutlass13device_kernelIN5flash19enable_sm80_to_sm89INS1_16FlashAttnBwdSm80INS1_25CollectiveMainloopBwdSm80ILi2ELi2EN4cute5tupleIJNS5_1CILi64EEENS7_ILi128EEES8_EEENS_6half_tEfNS_4arch4Sm80ELb0ELb1ELb1ELb1ELb1ELb0ELb0ELb0ELi2ELi2ELi4ELi2ELb1EEENS1_24CollectiveEpilogueBwdGQAISA_fSD_Li256ELb1ELb1EEENS1_19SingleTileSchedulerILb1ELb0ELb0ELi128EEEEEEEEEvNT_6ParamsE,"",@"SHT_CUDA_INFO"
	.sectionflags	@""
	.align	4


	//----- nvinfo : EIATTR_CUDA_API_VERSION
	.align		4
        /*0000*/ 	.byte	0x04, 0x37
        /*0002*/ 	.short	(.L_516 - .L_515)
.L_515:
        /*0004*/ 	.word	0x00000082


	//----- nvinfo : EIATTR_KPARAM_INFO
	.align		4
.L_516:
        /*0008*/ 	.byte	0x04, 0x17
        /*000a*/ 	.short	(.L_518 - .L_517)
.L_517:
        /*000c*/ 	.word	0x00000000
        /*0010*/ 	.short	0x0000
        /*0012*/ 	.short	0x0000
        /*0014*/ 	.byte	0x00, 0xf0, 0xe1, 0x09


	//----- nvinfo : EIATTR_SPARSE_MMA_MASK
	.align		4
.L_518:
        /*0018*/ 	.byte	0x03, 0x50
        /*001a*/ 	.short	0x0000


	//----- nvinfo : EIATTR_MAXREG_COUNT
	.align		4
        /*001c*/ 	.byte	0x03, 0x1b
        /*001e*/ 	.short	0x00ff


	//----- nvinfo : EIATTR_MERCURY_ISA_VERSION
	.align		4
        /*0020*/ 	.byte	0x03, 0x5f
        /*0022*/ 	.short	0x0101


	//----- nvinfo : EIATTR_EXIT_INSTR_OFFSETS
	.align		4
        /*0024*/ 	.byte	0x04, 0x1c
        /*0026*/ 	.short	(.L_520 - .L_519)


	//   ....[0]....
.L_519:
        /*0028*/ 	.word	0x00000010


	//----- nvinfo : EIATTR_MAX_THREADS
	.align		4
.L_520:
        /*002c*/ 	.byte	0x04, 0x05
        /*002e*/ 	.short	(.L_522 - .L_521)
.L_521:
        /*0030*/ 	.word	0x00000100
        /*0034*/ 	.word	0x00000001
        /*0038*/ 	.word	0x00000001


	//----- nvinfo : EIATTR_CBANK_PARAM_SIZE
	.align		4
.L_522:
        /*003c*/ 	.byte	0x03, 0x19
        /*003e*/ 	.short	0x0278


	//----- nvinfo : EIATTR_PARAM_CBANK
	.align		4
        /*0040*/ 	.byte	0x04, 0x0a
        /*0042*/ 	.short	(.L_524 - .L_523)
	.align		4
.L_523:
        /*0044*/ 	.word	index@(.nv.constant0._ZN7cutlass13device_kernelIN5flash19enable_sm80_to_sm89INS1_16FlashAttnBwdSm80INS1_25CollectiveMainloopBwdSm80ILi2ELi2EN4cute5tupleIJNS5_1CILi64EEENS7_ILi128EEES8_EEENS_6half_tEfNS_4arch4Sm80ELb0ELb1ELb1ELb1ELb1ELb0ELb0ELb0ELi2ELi2ELi4ELi2ELb1EEENS1_24CollectiveEpilogueBwdGQAISA_fSD_Li256ELb1ELb1EEENS1_19SingleTileSchedulerILb1ELb0ELb0ELi128EEEEEEEEEvNT_6ParamsE)
        /*0048*/ 	.short	0x0210
        /*004a*/ 	.short	0x0278


	//----- nvinfo : EIATTR_SW_WAR
	.align		4
.L_524:
        /*004c*/ 	.byte	0x04, 0x36
        /*004e*/ 	.short	(.L_526 - .L_525)
.L_525:
        /*0050*/ 	.word	0x00000008
.L_526:


//--------------------- .nv.info._ZN7cutlass13device_kernelIN5flash19enable_sm80_to_sm89INS1_16FlashAttnBwdSm80INS1_25CollectiveMainloopBwdSm80ILi2ELi2EN4cute5tupleIJNS5_1CILi64EEENS7_ILi128EEES8_EEENS_6half_tEfNS_4arch4Sm80ELb1ELb0ELb1ELb0ELb0ELb0ELb0ELb0ELi2ELi2ELi4ELi2ELb1EEENS1_21CollectiveEpilogueBwdISA_SB_SD_Li256ELb0ELb0ELi2EEENS1_25SingleTileBwdLPTSchedulerILb0ELi128ELb0EEEEEEEEEvNT_6ParamsE --------------------------
	.section	.nv.info._ZN7cutlass13device_kernelIN5flash19enable_sm80_to_sm89INS1_16FlashAttnBwdSm80INS1_25CollectiveMainloopBwdSm80ILi2ELi2EN4cute5tupleIJNS5_1CILi64EEENS7_ILi128EEES8_EEENS_6half_tEfNS_4arch4Sm80ELb1ELb0ELb1ELb0ELb0ELb0ELb0ELb0ELi2ELi2ELi4ELi2ELb1EEENS1_21CollectiveEpilogueBwdISA_SB_SD_Li256ELb0ELb0ELi2EEENS1_25SingleTileBwdLPTSchedulerILb0ELi128ELb0EEEEEEEEEvNT_6ParamsE,"",@"SHT_CUDA_INFO"
	.sectionflags	@""
	.align	4


	//----- nvinfo : EIATTR_CUDA_API_VERSION
	.align		4
        /*0000*/ 	.byte	0x04, 0x37
        /*0002*/ 	.short	(.L_528 - .L_527)
.L_527:
        /*0004*/ 	.word	0x00000082


	//----- nvinfo : EIATTR_KPARAM_INFO
	.align		4
.L_528:
        /*0008*/ 	.byte	0x04, 0x17
        /*000a*/ 	.short	(.L_530 - .L_529)
.L_529:
        /*000c*/ 	.word	0x00000000
        /*0010*/ 	.short	0x0000
        /*0012*/ 	.short	0x0000
        /*0014*/ 	.byte	0x00, 0xf0, 0x21, 0x0a


	//----- nvinfo : EIATTR_SPARSE_MMA_MASK
	.align		4
.L_530:
        /*0018*/ 	.byte	0x03, 0x50
        /*001a*/ 	.short	0x0000


	//----- nvinfo : EIATTR_MAXREG_COUNT
	.align		4
        /*001c*/ 	.byte	0x03, 0x1b
        /*001e*/ 	.short	0x00ff


	//----- nvinfo : EIATTR_MERCURY_ISA_VERSION
	.align		4
        /*0020*/ 	.byte	0x03, 0x5f
        /*0022*/ 	.short	0x0101


	//----- nvinfo : EIATTR_EXIT_INSTR_OFFSETS
	.align		4
        /*0024*/ 	.byte	0x04, 0x1c
        /*0026*/ 	.short	(.L_532 - .L_531)


	//   ....[0]....
.L_531:
        /*0028*/ 	.word	0x00000010


	//----- nvinfo : EIATTR_MAX_THREADS
	.align		4
.L_532:
        /*002c*/ 	.byte	0x04, 0x05
        /*002e*/ 	.short	(.L_534 - .L_533)
.L_533:
        /*0030*/ 	.word	0x00000100
        /*0034*/ 	.word	0x00000001
        /*0038*/ 	.word	0x00000001


	//----- nvinfo : EIATTR_CBANK_PARAM_SIZE
	.align		4
.L_534:
        /*003c*/ 	.byte	0x03, 0x19
        /*003e*/ 	.short	0x0288


	//----- nvinfo : EIATTR_PARAM_CBANK
	.align		4
        /*0040*/ 	.byte	0x04, 0x0a
        /*0042*/ 	.short	(.L_536 - .L_535)
	.align		4
.L_535:
        /*0044*/ 	.word	index@(.nv.constant0._ZN7cutlass13device_kernelIN5flash19enable_sm80_to_sm89INS1_16FlashAttnBwdSm80INS1_25CollectiveMainloopBwdSm80ILi2ELi2EN4cute5tupleIJNS5_1CILi64EEENS7_ILi128EEES8_EEENS_6half_tEfNS_4arch4Sm80ELb1ELb0ELb1ELb0ELb0ELb0ELb0ELb0ELi2ELi2ELi4ELi2ELb1EEENS1_21CollectiveEpilogueBwdISA_SB_SD_Li256ELb0ELb0ELi2EEENS1_25SingleTileBwdLPTSchedulerILb0ELi128ELb0EEEEEEEEEvNT_6ParamsE)
        /*0048*/ 	.short	0x0210
        /*004a*/ 	.short	0x0288


	//----- nvinfo : EIATTR_SW_WAR
	.align		4
.L_536:
        /*004c*/ 	.byte	0x04, 0x36
        /*004e*/ 	.short	(.L_538 - .L_537)
.L_537:
        /*0050*/ 	.word	0x00000008
.L_538:


//--------------------- .nv.info._ZN7cutlass13device_kernelIN5flash19enable_sm80_to_sm89INS1_16FlashAttnBwdSm80INS1_25CollectiveMainloopBwdSm80ILi2ELi2EN4cute5tupleIJNS5_1CILi64EEENS7_ILi128EEES8_EEENS_6half_tEfNS_4arch4Sm80ELb1ELb0ELb1ELb0ELb1ELb0ELb0ELb0ELi2ELi2ELi4ELi2ELb1EEENS1_21CollectiveEpilogueBwdISA_SB_SD_Li256ELb0ELb0ELi2EEENS1_25SingleTileBwdLPTSchedulerILb0ELi128ELb1EEEEEEEEEvNT_6ParamsE --------------------------
	.section	.nv.info._ZN7cutlass13device_kernelIN5flash19enable_sm80_to_sm89INS1_16FlashAttnBwdSm80INS1_25CollectiveMainloopBwdSm80ILi2ELi2EN4cute5tupleIJNS5_1CILi64EEENS7_ILi128EEES8_EEENS_6half_tEfNS_4arch4Sm80ELb1ELb0ELb1ELb0ELb1ELb0ELb0ELb0ELi2ELi2ELi4ELi2ELb1EEENS1_21CollectiveEpilogueBwdISA_SB_SD_Li256ELb0ELb0ELi2EEENS1_25SingleTileBwdLPTSchedulerILb0ELi128ELb1EEEEEEEEEvNT_6ParamsE,"",@"SHT_CUDA_INFO"
	.sectionflags	@""
	.align	4


	//----- nvinfo : EIATTR_CUDA_API_VERSION
	.align		4
        /*0000*/ 	.byte	0x04, 0x37
        /*0002*/ 	.short	(.L_540 - .L_539)
.L_539:
        /*0004*/ 	.word	0x00000082


	//----- nvinfo : EIATTR_KPARAM_INFO
	.align		4
.L_540:
        /*0008*/ 	.byte	0x04, 0x17
        /*000a*/ 	.short	(.L_542 - .L_541)
.L_541:
        /*000c*/ 	.word	0x00000000
        /*0010*/ 	.short	0x0000
        /*0012*/ 	.short	0x0000
        /*0014*/ 	.byte	0x00, 0xf0, 0x21, 0x0a


	//----- nvinfo : EIATTR_SPARSE_MMA_MASK
	.align		4
.L_542:
        /*0018*/ 	.byte	0x03, 0x50
        /*001a*/ 	.short	0x0000


	//----- nvinfo : EIATTR_MAXREG_COUNT
	.align		4
        /*001c*/ 	.byte	0x03, 0x1b
        /*001e*/ 	.short	0x00ff


	//----- nvinfo : EIATTR_MERCURY_ISA_VERSION
	.align		4
        /*0020*/ 	.byte	0x03, 0x5f
        /*0022*/ 	.short	0x0101


	//----- nvinfo : EIATTR_EXIT_INSTR_OFFSETS
	.align		4
        /*0024*/ 	.byte	0x04, 0x1c
        /*0026*/ 	.short	(.L_544 - .L_543)


	//   ....[0]....
.L_543:
        /*0028*/ 	.word	0x00000010


	//----- nvinfo : EIATTR_MAX_THREADS
	.align		4
.L_544:
        /*002c*/ 	.byte	0x04, 0x05
        /*002e*/ 	.short	(.L_546 - .L_545)
.L_545:
        /*0030*/ 	.word	0x00000100
        /*0034*/ 	.word	0x00000001
        /*0038*/ 	.word	0x00000001


	//----- nvinfo : EIATTR_CBANK_PARAM_SIZE
	.align		4
.L_546:
        /*003c*/ 	.byte	0x03, 0x19
        /*003e*/ 	.short	0x0288


	//----- nvinfo : EIATTR_PARAM_CBANK
	.align		4
        /*0040*/ 	.byte	0x04, 0x0a
        /*0042*/ 	.short	(.L_548 - .L_547)
	.align		4
.L_547:
        /*0044*/ 	.word	index@(.nv.constant0._ZN7cutlass13device_kernelIN5flash19enable_sm80_to_sm89INS1_16FlashAttnBwdSm80INS1_25CollectiveMainloopBwdSm80ILi2ELi2EN4cute5tupleIJNS5_1CILi64EEENS7_ILi128EEES8_EEENS_6half_tEfNS_4arch4Sm80ELb1ELb0ELb1ELb0ELb1ELb0ELb0ELb0ELi2ELi2ELi4ELi2ELb1EEENS1_21CollectiveEpilogueBwdISA_SB_SD_Li256ELb0ELb0ELi2EEENS1_25SingleTileBwdLPTSchedulerILb0ELi128ELb1EEEEEEEEEvNT_6ParamsE)
        /*0048*/ 	.short	0x0210
        /*004a*/ 	.short	0x0288


	//----- nvinfo : EIATTR_SW_WAR
	.align		4
.L_548:
        /*004c*/ 	.byte	0x04, 0x36
        /*004e*/ 	.short	(.L_550 - .L_549)
.L_549:
        /*0050*/ 	.word	0x00000008
.L_550:


//--------------------- .nv.info._ZN7cutlass13device_kernelIN5flash19enable_sm80_to_sm89INS1_16FlashAttnBwdSm80INS1_25CollectiveMainloopBwdSm80ILi2ELi2EN4cute5tupleIJNS5_1CILi64EEENS7_ILi128EEES8_EEENS_6half_tEfNS_4arch4Sm80ELb1ELb0ELb1ELb0ELb0ELb0ELb0ELb0ELi2ELi2ELi4ELi2ELb1EEENS1_24CollectiveEpilogueBwdGQAISA_fSD_Li256ELb0ELb0EEENS1_25SingleTileBwdLPTSchedulerILb0ELi128ELb0EEEEEEEEEvNT_6ParamsE --------------------------
	.section	.nv.info._ZN7cutlass13device_kernelIN5flash19enable_sm80_to_sm89INS1_16FlashAttnBwdSm80INS1_25CollectiveMainloopBwdSm80ILi2ELi2EN4cute5tupleIJNS5_1CILi64EEENS7_ILi128EEES8_EEENS_6half_tEfNS_4arch4Sm80ELb1ELb0ELb1ELb0ELb0ELb0ELb0ELb0ELi2ELi2ELi4ELi2ELb1EEENS1_24CollectiveEpilogueBwdGQAISA_fSD_Li256ELb0ELb0EEENS1_25SingleTileBwdLPTSchedulerILb0ELi128ELb0EEEEEEEEEvNT_6ParamsE,"",@"SHT_CUDA_INFO"
	.sectionflags	@""
	.align	4


	//----- nvinfo : EIATTR_CUDA_API_VERSION
	.align		4
        /*0000*/ 	.byte	0x04, 0x37
        /*0002*/ 	.short	(.L_552 - .L_551)
.L_551:
        /*0004*/ 	.word	0x00000082


	//----- nvinfo : EIATTR_KPARAM_INFO
	.align		4
.L_552:
        /*0008*/ 	.byte	0x04, 0x17
        /*000a*/ 	.short	(.L_554 - .L_553)
.L_553:
        /*000c*/ 	.word	0x00000000
        /*0010*/ 	.short	0x0000
        /*0012*/ 	.short	0x0000
        /*0014*/ 	.byte	0x00, 0xf0, 0x41, 0x0a


	//----- nvinfo : EIATTR_SPARSE_MMA_MASK
	.align		4
.L_554:
        /*0018*/ 	.byte	0x03, 0x50
        /*001a*/ 	.short	0x0000


	//----- nvinfo : EIATTR_MAXREG_COUNT
	.align		4
        /*001c*/ 	.byte	0x03, 0x1b
        /*001e*/ 	.short	0x00ff


	//----- nvinfo : EIATTR_MERCURY_ISA_VERSION
	.align		4
        /*0020*/ 	.byte	0x03, 0x5f
        /*0022*/ 	.short	0x0101


	//----- nvinfo : EIATTR_EXIT_INSTR_OFFSETS
	.align		4
        /*0024*/ 	.byte	0x04, 0x1c
        /*0026*/ 	.short	(.L_556 - .L_555)


	//   ....[0]....
.L_555:
        /*0028*/ 	.word	0x00000010


	//----- nvinfo : EIATTR_MAX_THREADS
	.align		4
.L_556:
        /*002c*/ 	.byte	0x04, 0x05
        /*002e*/ 	.short	(.L_558 - .L_557)
.L_557:
        /*0030*/ 	.word	0x00000100
        /*0034*/ 	.word	0x00000001
        /*0038*/ 	.word	0x00000001


	//----- nvinfo : EIATTR_CBANK_PARAM_SIZE
	.align		4
.L_558:
        /*003c*/ 	.byte	0x03, 0x19
        /*003e*/ 	.short	0x0290


	//----- nvinfo : EIATTR_PARAM_CBANK
	.align		4
        /*0040*/ 	.byte	0x04, 0x0a
        /*0042*/ 	.short	(.L_560 - .L_559)
	.align		4
.L_559:
        /*0044*/ 	.word	index@(.nv.constant0._ZN7cutlass13device_kernelIN5flash19enable_sm80_to_sm89INS1_16FlashAttnBwdSm80INS1_25CollectiveMainloopBwdSm80ILi2ELi2EN4cute5tupleIJNS5_1CILi64EEENS7_ILi128EEES8_EEENS_6half_tEfNS_4arch4Sm80ELb1ELb0ELb1ELb0ELb0ELb0ELb0ELb0ELi2ELi2ELi4ELi2ELb1EEENS1_24CollectiveEpilogueBwdGQAISA_fSD_Li256ELb0ELb0EEENS1_25SingleTileBwdLPTSchedulerILb0ELi128ELb0EEEEEEEEEvNT_6ParamsE)
        /*0048*/ 	.short	0x0210
        /*004a*/ 	.short	0x0290


	//----- nvinfo : EIATTR_SW_WAR
	.align		4
.L_560:
        /*004c*/ 	.byte	0x04, 0x36
        /*004e*/ 	.short	(.L_562 - .L_561)
.L_561:
        /*0050*/ 	.word	0x00000008
.L_562:


//--------------------- .nv.info._ZN7cutlass13device_kernelIN5flash19enable_sm80_to_sm89INS1_16FlashAttnBwdSm80INS1_25CollectiveMainloopBwdSm80ILi2ELi2EN4cute5tupleIJNS5_1CILi64EEENS7_ILi128EEES8_EEENS_6half_tEfNS_4arch4Sm80ELb1ELb0ELb1ELb0ELb1ELb0ELb0ELb0ELi2ELi2ELi4ELi2ELb1EEENS1_24CollectiveEpilogueBwdGQAISA_fSD_Li256ELb0ELb1EEENS1_25SingleTileBwdLPTSchedulerILb0ELi128ELb1EEEEEEEEEvNT_6ParamsE --------------------------
	.section	.nv.info._ZN7cutlass13device_kernelIN5flash19enable_sm80_to_sm89INS1_16FlashAttnBwdSm80INS1_25CollectiveMainloopBwdSm80ILi2ELi2EN4cute5tupleIJNS5_1CILi64EEENS7_ILi128EEES8_EEENS_6half_tEfNS_4arch4Sm80ELb1ELb0ELb1ELb0ELb1ELb0ELb0ELb0ELi2ELi2ELi4ELi2ELb1EEENS1_24CollectiveEpilogueBwdGQAISA_fSD_Li256ELb0ELb1EEENS1_25SingleTileBwdLPTSchedulerILb0ELi128ELb1EEEEEEEEEvNT_6ParamsE,"",@"SHT_CUDA_INFO"
	.sectionflags	@""
	.align	4


	//----- nvinfo : EIATTR_CUDA_API_VERSION
	.align		4
        /*0000*/ 	.byte	0x04, 0x37
        /*0002*/ 	.short	(.L_564 - .L_563)
.L_563:
        /*0004*/ 	.word	0x00000082


	//----- nvinfo : EIATTR_KPARAM_INFO
	.align		4
.L_564:
        /*0008*/ 	.byte	0x04, 0x17
        /*000a*/ 	.short	(.L_566 - .L_565)
.L_565:
        /*000c*/ 	.word	0x00000000
        /*0010*/ 	.short	0x0000
        /*0012*/ 	.short	0x0000
        /*0014*/ 	.byte	0x00, 0xf0, 0x41, 0x0a


	//----- nvinfo : EIATTR_SPARSE_MMA_MASK
	.align		4
.L_566:
        /*0018*/ 	.byte	0x03, 0x50
        /*001a*/ 	.short	0x0000


	//----- nvinfo : EIATTR_MAXREG_COUNT
	.align		4
        /*001c*/ 	.byte	0x03, 0x1b
        /*001e*/ 	.short	0x00ff


	//----- nvinfo : EIATTR_MERCURY_ISA_VERSION
	.align		4
        /*0020*/ 	.byte	0x03, 0x5f
        /*0022*/ 	.short	0x0101


	//----- nvinfo : EIATTR_EXIT_INSTR_OFFSETS
	.align		4
        /*0024*/ 	.byte	0x04, 0x1c
        /*0026*/ 	.short	(.L_568 - .L_567)


	//   ....[0]....
.L_567:
        /*0028*/ 	.word	0x00000010


	//----- nvinfo : EIATTR_MAX_THREADS
	.align		4
.L_568:
        /*002c*/ 	.byte	0x04, 0x05
        /*002e*/ 	.short	(.L_570 - .L_569)
.L_569:
        /*0030*/ 	.word	0x00000100
        /*0034*/ 	.word	0x00000001
        /*0038*/ 	.word	0x00000001


	//----- nvinfo : EIATTR_CBANK_PARAM_SIZE
	.align		4
.L_570:
        /*003c*/ 	.byte	0x03, 0x19
        /*003e*/ 	.short	0x0290


	//----- nvinfo : EIATTR_PARAM_CBANK
	.align		4
        /*0040*/ 	.byte	0x04, 0x0a
        /*0042*/ 	.short	(.L_572 - .L_571)
	.align		4
.L_571:
        /*0044*/ 	.word	index@(.nv.constant0._ZN7cutlass13device_kernelIN5flash19enable_sm80_to_sm89INS1_16FlashAttnBwdSm80INS1_25CollectiveMainloopBwdSm80ILi2ELi2EN4cute5tupleIJNS5_1CILi64EEENS7_ILi128EEES8_EEENS_6half_tEfNS_4arch4Sm80ELb1ELb0ELb1ELb0ELb1ELb0ELb0ELb0ELi2ELi2ELi4ELi2ELb1EEENS1_24CollectiveEpilogueBwdGQAISA_fSD_Li256ELb0ELb1EEENS1_25SingleTileBwdLPTSchedulerILb0ELi128ELb1EEEEEEEEEvNT_6ParamsE)
        /*0048*/ 	.short	0x0210
        /*004a*/ 	.short	0x0290


	//----- nvinfo : EIATTR_SW_WAR
	.align		4
.L_572:
        /*004c*/ 	.byte	0x04, 0x36
        /*004e*/ 	.short	(.L_574 - .L_573)
.L_573:
        /*0050*/ 	.word	0x00000008
.L_574:


//--------------------- .nv.info._ZN7cutlass13device_kernelIN5flash22FlashAttnBwdPreprocessIN4cute5tupleIJNS3_1CILi64EEES6_EEENS_6half_tEfNS_4arch4Sm80ELb1ELb0EEEEEvNT_6ParamsE --------------------------
	.section	.nv.info._ZN7cutlass13device_kernelIN5flash22FlashAttnBwdPreprocessIN4cute5tupleIJNS3_1CILi64EEES6_EEENS_6half_tEfNS_4arch4Sm80ELb1ELb0EEEEEvNT_6ParamsE,"",@"SHT_CUDA_INFO"
	.sectionflags	@""
	.align	4


	//----- nvinfo : EIATTR_CUDA_API_VERSION
	.align		4
        /*0000*/ 	.byte	0x04, 0x37
        /*0002*/ 	.short	(.L_576 - .L_575)
.L_575:
        /*0004*/ 	.word	0x00000082


	//----- nvinfo : EIATTR_KPARAM_INFO
	.align		4
.L_576:
        /*0008*/ 	.byte	0x04, 0x17
        /*000a*/ 	.short	(.L_578 - .L_577)
.L_577:
        /*000c*/ 	.word	0x00000000
        /*0010*/ 	.short	0x0000
        /*0012*/ 	.short	0x0000
        /*0014*/ 	.byte	0x00, 0xf0, 0xc1, 0x03


	//----- nvinfo : EIATTR_SPARSE_MMA_MASK
	.align		4
.L_578:
        /*0018*/ 	.byte	0x03, 0x50
        /*001a*/ 	.short	0x0000


	//----- nvinfo : EIATTR_MAXREG_COUNT
	.align		4
        /*001c*/ 	.byte	0x03, 0x1b
        /*001e*/ 	.short	0x0080


	//----- nvinfo : EIATTR_MERCURY_ISA_VERSION
	.align		4
        /*0020*/ 	.byte	0x03, 0x5f
        /*0022*/ 	.short	0x0101


	//----- nvinfo : EIATTR_COOP_GROUP_MASK_REGIDS
	.align		4
        /*0024*/ 	.byte	0x04, 0x29
        /*0026*/ 	.short	(.L_580 - .L_579)


	//   ....[0]....
.L_579:
        /*0028*/ 	.word	0xffffffff


	//   ....[1]....
        /*002c*/ 	.word	0xffffffff


	//   ....[2]....
        /*0030*/ 	.word	0xffffffff


	//   ....[3]....
        /*0034*/ 	.word	0xffffffff


	//   ....[4]....
        /*0038*/ 	.word	0xffffffff


	//   ....[5]....
        /*003c*/ 	.word	0xffffffff


	//----- nvinfo : EIATTR_COOP_GROUP_INSTR_OFFSETS
	.align		4
.L_580:
        /*0040*/ 	.byte	0x04, 0x28
        /*0042*/ 	.short	(.L_582 - .L_581)


	//   ....[0]....
.L_581:
        /*0044*/ 	.word	0x00000a70


	//   ....[1]....
        /*0048*/ 	.word	0x00000a90


	//   ....[2]....
        /*004c*/ 	.word	0x00000ad0


	//   ....[3]....
        /*0050*/ 	.word	0x00000ae0


	//   ....[4]....
        /*0054*/ 	.word	0x00000b10


	//   ....[5]....
        /*0058*/ 	.word	0x00000b30


	//----- nvinfo : EIATTR_EXIT_INSTR_OFFSETS
	.align		4
.L_582:
        /*005c*/ 	.byte	0x04, 0x1c
        /*005e*/ 	.short	(.L_584 - .L_583)


	//   ....[0]....
.L_583:
        /*0060*/ 	.word	0x00000fe0


	//   ....[1]....
        /*0064*/ 	.word	0x00001060


	//----- nvinfo : EIATTR_MAX_THREADS
	.align		4
.L_584:
        /*0068*/ 	.byte	0x04, 0x05
        /*006a*/ 	.short	(.L_586 - .L_585)
.L_585:
        /*006c*/ 	.word	0x00000100
        /*0070*/ 	.word	0x00000001
        /*0074*/ 	.word	0x00000001


	//----- nvinfo : EIATTR_CRS_STACK_SIZE
	.align		4
.L_586:
        /*0078*/ 	.byte	0x04, 0x1e
        /*007a*/ 	.short	(.L_588 - .L_587)
.L_587:
        /*007c*/ 	.word	0x00000000


	//----- nvinfo : EIATTR_CBANK_PARAM_SIZE
	.align		4
.L_588:
        /*0080*/ 	.byte	0x03, 0x19
        /*0082*/ 	.short	0x00f0


	//----- nvinfo : EIATTR_PARAM_CBANK
	.align		4
        /*0084*/ 	.byte	0x04, 0x0a
        /*0086*/ 	.short	(.L_590 - .L_589)
	.align		4
.L_589:
        /*0088*/ 	.word	index@(.nv.constant0._ZN7cutlass13device_kernelIN5flash22FlashAttnBwdPreprocessIN4cute5tupleIJNS3_1CILi64EEES6_EEENS_6half_tEfNS_4arch4Sm80ELb1ELb0EEEEEvNT_6ParamsE)
        /*008c*/ 	.short	0x0210
        /*008e*/ 	.short	0x00f0


	//----- nvinfo : EIATTR_SW_WAR
	.align		4
.L_590:
        /*0090*/ 	.byte	0x04, 0x36
        /*0092*/ 	.short	(.L_592 - .L_591)
.L_591:
        /*0094*/ 	.word	0x00000008
.L_592:


//--------------------- .nv.info._ZN7cutlass13device_kernelIN5flash19enable_sm80_to_sm89INS1_16FlashAttnBwdSm80INS1_25CollectiveMainloopBwdSm80ILi2ELi2EN4cute5tupleIJNS5_1CILi64EEENS7_ILi128EEES8_EEENS_6half_tEfNS_4arch4Sm80ELb1ELb0ELb1ELb1ELb0ELb0ELb0ELb0ELi2ELi2ELi4ELi2ELb1EEENS1_21CollectiveEpilogueBwdISA_SB_SD_Li256ELb1ELb0ELi2EEENS1_25SingleTileBwdLPTSchedulerILb1ELi128ELb0EEEEEEEEEvNT_6ParamsE --------------------------
	.section	.nv.info._ZN7cutlass13device_kernelIN5flash19enable_sm80_to_sm89INS1_16FlashAttnBwdSm80INS1_25CollectiveMainloopBwdSm80ILi2ELi2EN4cute5tupleIJNS5_1CILi64EEENS7_ILi128EEES8_EEENS_6half_tEfNS_4arch4Sm80ELb1ELb0ELb1ELb1ELb0ELb0ELb0ELb0ELi2ELi2ELi4ELi2ELb1EEENS1_21CollectiveEpilogueBwdISA_SB_SD_Li256ELb1ELb0ELi2EEENS1_25SingleTileBwdLPTSchedulerILb1ELi128ELb0EEEEEEEEEvNT_6ParamsE,"",@"SHT_CUDA_INFO"
	.sectionflags	@""
	.align	4


	//----- nvinfo : EIATTR_CUDA_API_VERSION
	.align		4
        /*0000*/ 	.byte	0x04, 0x37
        /*0002*/ 	.short	(.L_594 - .L_593)
.L_593:
        /*0004*/ 	.word	0x00000082


	//----- nvinfo : EIATTR_KPARAM_INFO
	.align		4
.L_594:
        /*0008*/ 	.byte	0x04, 0x17
        /*000a*/ 	.short	(.L_596 - .L_595)
.L_595:
        /*000c*/ 	.word	0x00000000
        /*0010*/ 	.short	0x0000
        /*0012*/ 	.short	0x0000
        /*0014*/ 	.byte	0x00, 0xf0, 0x21, 0x0a


	//----- nvinfo : EIATTR_SPARSE_MMA_MASK
	.align		4
.L_596:
        /*0018*/ 	.byte	0x03, 0x50
        /*001a*/ 	.short	0x0000


	//----- nvinfo : EIATTR_MAXREG_COUNT
	.align		4
        /*001c*/ 	.byte	0x03, 0x1b
        /*001e*/ 	.short	0x00ff


	//----- nvinfo : EIATTR_MERCURY_ISA_VERSION
	.align		4
        /*0020*/ 	.byte	0x03, 0x5f
        /*0022*/ 	.short	0x0101


	//----- nvinfo : EIATTR_EXIT_INSTR_OFFSETS
	.align		4
        /*0024*/ 	.byte	0x04, 0x1c
        /*0026*/ 	.short	(.L_598 - .L_597)


	//   ....[0]....
.L_597:
        /*0028*/ 	.word	0x00000010


	//----- nvinfo : EIATTR_MAX_THREADS
	.align		4
.L_598:
        /*002c*/ 	.byte	0x04, 0x05
        /*002e*/ 	.short	(.L_600 - .L_599)
.L_599:
        /*0030*/ 	.word	0x00000100
        /*0034*/ 	.word	0x00000001
        /*0038*/ 	.word	0x00000001


	//----- nvinfo : EIATTR_CBANK_PARAM_SIZE
	.align		4
.L_600:
        /*003c*/ 	.byte	0x03, 0x19
        /*003e*/ 	.short	0x0288


	//----- nvinfo : EIATTR_PARAM_CBANK
	.align		4
        /*0040*/ 	.byte	0x04, 0x0a
        /*0042*/ 	.short	(.L_602 - .L_601)
	.align		4
.L_601:
        /*0044*/ 	.word	index@(.nv.constant0._ZN7cutlass13device_kernelIN5flash19enable_sm80_to_sm89INS1_16FlashAttnBwdSm80INS1_25CollectiveMainloopBwdSm80ILi2ELi2EN4cute5tupleIJNS5_1CILi64EEENS7_ILi128EEES8_EEENS_6half_tEfNS_4arch4Sm80ELb1ELb0ELb1ELb1ELb0ELb0ELb0ELb0ELi2ELi2ELi4ELi2ELb1EEENS1_21CollectiveEpilogueBwdISA_SB_SD_Li256ELb1ELb0ELi2EEENS1_25SingleTileBwdLPTSchedulerILb1ELi128ELb0EEEEEEEEEvNT_6ParamsE)
        /*0048*/ 	.short	0x0210
        /*004a*/ 	.short	0x0288


	//----- nvinfo : EIATTR_SW_WAR
	.align		4
.L_602:
        /*004c*/ 	.byte	0x04, 0x36
        /*004e*/ 	.short	(.L_604 - .L_603)
.L_603:
        /*0050*/ 	.word	0x00000008
.L_604:


//--------------------- .nv.info._ZN7cutlass13device_kernelIN5flash19enable_sm80_to_sm89INS1_16FlashAttnBwdSm80INS1_25CollectiveMainloopBwdSm80ILi2ELi2EN4cute5tupleIJNS5_1CILi64EEENS7_ILi128EEES8_EEENS_6half_tEfNS_4arch4Sm80ELb1ELb0ELb1ELb1ELb1ELb0ELb0ELb0ELi2ELi2ELi4ELi2ELb1EEENS1_21CollectiveEpilogueBwdISA_SB_SD_Li256ELb1ELb0ELi2EEENS1_25SingleTileBwdLPTSchedulerILb1ELi128ELb1EEEEEEEEEvNT_6ParamsE --------------------------
	.section	.nv.info._ZN7cutlass13device_kernelIN5flash19enable_sm80_to_sm89INS1_16FlashAttnBwdSm80INS1_25CollectiveMainloopBwdSm80ILi2ELi2EN4cute5tupleIJNS5_1CILi64EEENS7_ILi128EEES8_EEENS_6half_tEfNS_4arch4Sm80ELb1ELb0ELb1ELb1ELb1ELb0ELb0ELb0ELi2ELi2ELi4ELi2ELb1EEENS1_21CollectiveEpilogueBwdISA_SB_SD_Li256ELb1ELb0ELi2EEENS1_25SingleTileBwdLPTSchedulerILb1ELi128ELb1EEEEEEEEEvNT_6ParamsE,"",@"SHT_CUDA_INFO"
	.sectionflags	@""
	.align	4


	//----- nvinfo : EIATTR_CUDA_API_VERSION
	.align		4
        /*0000*/ 	.byte	0x04, 0x37
        /*0002*/ 	.short	(.L_606 - .L_605)
.L_605:
        /*0004*/ 	.word	0x00000082


	//----- nvinfo : EIATTR_KPARAM_INFO
	.align		4
.L_606:
        /*0008*/ 	.byte	0x04, 0x17
        /*000a*/ 	.short	(.L_608 - .L_607)
.L_607:
        /*000c*/ 	.word	0x00000000
        /*0010*/ 	.short	0x0000
        /*0012*/ 	.short	0x0000
        /*0014*/ 	.byte	0x00, 0xf0, 0x21, 0x0a


	//----- nvinfo : EIATTR_SPARSE_MMA_MASK
	.align		4
.L_608:
        /*0018*/ 	.byte	0x03, 0x50
        /*001a*/ 	.short	0x0000


	//----- nvinfo : EIATTR_MAXREG_COUNT
	.align		4
        /*001c*/ 	.byte	0x03, 0x1b
        /*001e*/ 	.short	0x00ff


	//----- nvinfo : EIATTR_MERCURY_ISA_VERSION
	.align		4
        /*0020*/ 	.byte	0x03, 0x5f
        /*0022*/ 	.short	0x0101


	//----- nvinfo : EIATTR_EXIT_INSTR_OFFSETS
	.align		4
        /*0024*/ 	.byte	0x04, 0x1c
        /*0026*/ 	.short	(.L_610 - .L_609)


	//   ....[0]....
.L_609:
        /*0028*/ 	.word	0x00000010


	//----- nvinfo : EIATTR_MAX_THREADS
	.align		4
.L_610:
        /*002c*/ 	.byte	0x04, 0x05
        /*002e*/ 	.short	(.L_612 - .L_611)
.L_611:
        /*0030*/ 	.word	0x00000100
        /*0034*/ 	.word	0x00000001
        /*0038*/ 	.word	0x00000001


	//----- nvinfo : EIATTR_CBANK_PARAM_SIZE
	.align		4
.L_612:
        /*003c*/ 	.byte	0x03, 0x19
        /*003e*/ 	.short	0x0288


	//----- nvinfo : EIATTR_PARAM_CBANK
	.align		4
        /*0040*/ 	.byte	0x04, 0x0a
        /*0042*/ 	.short	(.L_614 - .L_613)
	.align		4
.L_613:
        /*0044*/ 	.word	index@(.nv.constant0._ZN7cutlass13device_kernelIN5flash19enable_sm80_to_sm89INS1_16FlashAttnBwdSm80INS1_25CollectiveMainloopBwdSm80ILi2ELi2EN4cute5tupleIJNS5_1CILi64EEENS7_ILi128EEES8_EEENS_6half_tEfNS_4arch4Sm80ELb1ELb0ELb1ELb1ELb1ELb0ELb0ELb0ELi2ELi2ELi4ELi2ELb1EEENS1_21CollectiveEpilogueBwdISA_SB_SD_Li256ELb1ELb0ELi2EEENS1_25SingleTileBwdLPTSchedulerILb1ELi128ELb1EEEEEEEEEvNT_6ParamsE)
        /*0048*/ 	.short	0x0210
        /*004a*/ 	.short	0x0288


	//----- nvinfo : EIATTR_SW_WAR
	.align		4
.L_614:
        /*004c*/ 	.byte	0x04, 0x36
        /*004e*/ 	.short	(.L_616 - .L_615)
.L_615:
        /*0050*/ 	.word	0x00000008
.L_616:


//--------------------- .nv.info._ZN7cutlass13device_kernelIN5flash19enable_sm80_to_sm89INS1_16FlashAttnBwdSm80INS1_25CollectiveMainloopBwdSm80ILi2ELi2EN4cute5tupleIJNS5_1CILi64EEENS7_ILi128EEES8_EEENS_6half_tEfNS_4arch4Sm80ELb1ELb0ELb1ELb1ELb0ELb0ELb0ELb0ELi2ELi2ELi4ELi2ELb1EEENS1_24CollectiveEpilogueBwdGQAISA_fSD_Li256ELb1ELb0EEENS1_25SingleTileBwdLPTSchedulerILb1ELi128ELb0EEEEEEEEEvNT_6ParamsE --------------------------
	.section	.nv.info._ZN7cutlass13device_kernelIN5flash19enable_sm80_to_sm89INS1_16FlashAttnBwdSm80INS1_25CollectiveMainloopBwdSm80ILi2ELi2EN4cute5tupleIJNS5_1CILi64EEENS7_ILi128EEES8_EEENS_6half_tEfNS_4arch4Sm80ELb1ELb0ELb1ELb1ELb0ELb0ELb0ELb0ELi2ELi2ELi4ELi2ELb1EEENS1_24CollectiveEpilogueBwdGQAISA_fSD_Li256ELb1ELb0EEENS1_25SingleTileBwdLPTSchedulerILb1ELi128ELb0EEEEEEEEEvNT_6ParamsE,"",@"SHT_CUDA_INFO"
	.sectionflags	@""
	.align	4


	//----- nvinfo : EIATTR_CUDA_API_VERSION
	.align		4
        /*0000*/ 	.byte	0x04, 0x37
        /*0002*/ 	.short	(.L_618 - .L_617)
.L_617:
        /*0004*/ 	.word	0x00000082


	//----- nvinfo : EIATTR_KPARAM_INFO
	.align		4
.L_618:
        /*0008*/ 	.byte	0x04, 0x17
        /*000a*/ 	.short	(.L_620 - .L_619)
.L_619:
        /*000c*/ 	.word	0x00000000
        /*0010*/ 	.short	0x0000
        /*0012*/ 	.short	0x0000
        /*0014*/ 	.byte	0x00, 0xf0, 0x41, 0x0a


	//----- nvinfo : EIATTR_SPARSE_MMA_MASK
	.align		4
.L_620:
        /*0018*/ 	.byte	0x03, 0x50
        /*001a*/ 	.short	0x0000


	//----- nvinfo : EIATTR_MAXREG_COUNT
	.align		4
        /*001c*/ 	.byte	0x03, 0x1b
        /*001e*/ 	.short	0x00ff


	//----- nvinfo : EIATTR_MERCURY_ISA_VERSION
	.align		4
        /*0020*/ 	.byte	0x03, 0x5f
        /*0022*/ 	.short	0x0101


	//----- nvinfo : EIATTR_EXIT_INSTR_OFFSETS
	.align		4
        /*0024*/ 	.byte	0x04, 0x1c
        /*0026*/ 	.short	(.L_622 - .L_621)


	//   ....[0]....
.L_621:
        /*0028*/ 	.word	0x00000010


	//----- nvinfo : EIATTR_MAX_THREADS
	.align		4
.L_622:
        /*002c*/ 	.byte	0x04, 0x05
        /*002e*/ 	.short	(.L_624 - .L_623)
.L_623:
        /*0030*/ 	.word	0x00000100
        /*0034*/ 	.word	0x00000001
        /*0038*/ 	.word	0x00000001


	//----- nvinfo : EIATTR_CBANK_PARAM_SIZE
	.align		4
.L_624:
        /*003c*/ 	.byte	0x03, 0x19
        /*003e*/ 	.short	0x0290


	//----- nvinfo : EIATTR_PARAM_CBANK
	.align		4
        /*0040*/ 	.byte	0x04, 0x0a
        /*0042*/ 	.short	(.L_626 - .L_625)
	.align		4
.L_625:
        /*0044*/ 	.word	index@(.nv.constant0._ZN7cutlass13device_kernelIN5flash19enable_sm80_to_sm89INS1_16FlashAttnBwdSm80INS1_25CollectiveMainloopBwdSm80ILi2ELi2EN4cute5tupleIJNS5_1CILi64EEENS7_ILi128EEES8_EEENS_6half_tEfNS_4arch4Sm80ELb1ELb0ELb1ELb1ELb0ELb0ELb0ELb0ELi2ELi2ELi4ELi2ELb1EEENS1_24CollectiveEpilogueBwdGQAISA_fSD_Li256ELb1ELb0EEENS1_25SingleTileBwdLPTSchedulerILb1ELi128ELb0EEEEEEEEEvNT_6ParamsE)
        /*0048*/ 	.short	0x0210
        /*004a*/ 	.short	0x0290


	//----- nvinfo : EIATTR_SW_WAR
	.align		4
.L_626:
        /*004c*/ 	.byte	0x04, 0x36
        /*004e*/ 	.short	(.L_628 - .L_627)
.L_627:
        /*0050*/ 	.word	0x00000008
.L_628:


//--------------------- .nv.info._ZN7cutlass13device_kernelIN5flash32FlashAttnBwdPostprocessConvertdQIN4cute5tupleIJNS3_1CILi64EEES6_EEENS_6half_tEfNS_4arch4Sm80ELi256ENS3_8TiledMMAINS3_8MMA_AtomIJNS3_28SM80_16x8x16_F32F16F16F32_TNEEEENS3_6LayoutINS4_IJNS5_ILi2EEENS5_ILi4EEENS5_ILi1EEEEEENS4_IJSI_SG_NS5_ILi0EEEEEEEENS4_IJNS5_ILi32EEES6_NS5_ILi16EEEEEEEELb0EEEEEvNT_6ParamsE --------------------------
	.section	.nv.info._ZN7cutlass13device_kernelIN5flash32FlashAttnBwdPostprocessConvertdQIN4cute5tupleIJNS3_1CILi64EEES6_EEENS_6half_tEfNS_4arch4Sm80ELi256ENS3_8TiledMMAINS3_8MMA_AtomIJNS3_28SM80_16x8x16_F32F16F16F32_TNEEEENS3_6LayoutINS4_IJNS5_ILi2EEENS5_ILi4EEENS5_ILi1EEEEEENS4_IJSI_SG_NS5_ILi0EEEEEEEENS4_IJNS5_ILi32EEES6_NS5_ILi16EEEEEEEELb0EEEEEvNT_6ParamsE,"",@"SHT_CUDA_INFO"
	.sectionflags	@""
	.align	4


	//----- nvinfo : EIATTR_CUDA_API_VERSION
	.align		4
        /*0000*/ 	.byte	0x04, 0x37
        /*0002*/ 	.short	(.L_630 - .L_629)
.L_629:
        /*0004*/ 	.word	0x00000082


	//----- nvinfo : EIATTR_KPARAM_INFO
	.align		4
.L_630:
        /*0008*/ 	.byte	0x04, 0x17
        /*000a*/ 	.short	(.L_632 - .L_631)
.L_631:
        /*000c*/ 	.word	0x00000000
        /*0010*/ 	.short	0x0000
        /*0012*/ 	.short	0x0000
        /*0014*/ 	.byte	0x00, 0xf0, 0xc1, 0x01


	//----- nvinfo : EIATTR_SPARSE_MMA_MASK
	.align		4
.L_632:
        /*0018*/ 	.byte	0x03, 0x50
        /*001a*/ 	.short	0x0000


	//----- nvinfo : EIATTR_MAXREG_COUNT
	.align		4
        /*001c*/ 	.byte	0x03, 0x1b
        /*001e*/ 	.short	0x0080


	//----- nvinfo : EIATTR_NUM_BARRIERS
	.align		4
        /*0020*/ 	.byte	0x02, 0x4c
        /*0022*/ 	.byte	0x01
	.zero		1


	//----- nvinfo : EIATTR_MERCURY_ISA_VERSION
	.align		4
        /*0024*/ 	.byte	0x03, 0x5f
        /*0026*/ 	.short	0x0101


	//----- nvinfo : EIATTR_EXIT_INSTR_OFFSETS
	.align		4
        /*0028*/ 	.byte	0x04, 0x1c
        /*002a*/ 	.short	(.L_634 - .L_633)


	//   ....[0]....
.L_633:
        /*002c*/ 	.word	0x000001b0


	//   ....[1]....
        /*0030*/ 	.word	0x00000db0


	//   ....[2]....
        /*0034*/ 	.word	0x00000e90


	//----- nvinfo : EIATTR_MAX_THREADS
	.align		4
.L_634:
        /*0038*/ 	.byte	0x04, 0x05
        /*003a*/ 	.short	(.L_636 - .L_635)
.L_635:
        /*003c*/ 	.word	0x00000100
        /*0040*/ 	.word	0x00000001
        /*0044*/ 	.word	0x00000001


	//----- nvinfo : EIATTR_CRS_STACK_SIZE
	.align		4
.L_636:
        /*0048*/ 	.byte	0x04, 0x1e
        /*004a*/ 	.short	(.L_638 - .L_637)
.L_637:
        /*004c*/ 	.word	0x00000000


	//----- nvinfo : EIATTR_CBANK_PARAM_SIZE
	.align		4
.L_638:
        /*0050*/ 	.byte	0x03, 0x19
        /*0052*/ 	.short	0x0070


	//----- nvinfo : EIATTR_PARAM_CBANK
	.align		4
        /*0054*/ 	.byte	0x04, 0x0a
        /*0056*/ 	.short	(.L_640 - .L_639)
	.align		4
.L_639:
        /*0058*/ 	.word	index@(.nv.constant0._ZN7cutlass13device_kernelIN5flash32FlashAttnBwdPostprocessConvertdQIN4cute5tupleIJNS3_1CILi64EEES6_EEENS_6half_tEfNS_4arch4Sm80ELi256ENS3_8TiledMMAINS3_8MMA_AtomIJNS3_28SM80_16x8x16_F32F16F16F32_TNEEEENS3_6LayoutINS4_IJNS5_ILi2EEENS5_ILi4EEENS5_ILi1EEEEEENS4_IJSI_SG_NS5_ILi0EEEEEEEENS4_IJNS5_ILi32EEES6_NS5_ILi16EEEEEEEELb0EEEEEvNT_6ParamsE)
        /*005c*/ 	.short	0x0210
        /*005e*/ 	.short	0x0070


	//----- nvinfo : EIATTR_SW_WAR
	.align		4
.L_640:
        /*0060*/ 	.byte	0x04, 0x36
        /*0062*/ 	.short	(.L_642 - .L_641)
.L_641:
        /*0064*/ 	.word	0x00000008
.L_642:


//--------------------- .nv.info._ZN7cutlass13device_kernelIN5flash19enable_sm80_to_sm89INS1_16FlashAttnBwdSm80INS1_25CollectiveMainloopBwdSm80ILi2ELi2EN4cute5tupleIJNS5_1CILi64EEENS7_ILi128EEES8_EEENS_6half_tEfNS_4arch4Sm80ELb1ELb0ELb1ELb1ELb1ELb0ELb0ELb0ELi2ELi2ELi4ELi2ELb1EEENS1_24CollectiveEpilogueBwdGQAISA_fSD_Li256ELb1ELb1EEENS1_25SingleTileBwdLPTSchedulerILb1ELi128ELb1EEEEEEEEEvNT_6ParamsE --------------------------
	.section	.nv.info._ZN7cutlass13device_kernelIN5flash19enable_sm80_to_sm89INS1_16FlashAttnBwdSm80INS1_25CollectiveMainloopBwdSm80ILi2ELi2EN4cute5tupleIJNS5_1CILi64EEENS7_ILi128EEES8_EEENS_6half_tEfNS_4arch4Sm80ELb1ELb0ELb1ELb1ELb1ELb0ELb0ELb0ELi2ELi2ELi4ELi2ELb1EEENS1_24CollectiveEpilogueBwdGQAISA_fSD_Li256ELb1ELb1EEENS1_25SingleTileBwdLPTSchedulerILb1ELi128ELb1EEEEEEEEEvNT_6ParamsE,"",@"SHT_CUDA_INFO"
	.sectionflags	@""
	.align	4


	//----- nvinfo : EIATTR_CUDA_API_VERSION
	.align		4
        /*0000*/ 	.byte	0x04, 0x37
        /*0002*/ 	.short	(.L_644 - .L_643)
.L_643:
        /*0004*/ 	.word	0x00000082


	//----- nvinfo : EIATTR_KPARAM_INFO
	.align		4
.L_644:
        /*0008*/ 	.byte	0x04, 0x17
        /*000a*/ 	.short	(.L_646 - .L_645)
.L_645:
        /*000c*/ 	.word	0x00000000
        /*0010*/ 	.short	0x0000
        /*0012*/ 	.short	0x0000
        /*0014*/ 	.byte	0x00, 0xf0, 0x41, 0x0a


	//----- nvinfo : EIATTR_SPARSE_MMA_MASK
	.align		4
.L_646:
        /*0018*/ 	.byte	0x03, 0x50
        /*001a*/ 	.short	0x0000


	//----- nvinfo : EIATTR_MAXREG_COUNT
	.align		4
        /*001c*/ 	.byte	0x03, 0x1b
        /*001e*/ 	.short	0x00ff


	//----- nvinfo : EIATTR_MERCURY_ISA_VERSION
	.align		4
        /*0020*/ 	.byte	0x03, 0x5f
        /*0022*/ 	.short	0x0101


	//----- nvinfo : EIATTR_EXIT_INSTR_OFFSETS
	.align		4
        /*0024*/ 	.byte	0x04, 0x1c
        /*0026*/ 	.short	(.L_648 - .L_647)


	//   ....[0]....
.L_647:
        /*0028*/ 	.word	0x00000010


	//----- nvinfo : EIATTR_MAX_THREADS
	.align		4
.L_648:
        /*002c*/ 	.byte	0x04, 0x05
        /*002e*/ 	.short	(.L_650 - .L_649)
.L_649:
        /*0030*/ 	.word	0x00000100
        /*0034*/ 	.word	0x00000001
        /*0038*/ 	.word	0x00000001


	//----- nvinfo : EIATTR_CBANK_PARAM_SIZE
	.align		4
.L_650:
        /*003c*/ 	.byte	0x03, 0x19
        /*003e*/ 	.short	0x0290


	//----- nvinfo : EIATTR_PARAM_CBANK
	.align		4
        /*0040*/ 	.byte	0x04, 0x0a
        /*0042*/ 	.short	(.L_652 - .L_651)
	.align		4
.L_651:
        /*0044*/ 	.word	index@(.nv.constant0._ZN7cutlass13device_kernelIN5flash19enable_sm80_to_sm89INS1_16FlashAttnBwdSm80INS1_25CollectiveMainloopBwdSm80ILi2ELi2EN4cute5tupleIJNS5_1CILi64EEENS7_ILi128EEES8_EEENS_6half_tEfNS_4arch4Sm80ELb1ELb0ELb1ELb1ELb1ELb0ELb0ELb0ELi2ELi2ELi4ELi2ELb1EEENS1_24CollectiveEpilogueBwdGQAISA_fSD_Li256ELb1ELb1EEENS1_25SingleTileBwdLPTSchedulerILb1ELi128ELb1EEEEEEEEEvNT_6ParamsE)
        /*0048*/ 	.short	0x0210
        /*004a*/ 	.short	0x0290


	//----- nvinfo : EIATTR_SW_WAR
	.align		4
.L_652:
        /*004c*/ 	.byte	0x04, 0x36
        /*004e*/ 	.short	(.L_654 - .L_653)
.L_653:
        /*0050*/ 	.word	0x00000008
.L_654:


//--------------------- .nv.info._ZN7cutlass13device_kernelIN5flash22FlashAttnBwdPreprocessIN4cute5tupleIJNS3_1CILi64EEES6_EEENS_6half_tEfNS_4arch4Sm80ELb1ELb1EEEEEvNT_6ParamsE --------------------------
	.section	.nv.info._ZN7cutlass13device_kernelIN5flash22FlashAttnBwdPreprocessIN4cute5tupleIJNS3_1CILi64EEES6_EEENS_6half_tEfNS_4arch4Sm80ELb1ELb1EEEEEvNT_6ParamsE,"",@"SHT_CUDA_INFO"
	.sectionflags	@""
	.align	4


	//----- nvinfo : EIATTR_CUDA_API_VERSION
	.align		4
        /*0000*/ 	.byte	0x04, 0x37
        /*0002*/ 	.short	(.L_656 - .L_655)
.L_655:
        /*0004*/ 	.word	0x00000082


	//----- nvinfo : EIATTR_KPARAM_INFO
	.align		4
.L_656:
        /*0008*/ 	.byte	0x04, 0x17
        /*000a*/ 	.short	(.L_658 - .L_657)
.L_657:
        /*000c*/ 	.word	0x00000000
        /*0010*/ 	.short	0x0000
        /*0012*/ 	.short	0x0000
        /*0014*/ 	.byte	0x00, 0xf0, 0xc1, 0x03


	//----- nvinfo : EIATTR_SPARSE_MMA_MASK
	.align		4
.L_658:
        /*0018*/ 	.byte	0x03, 0x50
        /*001a*/ 	.short	0x0000


	//----- nvinfo : EIATTR_MAXREG_COUNT
	.align		4
        /*001c*/ 	.byte	0x03, 0x1b
        /*001e*/ 	.short	0x0080


	//----- nvinfo : EIATTR_MERCURY_ISA_VERSION
	.align		4
        /*0020*/ 	.byte	0x03, 0x5f
        /*0022*/ 	.short	0x0101


	//----- nvinfo : EIATTR_COOP_GROUP_MASK_REGIDS
	.align		4
        /*0024*/ 	.byte	0x04, 0x29
        /*0026*/ 	.short	(.L_660 - .L_659)


	//   ....[0]....
.L_659:
        /*0028*/ 	.word	0xffffffff


	//   ....[1]....
        /*002c*/ 	.word	0xffffffff


	//   ....[2]....
        /*0030*/ 	.word	0xffffffff


	//   ....[3]....
        /*0034*/ 	.word	0xffffffff


	//   ....[4]....
        /*0038*/ 	.word	0xffffffff


	//   ....[5]....
        /*003c*/ 	.word	0xffffffff


	//----- nvinfo : EIATTR_COOP_GROUP_INSTR_OFFSETS
	.align		4
.L_660:
        /*0040*/ 	.byte	0x04, 0x28
        /*0042*/ 	.short	(.L_662 - .L_661)


	//   ....[0]....
.L_661:
        /*0044*/ 	.word	0x00000c80


	//   ....[1]....
        /*0048*/ 	.word	0x00000c90


	//   ....[2]....
        /*004c*/ 	.word	0x00000cc0


	//   ....[3]....
        /*0050*/ 	.word	0x00000cd0


	//   ....[4]....
        /*0054*/ 	.word	0x00000d00


	//   ....[5]....
        /*0058*/ 	.word	0x00000d20


	//----- nvinfo : EIATTR_EXIT_INSTR_OFFSETS
	.align		4
.L_662:
        /*005c*/ 	.byte	0x04, 0x1c
        /*005e*/ 	.short	(.L_664 - .L_663)


	//   ....[0]....
.L_663:
        /*0060*/ 	.word	0x000001c0


	//   ....[1]....
        /*0064*/ 	.word	0x000012c0


	//   ....[2]....
        /*0068*/ 	.word	0x00001340


	//----- nvinfo : EIATTR_MAX_THREADS
	.align		4
.L_664:
        /*006c*/ 	.byte	0x04, 0x05
        /*006e*/ 	.short	(.L_666 - .L_665)
.L_665:
        /*0070*/ 	.word	0x00000100
        /*0074*/ 	.word	0x00000001
        /*0078*/ 	.word	0x00000001


	//----- nvinfo : EIATTR_CRS_STACK_SIZE
	.align		4
.L_666:
        /*007c*/ 	.byte	0x04, 0x1e
        /*007e*/ 	.short	(.L_668 - .L_667)
.L_667:
        /*0080*/ 	.word	0x00000000


	//----- nvinfo : EIATTR_CBANK_PARAM_SIZE
	.align		4
.L_668:
        /*0084*/ 	.byte	0x03, 0x19
        /*0086*/ 	.short	0x00f0


	//----- nvinfo : EIATTR_PARAM_CBANK
	.align		4
        /*0088*/ 	.byte	0x04, 0x0a
        /*008a*/ 	.short	(.L_670 - .L_669)
	.align		4
.L_669:
        /*008c*/ 	.word	index@(.nv.constant0._ZN7cutlass13device_kernelIN5flash22FlashAttnBwdPreprocessIN4cute5tupleIJNS3_1CILi64EEES6_EEENS_6half_tEfNS_4arch4Sm80ELb1ELb1EEEEEvNT_6ParamsE)
        /*0090*/ 	.short	0x0210
        /*0092*/ 	.short	0x00f0


	//----- nvinfo : EIATTR_SW_WAR
	.align		4
.L_670:
        /*0094*/ 	.byte	0x04, 0x36
        /*0096*/ 	.short	(.L_672 - .L_671)
.L_671:
        /*0098*/ 	.word	0x00000008
.L_672:


//--------------------- .nv.info._ZN7cutlass13device_kernelIN5flash19enable_sm80_to_sm89INS1_16FlashAttnBwdSm80INS1_25CollectiveMainloopBwdSm80ILi2ELi2EN4cute5tupleIJNS5_1CILi128EEES8_NS7_ILi64EEEEEENS_6half_tEfNS_4arch4Sm80ELb0ELb0ELb1ELb0ELb0ELb0ELb0ELb0ELi2ELi4ELi4ELi4ELb0EEENS1_21CollectiveEpilogueBwdISA_SB_SD_Li256ELb0ELb0ELi2EEENS1_19SingleTileSchedulerILb0ELb0ELb0ELi128EEEEEEEEEvNT_6ParamsE --------------------------
	.section	.nv.info._ZN7cutlass13device_kernelIN5flash19enable_sm80_to_sm89INS1_16FlashAttnBwdSm80INS1_25CollectiveMainloopBwdSm80ILi2ELi2EN4cute5tupleIJNS5_1CILi128EEES8_NS7_ILi64EEEEEENS_6half_tEfNS_4arch4Sm80ELb0ELb0ELb1ELb0ELb0ELb0ELb0ELb0ELi2ELi4ELi4ELi4ELb0EEENS1_21CollectiveEpilogueBwdISA_SB_SD_Li256ELb0ELb0ELi2EEENS1_19SingleTileSchedulerILb0ELb0ELb0ELi128EEEEEEEEEvNT_6ParamsE,"",@"SHT_CUDA_INFO"
	.sectionflags	@""
	.align	4


	//----- nvinfo : EIATTR_CUDA_API_VERSION
	.align		4
        /*0000*/ 	.byte	0x04, 0x37
        /*0002*/ 	.short	(.L_674 - .L_673)
.L_673:
        /*0004*/ 	.word	0x00000082


	//----- nvinfo : EIATTR_KPARAM_INFO
	.align		4
.L_674:
        /*0008*/ 	.byte	0x04, 0x17
        /*000a*/ 	.short	(.L_676 - .L_675)
.L_675:
        /*000c*/ 	.word	0x00000000
        /*0010*/ 	.short	0x0000
        /*0012*/ 	.short	0x0000
        /*0014*/ 	.byte	0x00, 0xf0, 0xc1, 0x09


	//----- nvinfo : EIATTR_SPARSE_MMA_MASK
	.align		4
.L_676:
        /*0018*/ 	.byte	0x03, 0x50
        /*001a*/ 	.short	0x0000


	//----- nvinfo : EIATTR_MAXREG_COUNT
	.align		4
        /*001c*/ 	.byte	0x03, 0x1b
        /*001e*/ 	.short	0x00ff


	//----- nvinfo : EIATTR_MERCURY_ISA_VERSION
	.align		4
        /*0020*/ 	.byte	0x03, 0x5f
        /*0022*/ 	.short	0x0101


	//----- nvinfo : EIATTR_EXIT_INSTR_OFFSETS
	.align		4
        /*0024*/ 	.byte	0x04, 0x1c
        /*0026*/ 	.short	(.L_678 - .L_677)


	//   ....[0]....
.L_677:
        /*0028*/ 	.word	0x00000010


	//----- nvinfo : EIATTR_MAX_THREADS
	.align		4
.L_678:
        /*002c*/ 	.byte	0x04, 0x05
        /*002e*/ 	.short	(.L_680 - .L_679)
.L_679:
        /*0030*/ 	.word	0x00000100
        /*0034*/ 	.word	0x00000001
        /*0038*/ 	.word	0x00000001


	//----- nvinfo : EIATTR_CBANK_PARAM_SIZE
	.align		4
.L_680:
        /*003c*/ 	.byte	0x03, 0x19
        /*003e*/ 	.short	0x0270


	//----- nvinfo : EIATTR_PARAM_CBANK
	.align		4
        /*0040*/ 	.byte	0x04, 0x0a
        /*0042*/ 	.short	(.L_682 - .L_681)
	.align		4
.L_681:
        /*0044*/ 	.word	index@(.nv.constant0._ZN7cutlass13device_kernelIN5flash19enable_sm80_to_sm89INS1_16FlashAttnBwdSm80INS1_25CollectiveMainloopBwdSm80ILi2ELi2EN4cute5tupleIJNS5_1CILi128EEES8_NS7_ILi64EEEEEENS_6half_tEfNS_4arch4Sm80ELb0ELb0ELb1ELb0ELb0ELb0ELb0ELb0ELi2ELi4ELi4ELi4ELb0EEENS1_21CollectiveEpilogueBwdISA_SB_SD_Li256ELb0ELb0ELi2EEENS1_19SingleTileSchedulerILb0ELb0ELb0ELi128EEEEEEEEEvNT_6ParamsE)
        /*0048*/ 	.short	0x0210
        /*004a*/ 	.short	0x0270


	//----- nvinfo : EIATTR_SW_WAR
	.align		4
.L_682:
        /*004c*/ 	.byte	0x04, 0x36
        /*004e*/ 	.short	(.L_684 - .L_683)
.L_683:
        /*0050*/ 	.word	0x00000008
.L_684:


//--------------------- .nv.info._ZN7cutlass13device_kernelIN5flash19enable_sm80_to_sm89INS1_16FlashAttnBwdSm80INS1_25CollectiveMainloopBwdSm80ILi2ELi2EN4cute5tupleIJNS5_1CILi128EEES8_NS7_ILi64EEEEEENS_6half_tEfNS_4arch4Sm80ELb0ELb0ELb1ELb0ELb1ELb0ELb0ELb0ELi2ELi4ELi4ELi4ELb0EEENS1_21CollectiveEpilogueBwdISA_SB_SD_Li256ELb0ELb0ELi2EEENS1_19SingleTileSchedulerILb0ELb0ELb0ELi128EEEEEEEEEvNT_6ParamsE --------------------------
	.section	.nv.info._ZN7cutlass13device_kernelIN5flash19enable_sm80_to_sm89INS1_16FlashAttnBwdSm80INS1_25CollectiveMainloopBwdSm80ILi2ELi2EN4cute5tupleIJNS5_1CILi128EEES8_NS7_ILi64EEEEEENS_6half_tEfNS_4arch4Sm80ELb0ELb0ELb1ELb0ELb1ELb0ELb0ELb0ELi2ELi4ELi4ELi4ELb0EEENS1_21CollectiveEpilogueBwdISA_SB_SD_Li256ELb0ELb0ELi2EEENS1_19SingleTileSchedulerILb0ELb0ELb0ELi128EEEEEEEEEvNT_6ParamsE,"",@"SHT_CUDA_INFO"
	.sectionflags	@""
	.align	4


	//----- nvinfo : EIATTR_CUDA_API_VERSION
	.align		4
        /*0000*/ 	.byte	0x04, 0x37
        /*0002*/ 	.short	(.L_686 - .L_685)
.L_685:
        /*0004*/ 	.word	0x00000082


	//----- nvinfo : EIATTR_KPARAM_INFO
	.align		4
.L_686:
        /*0008*/ 	.byte	0x04, 0x17
        /*000a*/ 	.short	(.L_688 - .L_687)
.L_687:
        /*000c*/ 	.word	0x00000000
        /*0010*/ 	.short	0x0000
        /*0012*/ 	.short	0x0000
        /*0014*/ 	.byte	0x00, 0xf0, 0xc1, 0x09


	//----- nvinfo : EIATTR_SPARSE_MMA_MASK
	.align		4
.L_688:
        /*0018*/ 	.byte	0x03, 0x50
        /*001a*/ 	.short	0x0000


	//----- nvinfo : EIATTR_MAXREG_COUNT
	.align		4
        /*001c*/ 	.byte	0x03, 0x1b
        /*001e*/ 	.short	0x00ff


	//----- nvinfo : EIATTR_MERCURY_ISA_VERSION
	.align		4
        /*0020*/ 	.byte	0x03, 0x5f
        /*0022*/ 	.short	0x0101


	//----- nvinfo : EIATTR_EXIT_INSTR_OFFSETS
	.align		4
        /*0024*/ 	.byte	0x04, 0x1c
        /*0026*/ 	.short	(.L_690 - .L_689)


	//   ....[0]....
.L_689:
        /*0028*/ 	.word	0x00000010


	//----- nvinfo : EIATTR_MAX_THREADS
	.align		4
.L_690:
        /*002c*/ 	.byte	0x04, 0x05
        /*002e*/ 	.short	(.L_692 - .L_691)
.L_691:
        /*0030*/ 	.word	0x00000100
        /*0034*/ 	.word	0x00000001
        /*0038*/ 	.word	0x00000001


	//----- nvinfo : EIATTR_CBANK_PARAM_SIZE
	.align		4
.L_692:
        /*003c*/ 	.byte	0x03, 0x19
        /*003e*/ 	.short	0x0270


	//----- nvinfo : EIATTR_PARAM_CBANK
	.align		4
        /*0040*/ 	.byte	0x04, 0x0a
        /*0042*/ 	.short	(.L_694 - .L_693)
	.align		4
.L_693:
        /*0044*/ 	.word	index@(.nv.constant0._ZN7cutlass13device_kernelIN5flash19enable_sm80_to_sm89INS1_16FlashAttnBwdSm80INS1_25CollectiveMainloopBwdSm80ILi2ELi2EN4cute5tupleIJNS5_1CILi128EEES8_NS7_ILi64EEEEEENS_6half_tEfNS_4arch4Sm80ELb0ELb0ELb1ELb0ELb1ELb0ELb0ELb0ELi2ELi4ELi4ELi4ELb0EEENS1_21CollectiveEpilogueBwdISA_SB_SD_Li256ELb0ELb0ELi2EEENS1_19SingleTileSchedulerILb0ELb0ELb0ELi128EEEEEEEEEvNT_6ParamsE)
        /*0048*/ 	.short	0x0210
        /*004a*/ 	.short	0x0270


	//----- nvinfo : EIATTR_SW_WAR
	.align		4
.L_694:
        /*004c*/ 	.byte	0x04, 0x36
        /*004e*/ 	.short	(.L_696 - .L_695)
.L_695:
        /*0050*/ 	.word	0x00000008
.L_696:


//--------------------- .nv.info._ZN7cutlass13device_kernelIN5flash19enable_sm80_to_sm89INS1_16FlashAttnBwdSm80INS1_25CollectiveMainloopBwdSm80ILi2ELi2EN4cute5tupleIJNS5_1CILi128EEES8_NS7_ILi64EEEEEENS_6half_tEfNS_4arch4Sm80ELb0ELb0ELb1ELb0ELb0ELb0ELb0ELb0ELi2ELi4ELi4ELi4ELb0EEENS1_24CollectiveEpilogueBwdGQAISA_fSD_Li256ELb0ELb0EEENS1_19SingleTileSchedulerILb0ELb0ELb0ELi128EEEEEEEEEvNT_6ParamsE --------------------------
	.section	.nv.info._ZN7cutlass13device_kernelIN5flash19enable_sm80_to_sm89INS1_16FlashAttnBwdSm80INS1_25CollectiveMainloopBwdSm80ILi2ELi2EN4cute5tupleIJNS5_1CILi128EEES8_NS7_ILi64EEEEEENS_6half_tEfNS_4arch4Sm80ELb0ELb0ELb1ELb0ELb0ELb0ELb0ELb0ELi2ELi4ELi4ELi4ELb0EEENS1_24CollectiveEpilogueBwdGQAISA_fSD_Li256ELb0ELb0EEENS1_19SingleTileSchedulerILb0ELb0ELb0ELi128EEEEEEEEEvNT_6ParamsE,"",@"SHT_CUDA_INFO"
	.sectionflags	@""
	.align	4


	//----- nvinfo : EIATTR_CUDA_API_VERSION
	.align		4
        /*0000*/ 	.byte	0x04, 0x37
        /*0002*/ 	.short	(.L_698 - .L_697)
.L_697:
        /*0004*/ 	.word	0x00000082


	//----- nvinfo : EIATTR_KPARAM_INFO
	.align		4
.L_698:
        /*0008*/ 	.byte	0x04, 0x17
        /*000a*/ 	.short	(.L_700 - .L_699)
.L_699:
        /*000c*/ 	.word	0x00000000
        /*0010*/ 	.short	0x0000
        /*0012*/ 	.short	0x0000
        /*0014*/ 	.byte	0x00, 0xf0, 0xe1, 0x09


	//----- nvinfo : EIATTR_SPARSE_MMA_MASK
	.align		4
.L_700:
        /*0018*/ 	.byte	0x03, 0x50
        /*001a*/ 	.short	0x0000


	//----- nvinfo : EIATTR_MAXREG_COUNT
	.align		4
        /*001c*/ 	.byte	0x03, 0x1b
        /*001e*/ 	.short	0x00ff


	//----- nvinfo : EIATTR_MERCURY_ISA_VERSION
	.align		4
        /*0020*/ 	.byte	0x03, 0x5f
        /*0022*/ 	.short	0x0101


	//----- nvinfo : EIATTR_EXIT_INSTR_OFFSETS
	.align		4
        /*0024*/ 	.byte	0x04, 0x1c
        /*0026*/ 	.short	(.L_702 - .L_701)


	//   ....[0]....
.L_701:
        /*0028*/ 	.word	0x00000010


	//----- nvinfo : EIATTR_MAX_THREADS
	.align		4
.L_702:
        /*002c*/ 	.byte	0x04, 0x05
        /*002e*/ 	.short	(.L_704 - .L_703)
.L_703:
        /*0030*/ 	.word	0x00000100
        /*0034*/ 	.word	0x00000001
        /*0038*/ 	.word	0x00000001


	//----- nvinfo : EIATTR_CBANK_PARAM_SIZE
	.align		4
.L_704:
        /*003c*/ 	.byte	0x03, 0x19
        /*003e*/ 	.short	0x0278


	//----- nvinfo : EIATTR_PARAM_CBANK
	.align		4
        /*0040*/ 	.byte	0x04, 0x0a
        /*0042*/ 	.short	(.L_706 - .L_705)
	.align		4
.L_705:
        /*0044*/ 	.word	index@(.nv.constant0._ZN7cutlass13device_kernelIN5flash19enable_sm80_to_sm89INS1_16FlashAttnBwdSm80INS1_25CollectiveMainloopBwdSm80ILi2ELi2EN4cute5tupleIJNS5_1CILi128EEES8_NS7_ILi64EEEEEENS_6half_tEfNS_4arch4Sm80ELb0ELb0ELb1ELb0ELb0ELb0ELb0ELb0ELi2ELi4ELi4ELi4ELb0EEENS1_24CollectiveEpilogueBwdGQAISA_fSD_Li256ELb0ELb0EEENS1_19SingleTileSchedulerILb0ELb0ELb0ELi128EEEEEEEEEvNT_6ParamsE)
        /*0048*/ 	.short	0x0210
        /*004a*/ 	.short	0x0278


	//----- nvinfo : EIATTR_SW_WAR
	.align		4
.L_706:
        /*004c*/ 	.byte	0x04, 0x36
        /*004e*/ 	.short	(.L_708 - .L_707)
.L_707:
        /*0050*/ 	.word	0x00000008
.L_708:


//--------------------- .nv.info._ZN7cutlass13device_kernelIN5flash19enable_sm80_to_sm89INS1_16FlashAttnBwdSm80INS1_25CollectiveMainloopBwdSm80ILi2ELi2EN4cute5tupleIJNS5_1CILi128EEES8_NS7_ILi64EEEEEENS_6half_tEfNS_4arch4Sm80ELb0ELb0ELb1ELb0ELb1ELb0ELb0ELb0ELi2ELi4ELi4ELi4ELb0EEENS1_24CollectiveEpilogueBwdGQAISA_fSD_Li256ELb0ELb1EEENS1_19SingleTileSchedulerILb0ELb0ELb0ELi128EEEEEEEEEvNT_6ParamsE --------------------------
	.section	.nv.info._ZN7cutlass13device_kernelIN5flash19enable_sm80_to_sm89INS1_16FlashAttnBwdSm80INS1_25CollectiveMainloopBwdSm80ILi2ELi2EN4cute5tupleIJNS5_1CILi128EEES8_NS7_ILi64EEEEEENS_6half_tEfNS_4arch4Sm80ELb0ELb0ELb1ELb0ELb1ELb0ELb0ELb0ELi2ELi4ELi4ELi4ELb0EEENS1_24CollectiveEpilogueBwdGQAISA_fSD_Li256ELb0ELb1EEENS1_19SingleTileSchedulerILb0ELb0ELb0ELi128EEEEEEEEEvNT_6ParamsE,"",@"SHT_CUDA_INFO"
	.sectionflags	@""
	.align	4


	//----- nvinfo : EIATTR_CUDA_API_VERSION
	.align		4
        /*0000*/ 	.byte	0x04, 0x37
        /*0002*/ 	.short	(.L_710 - .L_709)
.L_709:
        /*0004*/ 	.word	0x00000082


	//----- nvinfo : EIATTR_KPARAM_INFO
	.align		4
.L_710:
        /*0008*/ 	.byte	0x04, 0x17
        /*000a*/ 	.short	(.L_712 - .L_711)
.L_711:
        /*000c*/ 	.word	0x00000000
        /*0010*/ 	.short	0x0000
        /*0012*/ 	.short	0x0000
        /*0014*/ 	.byte	0x00, 0xf0, 0xe1, 0x09


	//----- nvinfo : EIATTR_SPARSE_MMA_MASK
	.align		4
.L_712:
        /*0018*/ 	.byte	0x03, 0x50
        /*001a*/ 	.short	0x0000


	//----- nvinfo : EIATTR_MAXREG_COUNT
	.align		4
        /*001c*/ 	.byte	0x03, 0x1b
        /*001e*/ 	.short	0x00ff


	//----- nvinfo : EIATTR_MERCURY_ISA_VERSION
	.align		4
        /*0020*/ 	.byte	0x03, 0x5f
        /*0022*/ 	.short	0x0101


	//----- nvinfo : EIATTR_EXIT_INSTR_OFFSETS
	.align		4
        /*0024*/ 	.byte	0x04, 0x1c
        /*0026*/ 	.short	(.L_714 - .L_713)


	//   ....[0]....
.L_713:
        /*0028*/ 	.word	0x00000010


	//----- nvinfo : EIATTR_MAX_THREADS
	.align		4
.L_714:
        /*002c*/ 	.byte	0x04, 0x05
        /*002e*/ 	.short	(.L_716 - .L_715)
.L_715:
        /*0030*/ 	.word	0x00000100
        /*0034*/ 	.word	0x00000001
        /*0038*/ 	.word	0x00000001


	//----- nvinfo : EIATTR_CBANK_PARAM_SIZE
	.align		4
.L_716:
        /*003c*/ 	.byte	0x03, 0x19
        /*003e*/ 	.short	0x0278


	//----- nvinfo : EIATTR_PARAM_CBANK
	.align		4
        /*0040*/ 	.byte	0x04, 0x0a
        /*0042*/ 	.short	(.L_718 - .L_717)
	.align		4
.L_717:
        /*0044*/ 	.word	index@(.nv.constant0._ZN7cutlass13device_kernelIN5flash19enable_sm80_to_sm89INS1_16FlashAttnBwdSm80INS1_25CollectiveMainloopBwdSm80ILi2ELi2EN4cute5tupleIJNS5_1CILi128EEES8_NS7_ILi64EEEEEENS_6half_tEfNS_4arch4Sm80ELb0ELb0ELb1ELb0ELb1ELb0ELb0ELb0ELi2ELi4ELi4ELi4ELb0EEENS1_24CollectiveEpilogueBwdGQAISA_fSD_Li256ELb0ELb1EEENS1_19SingleTileSchedulerILb0ELb0ELb0ELi128EEEEEEEEEvNT_6ParamsE)
        /*0048*/ 	.short	0x0210
        /*004a*/ 	.short	0x0278


	//----- nvinfo : EIATTR_SW_WAR
	.align		4
.L_718:
        /*004c*/ 	.byte	0x04, 0x36
        /*004e*/ 	.short	(.L_720 - .L_719)
.L_719:
        /*0050*/ 	.word	0x00000008
.L_720:


//--------------------- .nv.info._ZN7cutlass13device_kernelIN5flash19enable_sm80_to_sm89INS1_16FlashAttnBwdSm80INS1_25CollectiveMainloopBwdSm80ILi2ELi2EN4cute5tupleIJNS5_1CILi128EEES8_NS7_ILi64EEEEEENS_6half_tEfNS_4arch4Sm80ELb0ELb0ELb1ELb1ELb0ELb0ELb0ELb0ELi2ELi4ELi4ELi4ELb0EEENS1_21CollectiveEpilogueBwdISA_SB_SD_Li256ELb1ELb0ELi2EEENS1_19SingleTileSchedulerILb1ELb0ELb0ELi128EEEEEEEEEvNT_6ParamsE --------------------------
	.section	.nv.info._ZN7cutlass13device_kernelIN5flash19enable_sm80_to_sm89INS1_16FlashAttnBwdSm80INS1_25CollectiveMainloopBwdSm80ILi2ELi2EN4cute5tupleIJNS5_1CILi128EEES8_NS7_ILi64EEEEEENS_6half_tEfNS_4arch4Sm80ELb0ELb0ELb1ELb1ELb0ELb0ELb0ELb0ELi2ELi4ELi4ELi4ELb0EEENS1_21CollectiveEpilogueBwdISA_SB_SD_Li256ELb1ELb0ELi2EEENS1_19SingleTileSchedulerILb1ELb0ELb0ELi128EEEEEEEEEvNT_6ParamsE,"",@"SHT_CUDA_INFO"
	.sectionflags	@""
	.align	4


	//----- nvinfo : EIATTR_CUDA_API_VERSION
	.align		4
        /*0000*/ 	.byte	0x04, 0x37
        /*0002*/ 	.short	(.L_722 - .L_721)
.L_721:
        /*0004*/ 	.word	0x00000082


	//----- nvinfo : EIATTR_KPARAM_INFO
	.align		4
.L_722:
        /*0008*/ 	.byte	0x04, 0x17
        /*000a*/ 	.short	(.L_724 - .L_723)
.L_723:
        /*000c*/ 	.word	0x00000000
        /*0010*/ 	.short	0x0000
        /*0012*/ 	.short	0x0000
        /*0014*/ 	.byte	0x00, 0xf0, 0xc1, 0x09


	//----- nvinfo : EIATTR_SPARSE_MMA_MASK
	.align		4
.L_724:
        /*0018*/ 	.byte	0x03, 0x50
        /*001a*/ 	.short	0x0000


	//----- nvinfo : EIATTR_MAXREG_COUNT
	.align		4
        /*001c*/ 	.byte	0x03, 0x1b
        /*001e*/ 	.short	0x00ff


	//----- nvinfo : EIATTR_MERCURY_ISA_VERSION
	.align		4
        /*0020*/ 	.byte	0x03, 0x5f
        /*0022*/ 	.short	0x0101


	//----- nvinfo : EIATTR_EXIT_INSTR_OFFSETS
	.align		4
        /*0024*/ 	.byte	0x04, 0x1c
        /*0026*/ 	.short	(.L_726 - .L_725)


	//   ....[0]....
.L_725:
        /*0028*/ 	.word	0x00000010


	//----- nvinfo : EIATTR_MAX_THREADS
	.align		4
.L_726:
        /*002c*/ 	.byte	0x04, 0x05
        /*002e*/ 	.short	(.L_728 - .L_727)
.L_727:
        /*0030*/ 	.word	0x00000100
        /*0034*/ 	.word	0x00000001
        /*0038*/ 	.word	0x00000001


	//----- nvinfo : EIATTR_CBANK_PARAM_SIZE
	.align		4
.L_728:
        /*003c*/ 	.byte	0x03, 0x19
        /*003e*/ 	.short	0x0270


	//----- nvinfo : EIATTR_PARAM_CBANK
	.align		4
        /*0040*/ 	.byte	0x04, 0x0a
        /*0042*/ 	.short	(.L_730 - .L_729)
	.align		4
.L_729:
        /*0044*/ 	.word	index@(.nv.constant0._ZN7cutlass13device_kernelIN5flash19enable_sm80_to_sm89INS1_16FlashAttnBwdSm80INS1_25CollectiveMainloopBwdSm80ILi2ELi2EN4cute5tupleIJNS5_1CILi128EEES8_NS7_ILi64EEEEEENS_6half_tEfNS_4arch4Sm80ELb0ELb0ELb1ELb1ELb0ELb0ELb0ELb0ELi2ELi4ELi4ELi4ELb0EEENS1_21CollectiveEpilogueBwdISA_SB_SD_Li256ELb1ELb0ELi2EEENS1_19SingleTileSchedulerILb1ELb0ELb0ELi128EEEEEEEEEvNT_6ParamsE)
        /*0048*/ 	.short	0x0210
        /*004a*/ 	.short	0x0270


	//----- nvinfo : EIATTR_SW_WAR
	.align		4
.L_730:
        /*004c*/ 	.byte	0x04, 0x36
        /*004e*/ 	.short	(.L_732 - .L_731)
.L_731:
        /*0050*/ 	.word	0x00000008
.L_732:


//--------------------- .nv.info._ZN7cutlass13device_kernelIN5flash19enable_sm80_to_sm89INS1_16FlashAttnBwdSm80INS1_25CollectiveMainloopBwdSm80ILi2ELi2EN4cute5tupleIJNS5_1CILi128EEES8_NS7_ILi64EEEEEENS_6half_tEfNS_4arch4Sm80ELb0ELb0ELb1ELb1ELb1ELb0ELb0ELb0ELi2ELi4ELi4ELi4ELb0EEENS1_21CollectiveEpilogueBwdISA_SB_SD_Li256ELb1ELb0ELi2EEENS1_19SingleTileSchedulerILb1ELb0ELb0ELi128EEEEEEEEEvNT_6ParamsE --------------------------
	.section	.nv.info._ZN7cutlass13device_kernelIN5flash19enable_sm80_to_sm89INS1_16FlashAttnBwdSm80INS1_25CollectiveMainloopBwdSm80ILi2ELi2EN4cute5tupleIJNS5_1CILi128EEES8_NS7_ILi64EEEEEENS_6half_tEfNS_4arch4Sm80ELb0ELb0ELb1ELb1ELb1ELb0ELb0ELb0ELi2ELi4ELi4ELi4ELb0EEENS1_21CollectiveEpilogueBwdISA_SB_SD_Li256ELb1ELb0ELi2EEENS1_19SingleTileSchedulerILb1ELb0ELb0ELi128EEEEEEEEEvNT_6ParamsE,"",@"SHT_CUDA_INFO"
	.sectionflags	@""
	.align	4


	//----- nvinfo : EIATTR_CUDA_API_VERSION
	.align		4
        /*0000*/ 	.byte	0x04, 0x37
        /*0002*/ 	.short	(.L_734 - .L_733)
.L_733:
        /*0004*/ 	.word	0x00000082


	//----- nvinfo : EIATTR_KPARAM_INFO
	.align		4
.L_734:
        /*0008*/ 	.byte	0x04, 0x17
        /*000a*/ 	.short	(.L_736 - .L_735)
.L_735:
        /*000c*/ 	.word	0x00000000
        /*0010*/ 	.short	0x0000
        /*0012*/ 	.short	0x0000
        /*0014*/ 	.byte	0x00, 0xf0, 0xc1, 0x09


	//----- nvinfo : EIATTR_SPARSE_MMA_MASK
	.align		4
.L_736:
        /*0018*/ 	.byte	0x03, 0x50
        /*001a*/ 	.short	0x0000


	//----- nvinfo : EIATTR_MAXREG_COUNT
	.align		4
        /*001c*/ 	.byte	0x03, 0x1b
        /*001e*/ 	.short	0x00ff


	//----- nvinfo : EIATTR_MERCURY_ISA_VERSION
	.align		4
        /*0020*/ 	.byte	0x03, 0x5f
        /*0022*/ 	.short	0x0101


	//----- nvinfo : EIATTR_EXIT_INSTR_OFFSETS
	.align		4
        /*0024*/ 	.byte	0x04, 0x1c
        /*0026*/ 	.short	(.L_738 - .L_737)


	//   ....[0]....
.L_737:
        /*0028*/ 	.word	0x00000010


	//----- nvinfo : EIATTR_MAX_THREADS
	.align		4
.L_738:
        /*002c*/ 	.byte	0x04, 0x05
        /*002e*/ 	.short	(.L_740 - .L_739)
.L_739:
        /*0030*/ 	.word	0x00000100
        /*0034*/ 	.word	0x00000001
        /*0038*/ 	.word	0x00000001


	//----- nvinfo : EIATTR_CBANK_PARAM_SIZE
	.align		4
.L_740:
        /*003c*/ 	.byte	0x03, 0x19
        /*003e*/ 	.short	0x0270


	//----- nvinfo : EIATTR_PARAM_CBANK
	.align		4
        /*0040*/ 	.byte	0x04, 0x0a
        /*0042*/ 	.short	(.L_742 - .L_741)
	.align		4
.L_741:
        /*0044*/ 	.word	index@(.nv.constant0._ZN7cutlass13device_kernelIN5flash19enable_sm80_to_sm89INS1_16FlashAttnBwdSm80INS1_25CollectiveMainloopBwdSm80ILi2ELi2EN4cute5tupleIJNS5_1CILi128EEES8_NS7_ILi64EEEEEENS_6half_tEfNS_4arch4Sm80ELb0ELb0ELb1ELb1ELb1ELb0ELb0ELb0ELi2ELi4ELi4ELi4ELb0EEENS1_21CollectiveEpilogueBwdISA_SB_SD_Li256ELb1ELb0ELi2EEENS1_19SingleTileSchedulerILb1ELb0ELb0ELi128EEEEEEEEEvNT_6ParamsE)
        /*0048*/ 	.short	0x0210
        /*004a*/ 	.short	0x0270


	//----- nvinfo : EIATTR_SW_WAR
	.align		4
.L_742:
        /*004c*/ 	.byte	0x04, 0x36
        /*004e*/ 	.short	(.L_744 - .L_743)
.L_743:
        /*0050*/ 	.word	0x00000008
.L_744:


//--------------------- .nv.info._ZN7cutlass13device_kernelIN5flash19enable_sm80_to_sm89INS1_16FlashAttnBwdSm80INS1_25CollectiveMainloopBwdSm80ILi2ELi2EN4cute5tupleIJNS5_1CILi128EEES8_NS7_ILi64EEEEEENS_6half_tEfNS_4arch4Sm80ELb0ELb0ELb1ELb1ELb0ELb0ELb0ELb0ELi2ELi4ELi4ELi4ELb0EEENS1_24CollectiveEpilogueBwdGQAISA_fSD_Li256ELb1ELb0EEENS1_19SingleTileSchedulerILb1ELb0ELb0ELi128EEEEEEEEEvNT_6ParamsE --------------------------
	.section	.nv.info._ZN7cutlass13device_kernelIN5flash19enable_sm80_to_sm89INS1_16FlashAttnBwdSm80INS1_25CollectiveMainloopBwdSm80ILi2ELi2EN4cute5tupleIJNS5_1CILi128EEES8_NS7_ILi64EEEEEENS_6half_tEfNS_4arch4Sm80ELb0ELb0ELb1ELb1ELb0ELb0ELb0ELb0ELi2ELi4ELi4ELi4ELb0EEENS1_24CollectiveEpilogueBwdGQAISA_fSD_Li256ELb1ELb0EEENS1_19SingleTileSchedulerILb1ELb0ELb0ELi128EEEEEEEEEvNT_6ParamsE,"",@"SHT_CUDA_INFO"
	.sectionflags	@""
	.align	4


	//----- nvinfo : EIATTR_CUDA_API_VERSION
	.align		4
        /*0000*/ 	.byte	0x04, 0x37
        /*0002*/ 	.short	(.L_746 - .L_745)
.L_745:
        /*0004*/ 	.word	0x00000082


	//----- nvinfo : EIATTR_KPARAM_INFO
	.align		4
.L_746:
        /*0008*/ 	.byte	0x04, 0x17
        /*000a*/ 	.short	(.L_748 - .L_747)
.L_747:
        /*000c*/ 	.word	0x00000000
        /*0010*/ 	.short	0x0000
        /*0012*/ 	.short	0x0000
        /*0014*/ 	.byte	0x00, 0xf0, 0xe1, 0x09


	//----- nvinfo : EIATTR_SPARSE_MMA_MASK
	.align		4
.L_748:
        /*0018*/ 	.byte	0x03, 0x50
        /*001a*/ 	.short	0x0000


	//----- nvinfo : EIATTR_MAXREG_COUNT
	.align		4
        /*001c*/ 	.byte	0x03, 0x1b
        /*001e*/ 	.short	0x00ff


	//----- nvinfo : EIATTR_MERCURY_ISA_VERSION
	.align		4
        /*0020*/ 	.byte	0x03, 0x5f
        /*0022*/ 	.short	0x0101


	//----- nvinfo : EIATTR_EXIT_INSTR_OFFSETS
	.align		4
        /*0024*/ 	.byte	0x04, 0x1c
        /*0026*/ 	.short	(.L_750 - .L_749)


	//   ....[0]....
.L_749:
        /*0028*/ 	.word	0x00000010


	//----- nvinfo : EIATTR_MAX_THREADS
	.align		4
.L_750:
        /*002c*/ 	.byte	0x04, 0x05
        /*002e*/ 	.short	(.L_752 - .L_751)
.L_751:
        /*0030*/ 	.word	0x00000100
        /*0034*/ 	.word	0x00000001
        /*0038*/ 	.word	0x00000001


	//----- nvinfo : EIATTR_CBANK_PARAM_SIZE
	.align		4
.L_752:
        /*003c*/ 	.byte	0x03, 0x19
        /*003e*/ 	.short	0x0278


	//----- nvinfo : EIATTR_PARAM_CBANK
	.align		4
        /*0040*/ 	.byte	0x04, 0x0a
        /*0042*/ 	.short	(.L_754 - .L_753)
	.align		4
.L_753:
        /*0044*/ 	.word	index@(.nv.constant0._ZN7cutlass13device_kernelIN5flash19enable_sm80_to_sm89INS1_16FlashAttnBwdSm80INS1_25CollectiveMainloopBwdSm80ILi2ELi2EN4cute5tupleIJNS5_1CILi128EEES8_NS7_ILi64EEEEEENS_6half_tEfNS_4arch4Sm80ELb0ELb0ELb1ELb1ELb0ELb0ELb0ELb0ELi2ELi4ELi4ELi4ELb0EEENS1_24CollectiveEpilogueBwdGQAISA_fSD_Li256ELb1ELb0EEENS1_19SingleTileSchedulerILb1ELb0ELb0ELi128EEEEEEEEEvNT_6ParamsE)
        /*0048*/ 	.short	0x0210
        /*004a*/ 	.short	0x0278


	//----- nvinfo : EIATTR_SW_WAR
	.align		4
.L_754:
        /*004c*/ 	.byte	0x04, 0x36
        /*004e*/ 	.short	(.L_756 - .L_755)
.L_755:
        /*0050*/ 	.word	0x00000008
.L_756:


//--------------------- .nv.info._ZN7cutlass13device_kernelIN5flash19enable_sm80_to_sm89INS1_16FlashAttnBwdSm80INS1_25CollectiveMainloopBwdSm80ILi2ELi2EN4cute5tupleIJNS5_1CILi128EEES8_NS7_ILi64EEEEEENS_6half_tEfNS_4arch4Sm80ELb0ELb0ELb1ELb1ELb1ELb0ELb0ELb0ELi2ELi4ELi4ELi4ELb0EEENS1_24CollectiveEpilogueBwdGQAISA_fSD_Li256ELb1ELb1EEENS1_19SingleTileSchedulerILb1ELb0ELb0ELi128EEEEEEEEEvNT_6ParamsE --------------------------
	.section	.nv.info._ZN7cutlass13device_kernelIN5flash19enable_sm80_to_sm89INS1_16FlashAttnBwdSm80INS1_25CollectiveMainloopBwdSm80ILi2ELi2EN4cute5tupleIJNS5_1CILi128EEES8_NS7_ILi64EEEEEENS_6half_tEfNS_4arch4Sm80ELb0ELb0ELb1ELb1ELb1ELb0ELb0ELb0ELi2ELi4ELi4ELi4ELb0EEENS1_24CollectiveEpilogueBwdGQAISA_fSD_Li256ELb1ELb1EEENS1_19SingleTileSchedulerILb1ELb0ELb0ELi128EEEEEEEEEvNT_6ParamsE,"",@"SHT_CUDA_INFO"
	.sectionflags	@""
	.align	4


	//----- nvinfo : EIATTR_CUDA_API_VERSION
	.align		4
        /*0000*/ 	.byte	0x04, 0x37
        /*0002*/ 	.short	(.L_758 - .L_757)
.L_757:
        /*0004*/ 	.word	0x00000082


	//----- nvinfo : EIATTR_KPARAM_INFO
	.align		4
.L_758:
        /*0008*/ 	.byte	0x04, 0x17
        /*000a*/ 	.short	(.L_760 - .L_759)
.L_759:
        /*000c*/ 	.word	0x00000000
        /*0010*/ 	.short	0x0000
        /*0012*/ 	.short	0x0000
        /*0014*/ 	.byte	0x00, 0xf0, 0xe1, 0x09


	//----- nvinfo : EIATTR_SPARSE_MMA_MASK
	.align		4
.L_760:
        /*0018*/ 	.byte	0x03, 0x50
        /*001a*/ 	.short	0x0000


	//----- nvinfo : EIATTR_MAXREG_COUNT
	.align		4
        /*001c*/ 	.byte	0x03, 0x1b
        /*001e*/ 	.short	0x00ff


	//----- nvinfo : EIATTR_MERCURY_ISA_VERSION
	.align		4
        /*0020*/ 	.byte	0x03, 0x5f
        /*0022*/ 	.short	0x0101


	//----- nvinfo : EIATTR_EXIT_INSTR_OFFSETS
	.align		4
        /*0024*/ 	.byte	0x04, 0x1c
        /*0026*/ 	.short	(.L_762 - .L_761)


	//   ....[0]....
.L_761:
        /*0028*/ 	.word	0x00000010


	//----- nvinfo : EIATTR_MAX_THREADS
	.align		4
.L_762:
        /*002c*/ 	.byte	0x04, 0x05
        /*002e*/ 	.short	(.L_764 - .L_763)
.L_763:
        /*0030*/ 	.word	0x00000100
        /*0034*/ 	.word	0x00000001
        /*0038*/ 	.word	0x00000001


	//----- nvinfo : EIATTR_CBANK_PARAM_SIZE
	.align		4
.L_764:
        /*003c*/ 	.byte	0x03, 0x19
        /*003e*/ 	.short	0x0278


	//----- nvinfo : EIATTR_PARAM_CBANK
	.align		4
        /*0040*/ 	.byte	0x04, 0x0a
        /*0042*/ 	.short	(.L_766 - .L_765)
	.align		4
.L_765:
        /*0044*/ 	.word	index@(.nv.constant0._ZN7cutlass13device_kernelIN5flash19enable_sm80_to_sm89INS1_16FlashAttnBwdSm80INS1_25CollectiveMainloopBwdSm80ILi2ELi2EN4cute5tupleIJNS5_1CILi128EEES8_NS7_ILi64EEEEEENS_6half_tEfNS_4arch4Sm80ELb0ELb0ELb1ELb1ELb1ELb0ELb0ELb0ELi2ELi4ELi4ELi4ELb0EEENS1_24CollectiveEpilogueBwdGQAISA_fSD_Li256ELb1ELb1EEENS1_19SingleTileSchedulerILb1ELb0ELb0ELi128EEEEEEEEEvNT_6ParamsE)
        /*0048*/ 	.short	0x0210
        /*004a*/ 	.short	0x0278


	//----- nvinfo : EIATTR_SW_WAR
	.align		4
.L_766:
        /*004c*/ 	.byte	0x04, 0x36
        /*004e*/ 	.short	(.L_768 - .L_767)
.L_767:
        /*0050*/ 	.word	0x00000008
.L_768:


//--------------------- .nv.info._ZN7cutlass13device_kernelIN5flash19enable_sm80_to_sm89INS1_16FlashAttnBwdSm80INS1_25CollectiveMainloopBwdSm80ILi2ELi2EN4cute5tupleIJNS5_1CILi128EEES8_NS7_ILi64EEEEEENS_6half_tEfNS_4arch4Sm80ELb0ELb1ELb1ELb0ELb0ELb0ELb0ELb0ELi2ELi4ELi4ELi4ELb0EEENS1_21CollectiveEpilogueBwdISA_SB_SD_Li256ELb0ELb0ELi2EEENS1_19SingleTileSchedulerILb0ELb0ELb0ELi128EEEEEEEEEvNT_6ParamsE --------------------------
	.section	.nv.info._ZN7cutlass13device_kernelIN5flash19enable_sm80_to_sm89INS1_16FlashAttnBwdSm80INS1_25CollectiveMainloopBwdSm80ILi2ELi2EN4cute5tupleIJNS5_1CILi128EEES8_NS7_ILi64EEEEEENS_6half_tEfNS_4arch4Sm80ELb0ELb1ELb1ELb0ELb0ELb0ELb0ELb0ELi2ELi4ELi4ELi4ELb0EEENS1_21CollectiveEpilogueBwdISA_SB_SD_Li256ELb0ELb0ELi2EEENS1_19SingleTileSchedulerILb0ELb0ELb0ELi128EEEEEEEEEvNT_6ParamsE,"",@"SHT_CUDA_INFO"
	.sectionflags	@""
	.align	4


	//----- nvinfo : EIATTR_CUDA_API_VERSION
	.align		4
        /*0000*/ 	.byte	0x04, 0x37
        /*0002*/ 	.short	(.L_770 - .L_769)
.L_769:
        /*0004*/ 	.word	0x00000082


	//----- nvinfo : EIATTR_KPARAM_INFO
	.align		4
.L_770:
        /*0008*/ 	.byte	0x04, 0x17
        /*000a*/ 	.short	(.L_772 - .L_771)
.L_771:
        /*000c*/ 	.word	0x00000000
        /*0010*/ 	.short	0x0000
        /*0012*/ 	.short	0x0000
        /*0014*/ 	.byte	0x00, 0xf0, 0xc1, 0x09


	//----- nvinfo : EIATTR_SPARSE_MMA_MASK
	.align		4
.L_772:
        /*0018*/ 	.byte	0x03, 0x50
        /*001a*/ 	.short	0x0000


	//----- nvinfo : EIATTR_MAXREG_COUNT
	.align		4
        /*001c*/ 	.byte	0x03, 0x1b
        /*001e*/ 	.short	0x00ff


	//----- nvinfo : EIATTR_MERCURY_ISA_VERSION
	.align		4
        /*0020*/ 	.byte	0x03, 0x5f
        /*0022*/ 	.short	0x0101


	//----- nvinfo : EIATTR_EXIT_INSTR_OFFSETS
	.align		4
        /*0024*/ 	.byte	0x04, 0x1c
        /*0026*/ 	.short	(.L_774 - .L_773)


	//   ....[0]....
.L_773:
        /*0028*/ 	.word	0x00000010


	//----- nvinfo : EIATTR_MAX_THREADS
	.align		4
.L_774:
        /*002c*/ 	.byte	0x04, 0x05
        /*002e*/ 	.short	(.L_776 - .L_775)
.L_775:
        /*0030*/ 	.word	0x00000100
        /*0034*/ 	.word	0x00000001
        /*0038*/ 	.word	0x00000001


	//----- nvinfo : EIATTR_CBANK_PARAM_SIZE
	.align		4
.L_776:
        /*003c*/ 	.byte	0x03, 0x19
        /*003e*/ 	.short	0x0270


	//----- nvinfo : EIATTR_PARAM_CBANK
	.align		4
        /*0040*/ 	.byte	0x04, 0x0a
        /*0042*/ 	.short	(.L_778 - .L_777)
	.align		4
.L_777:
        /*0044*/ 	.word	index@(.nv.constant0._ZN7cutlass13device_kernelIN5flash19enable_sm80_to_sm89INS1_16FlashAttnBwdSm80INS1_25CollectiveMainloopBwdSm80ILi2ELi2EN4cute5tupleIJNS5_1CILi128EEES8_NS7_ILi64EEEEEENS_6half_tEfNS_4arch4Sm80ELb0ELb1ELb1ELb0ELb0ELb0ELb0ELb0ELi2ELi4ELi4ELi4ELb0EEENS1_21CollectiveEpilogueBwdISA_SB_SD_Li256ELb0ELb0ELi2EEENS1_19SingleTileSchedulerILb0ELb0ELb0ELi128EEEEEEEEEvNT_6ParamsE)
        /*0048*/ 	.short	0x0210
        /*004a*/ 	.short	0x0270


	//----- nvinfo : EIATTR_SW_WAR
	.align		4
.L_778:
        /*004c*/ 	.byte	0x04, 0x36
        /*004e*/ 	.short	(.L_780 - .L_779)
.L_779:
        /*0050*/ 	.word	0x00000008
.L_780:


//--------------------- .nv.info._ZN7cutlass13device_kernelIN5flash19enable_sm80_to_sm89INS1_16FlashAttnBwdSm80INS1_25CollectiveMainloopBwdSm80ILi2ELi2EN4cute5tupleIJNS5_1CILi128EEES8_NS7_ILi64EEEEEENS_6half_tEfNS_4arch4Sm80ELb0ELb1ELb1ELb0ELb1ELb0ELb0ELb0ELi2ELi4ELi4ELi4ELb0EEENS1_21CollectiveEpilogueBwdISA_SB_SD_Li256ELb0ELb0ELi2EEENS1_19SingleTileSchedulerILb0ELb0ELb0ELi128EEEEEEEEEvNT_6ParamsE --------------------------
	.section	.nv.info._ZN7cutlass13device_kernelIN5flash19enable_sm80_to_sm89INS1_16FlashAttnBwdSm80INS1_25CollectiveMainloopBwdSm80ILi2ELi2EN4cute5tupleIJNS5_1CILi128EEES8_NS7_ILi64EEEEEENS_6half_tEfNS_4arch4Sm80ELb0ELb1ELb1ELb0ELb1ELb0ELb0ELb0ELi2ELi4ELi4ELi4ELb0EEENS1_21CollectiveEpilogueBwdISA_SB_SD_Li256ELb0ELb0ELi2EEENS1_19SingleTileSchedulerILb0ELb0ELb0ELi128EEEEEEEEEvNT_6ParamsE,"",@"SHT_CUDA_INFO"
	.sectionflags	@""
	.align	4


	//----- nvinfo : EIATTR_CUDA_API_VERSION
	.align		4
        /*0000*/ 	.byte	0x04, 0x37
        /*0002*/ 	.short	(.L_782 - .L_781)
.L_781:
        /*0004*/ 	.word	0x00000082


	//----- nvinfo : EIATTR_KPARAM_INFO
	.align		4
.L_782:
        /*0008*/ 	.byte	0x04, 0x17
        /*000a*/ 	.short	(.L_784 - .L_783)
.L_783:
        /*000c*/ 	.word	0x00000000
        /*0010*/ 	.short	0x0000
        /*0012*/ 	.short	0x0000
        /*0014*/ 	.byte	0x00, 0xf0, 0xc1, 0x09


	//----- nvinfo : EIATTR_SPARSE_MMA_MASK
	.align		4
.L_784:
        /*0018*/ 	.byte	0x03, 0x50
        /*001a*/ 	.short	0x0000


	//----- nvinfo : EIATTR_MAXREG_COUNT
	.align		4
        /*001c*/ 	.byte	0x03, 0x1b
        /*001e*/ 	.short	0x00ff


	//----- nvinfo : EIATTR_MERCURY_ISA_VERSION
	.align		4
        /*0020*/ 	.byte	0x03, 0x5f
        /*0022*/ 	.short	0x0101


	//----- nvinfo : EIATTR_EXIT_INSTR_OFFSETS
	.align		4
        /*0024*/ 	.byte	0x04, 0x1c
        /*0026*/ 	.short	(.L_786 - .L_785)


	//   ....[0]....
.L_785:
        /*0028*/ 	.word	0x00000010


	//----- nvinfo : EIATTR_MAX_THREADS
	.align		4
.L_786:
        /*002c*/ 	.byte	0x04, 0x05
        /*002e*/ 	.short	(.L_788 - .L_787)
.L_787:
        /*0030*/ 	.word	0x00000100
        /*0034*/ 	.word	0x00000001
        /*0038*/ 	.word	0x00000001


	//----- nvinfo : EIATTR_CBANK_PARAM_SIZE
	.align		4
.L_788:
        /*003c*/ 	.byte	0x03, 0x19
        /*003e*/ 	.short	0x0270


	//----- nvinfo : EIATTR_PARAM_CBANK
	.align		4
        /*0040*/ 	.byte	0x04, 0x0a
        /*0042*/ 	.short	(.L_790 - .L_789)
	.align		4
.L_789:
        /*0044*/ 	.word	index@(.nv.constant0._ZN7cutlass13device_kernelIN5flash19enable_sm80_to_sm89INS1_16FlashAttnBwdSm80INS1_25CollectiveMainloopBwdSm80ILi2ELi2EN4cute5tupleIJNS5_1CILi128EEES8_NS7_ILi64EEEEEENS_6half_tEfNS_4arch4Sm80ELb0ELb1ELb1ELb0ELb1ELb0ELb0ELb0ELi2ELi4ELi4ELi4ELb0EEENS1_21CollectiveEpilogueBwdISA_SB_SD_Li256ELb0ELb0ELi2EEENS1_19SingleTileSchedulerILb0ELb0ELb0ELi128EEEEEEEEEvNT_6ParamsE)
        /*0048*/ 	.short	0x0210
        /*004a*/ 	.short	0x0270


	//----- nvinfo : EIATTR_SW_WAR
	.align		4
.L_790:
        /*004c*/ 	.byte	0x04, 0x36
        /*004e*/ 	.short	(.L_792 - .L_791)
.L_791:
        /*0050*/ 	.word	0x00000008
.L_792:


//--------------------- .nv.info._ZN7cutlass13device_kernelIN5flash19enable_sm80_to_sm89INS1_16FlashAttnBwdSm80INS1_25CollectiveMainloopBwdSm80ILi2ELi2EN4cute5tupleIJNS5_1CILi128EEES8_NS7_ILi64EEEEEENS_6half_tEfNS_4arch4Sm80ELb0ELb1ELb1ELb0ELb0ELb0ELb0ELb0ELi2ELi4ELi4ELi4ELb0EEENS1_24CollectiveEpilogueBwdGQAISA_fSD_Li256ELb0ELb0EEENS1_19SingleTileSchedulerILb0ELb0ELb0ELi128EEEEEEEEEvNT_6ParamsE --------------------------
	.section	.nv.info._ZN7cutlass13device_kernelIN5flash19enable_sm80_to_sm89INS1_16FlashAttnBwdSm80INS1_25CollectiveMainloopBwdSm80ILi2ELi2EN4cute5tupleIJNS5_1CILi128EEES8_NS7_ILi64EEEEEENS_6half_tEfNS_4arch4Sm80ELb0ELb1ELb1ELb0ELb0ELb0ELb0ELb0ELi2ELi4ELi4ELi4ELb0EEENS1_24CollectiveEpilogueBwdGQAISA_fSD_Li256ELb0ELb0EEENS1_19SingleTileSchedulerILb0ELb0ELb0ELi128EEEEEEEEEvNT_6ParamsE,"",@"SHT_CUDA_INFO"
	.sectionflags	@""
	.align	4


	//----- nvinfo : EIATTR_CUDA_API_VERSION
	.align		4
        /*0000*/ 	.byte	0x04, 0x37
        /*0002*/ 	.short	(.L_794 - .L_793)
.L_793:
        /*0004*/ 	.word	0x00000082


	//----- nvinfo : EIATTR_KPARAM_INFO
	.align		4
.L_794:
        /*0008*/ 	.byte	0x04, 0x17
        /*000a*/ 	.short	(.L_796 - .L_795)
.L_795:
        /*000c*/ 	.word	0x00000000
        /*0010*/ 	.short	0x0000
        /*0012*/ 	.short	0x0000
        /*0014*/ 	.byte	0x00, 0xf0, 0xe1, 0x09


	//----- nvinfo : EIATTR_SPARSE_MMA_MASK
	.align		4
.L_796:
        /*0018*/ 	.byte	0x03, 0x50
        /*001a*/ 	.short	0x0000


	//----- nvinfo : EIATTR_MAXREG_COUNT
	.align		4
        /*001c*/ 	.byte	0x03, 0x1b
        /*001e*/ 	.short	0x00ff


	//----- nvinfo : EIATTR_MERCURY_ISA_VERSION
	.align		4
        /*0020*/ 	.byte	0x03, 0x5f
        /*0022*/ 	.short	0x0101


	//----- nvinfo : EIATTR_EXIT_INSTR_OFFSETS
	.align		4
        /*0024*/ 	.byte	0x04, 0x1c
        /*0026*/ 	.short	(.L_798 - .L_797)


	//   ....[0]....
.L_797:
        /*0028*/ 	.word	0x00000010


	//----- nvinfo : EIATTR_MAX_THREADS
	.align		4
.L_798:
        /*002c*/ 	.byte	0x04, 0x05
        /*002e*/ 	.short	(.L_800 - .L_799)
.L_799:
        /*0030*/ 	.word	0x00000100
        /*0034*/ 	.word	0x00000001
        /*0038*/ 	.word	0x00000001


	//----- nvinfo : EIATTR_CBANK_PARAM_SIZE
	.align		4
.L_800:
        /*003c*/ 	.byte	0x03, 0x19
        /*003e*/ 	.short	0x0278


	//----- nvinfo : EIATTR_PARAM_CBANK
	.align		4
        /*0040*/ 	.byte	0x04, 0x0a
        /*0042*/ 	.short	(.L_802 - .L_801)
	.align		4
.L_801:
        /*0044*/ 	.word	index@(.nv.constant0._ZN7cutlass13device_kernelIN5flash19enable_sm80_to_sm89INS1_16FlashAttnBwdSm80INS1_25CollectiveMainloopBwdSm80ILi2ELi2EN4cute5tupleIJNS5_1CILi128EEES8_NS7_ILi64EEEEEENS_6half_tEfNS_4arch4Sm80ELb0ELb1ELb1ELb0ELb0ELb0ELb0ELb0ELi2ELi4ELi4ELi4ELb0EEENS1_24CollectiveEpilogueBwdGQAISA_fSD_Li256ELb0ELb0EEENS1_19SingleTileSchedulerILb0ELb0ELb0ELi128EEEEEEEEEvNT_6ParamsE)
        /*0048*/ 	.short	0x0210
        /*004a*/ 	.short	0x0278


	//----- nvinfo : EIATTR_SW_WAR
	.align		4
.L_802:
        /*004c*/ 	.byte	0x04, 0x36
        /*004e*/ 	.short	(.L_804 - .L_803)
.L_803:
        /*0050*/ 	.word	0x00000008
.L_804:


//--------------------- .nv.info._ZN7cutlass13device_kernelIN5flash19enable_sm80_to_sm89INS1_16FlashAttnBwdSm80INS1_25CollectiveMainloopBwdSm80ILi2ELi2EN4cute5tupleIJNS5_1CILi128EEES8_NS7_ILi64EEEEEENS_6half_tEfNS_4arch4Sm80ELb0ELb1ELb1ELb0ELb1ELb0ELb0ELb0ELi2ELi4ELi4ELi4ELb0EEENS1_24CollectiveEpilogueBwdGQAISA_fSD_Li256ELb0ELb1EEENS1_19SingleTileSchedulerILb0ELb0ELb0ELi128EEEEEEEEEvNT_6ParamsE --------------------------
	.section	.nv.info._ZN7cutlass13device_kernelIN5flash19enable_sm80_to_sm89INS1_16FlashAttnBwdSm80INS1_25CollectiveMainloopBwdSm80ILi2ELi2EN4cute5tupleIJNS5_1CILi128EEES8_NS7_ILi64EEEEEENS_6half_tEfNS_4arch4Sm80ELb0ELb1ELb1ELb0ELb1ELb0ELb0ELb0ELi2ELi4ELi4ELi4ELb0EEENS1_24CollectiveEpilogueBwdGQAISA_fSD_Li256ELb0ELb1EEENS1_19SingleTileSchedulerILb0ELb0ELb0ELi128EEEEEEEEEvNT_6ParamsE,"",@"SHT_CUDA_INFO"
	.sectionflags	@""
	.align	4


	//----- nvinfo : EIATTR_CUDA_API_VERSION
	.align		4
        /*0000*/ 	.byte	0x04, 0x37
        /*0002*/ 	.short	(.L_806 - .L_805)
.L_805:
        /*0004*/ 	.word	0x00000082


	//----- nvinfo : EIATTR_KPARAM_INFO
	.align		4
.L_806:
        /*0008*/ 	.byte	0x04, 0x17
        /*000a*/ 	.short	(.L_808 - .L_807)
.L_807:
        /*000c*/ 	.word	0x00000000
        /*0010*/ 	.short	0x0000
        /*0012*/ 	.short	0x0000
        /*0014*/ 	.byte	0x00, 0xf0, 0xe1, 0x09


	//----- nvinfo : EIATTR_SPARSE_MMA_MASK
	.align		4
.L_808:
        /*0018*/ 	.byte	0x03, 0x50
        /*001a*/ 	.short	0x0000


	//----- nvinfo : EIATTR_MAXREG_COUNT
	.align		4
        /*001c*/ 	.byte	0x03, 0x1b
        /*001e*/ 	.short	0x00ff


	//----- nvinfo : EIATTR_MERCURY_ISA_VERSION
	.align		4
        /*0020*/ 	.byte	0x03, 0x5f
        /*0022*/ 	.short	0x0101


	//----- nvinfo : EIATTR_EXIT_INSTR_OFFSETS
	.align		4
        /*0024*/ 	.byte	0x04, 0x1c
        /*0026*/ 	.short	(.L_810 - .L_809)


	//   ....[0]....
.L_809:
        /*0028*/ 	.word	0x00000010


	//----- nvinfo : EIATTR_MAX_THREADS
	.align		4
.L_810:
        /*002c*/ 	.byte	0x04, 0x05
        /*002e*/ 	.short	(.L_812 - .L_811)
.L_811:
        /*0030*/ 	.word	0x00000100
        /*0034*/ 	.word	0x00000001
        /*0038*/ 	.word	0x00000001


	//----- nvinfo : EIATTR_CBANK_PARAM_SIZE
	.align		4
.L_812:
        /*003c*/ 	.byte	0x03, 0x19
        /*003e*/ 	.short	0x0278


	//----- nvinfo : EIATTR_PARAM_CBANK
	.align		4
        /*0040*/ 	.byte	0x04, 0x0a
        /*0042*/ 	.short	(.L_814 - .L_813)
	.align		4
.L_813:
        /*0044*/ 	.word	index@(.nv.constant0._ZN7cutlass13device_kernelIN5flash19enable_sm80_to_sm89INS1_16FlashAttnBwdSm80INS1_25CollectiveMainloopBwdSm80ILi2ELi2EN4cute5tupleIJNS5_1CILi128EEES8_NS7_ILi64EEEEEENS_6half_tEfNS_4arch4Sm80ELb0ELb1ELb1ELb0ELb1ELb0ELb0ELb0ELi2ELi4ELi4ELi4ELb0EEENS1_24CollectiveEpilogueBwdGQAISA_fSD_Li256ELb0ELb1EEENS1_19SingleTileSchedulerILb0ELb0ELb0ELi128EEEEEEEEEvNT_6ParamsE)
        /*0048*/ 	.short	0x0210
        /*004a*/ 	.short	0x0278


	//----- nvinfo : EIATTR_SW_WAR
	.align		4
.L_814:
        /*004c*/ 	.byte	0x04, 0x36
        /*004e*/ 	.short	(.L_816 - .L_815)
.L_815:
        /*0050*/ 	.word	0x00000008
.L_816:


//--------------------- .nv.info._ZN7cutlass13device_kernelIN5flash19enable_sm80_to_sm89INS1_16FlashAttnBwdSm80INS1_25CollectiveMainloopBwdSm80ILi2ELi2EN4cute5tupleIJNS5_1CILi128EEES8_NS7_ILi64EEEEEENS_6half_tEfNS_4arch4Sm80ELb0ELb1ELb1ELb1ELb0ELb0ELb0ELb0ELi2ELi4ELi4ELi4ELb0EEENS1_21CollectiveEpilogueBwdISA_SB_SD_Li256ELb1ELb0ELi2EEENS1_19SingleTileSchedulerILb1ELb0ELb0ELi128EEEEEEEEEvNT_6ParamsE --------------------------
	.section	.nv.info._ZN7cutlass13device_kernelIN5flash19enable_sm80_to_sm89INS1_16FlashAttnBwdSm80INS1_25CollectiveMainloopBwdSm80ILi2ELi2EN4cute5tupleIJNS5_1CILi128EEES8_NS7_ILi64EEEEEENS_6half_tEfNS_4arch4Sm80ELb0ELb1ELb1ELb1ELb0ELb0ELb0ELb0ELi2ELi4ELi4ELi4ELb0EEENS1_21CollectiveEpilogueBwdISA_SB_SD_Li256ELb1ELb0ELi2EEENS1_19SingleTileSchedulerILb1ELb0ELb0ELi128EEEEEEEEEvNT_6ParamsE,"",@"SHT_CUDA_INFO"
	.sectionflags	@""
	.align	4


	//----- nvinfo : EIATTR_CUDA_API_VERSION
	.align		4
        /*0000*/ 	.byte	0x04, 0x37
        /*0002*/ 	.short	(.L_818 - .L_817)
.L_817:
        /*0004*/ 	.word	0x00000082


	//----- nvinfo : EIATTR_KPARAM_INFO
	.align		4
.L_818:
        /*0008*/ 	.byte	0x04, 0x17
        /*000a*/ 	.short	(.L_820 - .L_819)
.L_819:
        /*000c*/ 	.word	0x00000000
        /*0010*/ 	.short	0x0000
        /*0012*/ 	.short	0x0000
        /*0014*/ 	.byte	0x00, 0xf0, 0xc1, 0x09


	//----- nvinfo : EIATTR_SPARSE_MMA_MASK
	.align		4
.L_820:
        /*0018*/ 	.byte	0x03, 0x50
        /*001a*/ 	.short	0x0000


	//----- nvinfo : EIATTR_MAXREG_COUNT
	.align		4
        /*001c*/ 	.byte	0x03, 0x1b
        /*001e*/ 	.short	0x00ff


	//----- nvinfo : EIATTR_MERCURY_ISA_VERSION
	.align		4
        /*0020*/ 	.byte	0x03, 0x5f
        /*0022*/ 	.short	0x0101


	//----- nvinfo : EIATTR_EXIT_INSTR_OFFSETS
	.align		4
        /*0024*/ 	.byte	0x04, 0x1c
        /*0026*/ 	.short	(.L_822 - .L_821)


	//   ....[0]....
.L_821:
        /*0028*/ 	.word	0x00000010


	//----- nvinfo : EIATTR_MAX_THREADS
	.align		4
.L_822:
        /*002c*/ 	.byte	0x04, 0x05
        /*002e*/ 	.short	(.L_824 - .L_823)
.L_823:
        /*0030*/ 	.word	0x00000100
        /*0034*/ 	.word	0x00000001
        /*0038*/ 	.word	0x00000001


	//----- nvinfo : EIATTR_CBANK_PARAM_SIZE
	.align		4
.L_824:
        /*003c*/ 	.byte	0x03, 0x19
        /*003e*/ 	.short	0x0270


	//----- nvinfo : EIATTR_PARAM_CBANK
	.align		4
        /*0040*/ 	.byte	0x04, 0x0a
        /*0042*/ 	.short	(.L_826 - .L_825)
	.align		4
.L_825:
        /*0044*/ 	.word	index@(.nv.constant0._ZN7cutlass13device_kernelIN5flash19enable_sm80_to_sm89INS1_16FlashAttnBwdSm80INS1_25CollectiveMainloopBwdSm80ILi2ELi2EN4cute5tupleIJNS5_1CILi128EEES8_NS7_ILi64EEEEEENS_6half_tEfNS_4arch4Sm80ELb0ELb1ELb1ELb1ELb0ELb0ELb0ELb0ELi2ELi4ELi4ELi4ELb0EEENS1_21CollectiveEpilogueBwdISA_SB_SD_Li256ELb1ELb0ELi2EEENS1_19SingleTileSchedulerILb1ELb0ELb0ELi128EEEEEEEEEvNT_6ParamsE)
        /*0048*/ 	.short	0x0210
        /*004a*/ 	.short	0x0270


	//----- nvinfo : EIATTR_SW_WAR
	.align		4
.L_826:
        /*004c*/ 	.byte	0x04, 0x36
        /*004e*/ 	.short	(.L_828 - .L_827)
.L_827:
        /*0050*/ 	.word	0x00000008
.L_828:


//--------------------- .nv.info._ZN7cutlass13device_kernelIN5flash19enable_sm80_to_sm89INS1_16FlashAttnBwdSm80INS1_25CollectiveMainloopBwdSm80ILi2ELi2EN4cute5tupleIJNS5_1CILi128EEES8_NS7_ILi64EEEEEENS_6half_tEfNS_4arch4Sm80ELb0ELb1ELb1ELb1ELb1ELb0ELb0ELb0ELi2ELi4ELi4ELi4ELb0EEENS1_21CollectiveEpilogueBwdISA_SB_SD_Li256ELb1ELb0ELi2EEENS1_19SingleTileSchedulerILb1ELb0ELb0ELi128EEEEEEEEEvNT_6ParamsE --------------------------
	.section	.nv.info._ZN7cutlass13device_kernelIN5flash19enable_sm80_to_sm89INS1_16FlashAttnBwdSm80INS1_25CollectiveMainloopBwdSm80ILi2ELi2EN4cute5tupleIJNS5_1CILi128EEES8_NS7_ILi64EEEEEENS_6half_tEfNS_4arch4Sm80ELb0ELb1ELb1ELb1ELb1ELb0ELb0ELb0ELi2ELi4ELi4ELi4ELb0EEENS1_21CollectiveEpilogueBwdISA_SB_SD_Li256ELb1ELb0ELi2EEENS1_19SingleTileSchedulerILb1ELb0ELb0ELi128EEEEEEEEEvNT_6ParamsE,"",@"SHT_CUDA_INFO"
	.sectionflags	@""
	.align	4


	//----- nvinfo : EIATTR_CUDA_API_VERSION
	.align		4
        /*0000*/ 	.byte	0x04, 0x37
        /*0002*/ 	.short	(.L_830 - .L_829)
.L_829:
        /*0004*/ 	.word	0x00000082


	//----- nvinfo : EIATTR_KPARAM_INFO
	.align		4
.L_830:
        /*0008*/ 	.byte	0x04, 0x17
        /*000a*/ 	.short	(.L_832 - .L_831)
.L_831:
        /*000c*/ 	.word	0x00000000
        /*0010*/ 	.short	0x0000
        /*0012*/ 	.short	0x0000
        /*0014*/ 	.byte	0x00, 0xf0, 0xc1, 0x09


	//----- nvinfo : EIATTR_SPARSE_MMA_MASK
	.align		4
.L_832:
        /*0018*/ 	.byte	0x03, 0x50
        /*001a*/ 	.short	0x0000


	//----- nvinfo : EIATTR_MAXREG_COUNT
	.align		4
        /*001c*/ 	.byte	0x03, 0x1b
        /*001e*/ 	.short	0x00ff


	//----- nvinfo : EIATTR_MERCURY_ISA_VERSION
	.align		4
        /*0020*/ 	.byte	0x03, 0x5f
        /*0022*/ 	.short	0x0101


	//----- nvinfo : EIATTR_EXIT_INSTR_OFFSETS
	.align		4
        /*0024*/ 	.byte	0x04, 0x1c
        /*0026*/ 	.short	(.L_834 - .L_833)


	//   ....[0]....
.L_833:
        /*0028*/ 	.word	0x00000010


	//----- nvinfo : EIATTR_MAX_THREADS
	.align		4
.L_834:
        /*002c*/ 	.byte	0x04, 0x05
        /*002e*/ 	.short	(.L_836 - .L_835)
.L_835:
        /*0030*/ 	.word	0x00000100
        /*0034*/ 	.word	0x00000001
        /*0038*/ 	.word	0x00000001


	//----- nvinfo : EIATTR_CBANK_PARAM_SIZE
	.align		4
.L_836:
        /*003c*/ 	.byte	0x03, 0x19
        /*003e*/ 	.short	0x0270


	//----- nvinfo : EIATTR_PARAM_CBANK
	.align		4
        /*0040*/ 	.byte	0x04, 0x0a
        /*0042*/ 	.short	(.L_838 - .L_837)
	.align		4
.L_837:
        /*0044*/ 	.word	index@(.nv.constant0._ZN7cutlass13device_kernelIN5flash19enable_sm80_to_sm89INS1_16FlashAttnBwdSm80INS1_25CollectiveMainloopBwdSm80ILi2ELi2EN4cute5tupleIJNS5_1CILi128EEES8_NS7_ILi64EEEEEENS_6half_tEfNS_4arch4Sm80ELb0ELb1ELb1ELb1ELb1ELb0ELb0ELb0ELi2ELi4ELi4ELi4ELb0EEENS1_21CollectiveEpilogueBwdISA_SB_SD_Li256ELb1ELb0ELi2EEENS1_19SingleTileSchedulerILb1ELb0ELb0ELi128EEEEEEEEEvNT_6ParamsE)
        /*0048*/ 	.short	0x0210
        /*004a*/ 	.short	0x0270


	//----- nvinfo : EIATTR_SW_WAR
	.align		4
.L_838:
        /*004c*/ 	.byte	0x04, 0x36
        /*004e*/ 	.short	(.L_840 - .L_839)
.L_839:
        /*0050*/ 	.word	0x00000008
.L_840:


//--------------------- .nv.info._ZN7cutlass13device_kernelIN5flash19enable_sm80_to_sm89INS1_16FlashAttnBwdSm80INS1_25CollectiveMainloopBwdSm80ILi2ELi2EN4cute5tupleIJNS5_1CILi128EEES8_NS7_ILi64EEEEEENS_6half_tEfNS_4arch4Sm80ELb0ELb1ELb1ELb1ELb0ELb0ELb0ELb0ELi2ELi4ELi4ELi4ELb0EEENS1_24CollectiveEpilogueBwdGQAISA_fSD_Li256ELb1ELb0EEENS1_19SingleTileSchedulerILb1ELb0ELb0ELi128EEEEEEEEEvNT_6ParamsE --------------------------
	.section	.nv.info._ZN7cutlass13device_kernelIN5flash19enable_sm80_to_sm89INS1_16FlashAttnBwdSm80INS1_25CollectiveMainloopBwdSm80ILi2ELi2EN4cute5tupleIJNS5_1CILi128EEES8_NS7_ILi64EEEEEENS_6half_tEfNS_4arch4Sm80ELb0ELb1ELb1ELb1ELb0ELb0ELb0ELb0ELi2ELi4ELi4ELi4ELb0EEENS1_24CollectiveEpilogueBwdGQAISA_fSD_Li256ELb1ELb0EEENS1_19SingleTileSchedulerILb1ELb0ELb0ELi128EEEEEEEEEvNT_6ParamsE,"",@"SHT_CUDA_INFO"
	.sectionflags	@""
	.align	4


	//----- nvinfo : EIATTR_CUDA_API_VERSION
	.align		4
        /*0000*/ 	.byte	0x04, 0x37
        /*0002*/ 	.short	(.L_842 - .L_841)
.L_841:
        /*0004*/ 	.word	0x00000082


	//----- nvinfo : EIATTR_KPARAM_INFO
	.align		4
.L_842:
        /*0008*/ 	.byte	0x04, 0x17
        /*000a*/ 	.short	(.L_844 - .L_843)
.L_843:
        /*000c*/ 	.word	0x00000000
        /*0010*/ 	.short	0x0000
        /*0012*/ 	.short	0x0000
        /*0014*/ 	.byte	0x00, 0xf0, 0xe1, 0x09


	//----- nvinfo : EIATTR_SPARSE_MMA_MASK
	.align		4
.L_844:
        /*0018*/ 	.byte	0x03, 0x50
        /*001a*/ 	.short	0x0000


	//----- nvinfo : EIATTR_MAXREG_COUNT
	.align		4
        /*001c*/ 	.byte	0x03, 0x1b
        /*001e*/ 	.short	0x00ff


	//----- nvinfo : EIATTR_MERCURY_ISA_VERSION
	.align		4
        /*0020*/ 	.byte	0x03, 0x5f
        /*0022*/ 	.short	0x0101


	//----- nvinfo : EIATTR_EXIT_INSTR_OFFSETS
	.align		4
        /*0024*/ 	.byte	0x04, 0x1c
        /*0026*/ 	.short	(.L_846 - .L_845)


	//   ....[0]....
.L_845:
        /*0028*/ 	.word	0x00000010


	//----- nvinfo : EIATTR_MAX_THREADS
	.align		4
.L_846:
        /*002c*/ 	.byte	0x04, 0x05
        /*002e*/ 	.short	(.L_848 - .L_847)
.L_847:
        /*0030*/ 	.word	0x00000100
        /*0034*/ 	.word	0x00000001
        /*0038*/ 	.word	0x00000001


	//----- nvinfo : EIATTR_CBANK_PARAM_SIZE
	.align		4
.L_848:
        /*003c*/ 	.byte	0x03, 0x19
        /*003e*/ 	.short	0x0278


	//----- nvinfo : EIATTR_PARAM_CBANK
	.align		4
        /*0040*/ 	.byte	0x04, 0x0a
        /*0042*/ 	.short	(.L_850 - .L_849)
	.align		4
.L_849:
        /*0044*/ 	.word	index@(.nv.constant0._ZN7cutlass13device_kernelIN5flash19enable_sm80_to_sm89INS1_16FlashAttnBwdSm80INS1_25CollectiveMainloopBwdSm80ILi2ELi2EN4cute5tupleIJNS5_1CILi128EEES8_NS7_ILi64EEEEEENS_6half_tEfNS_4arch4Sm80ELb0ELb1ELb1ELb1ELb0ELb0ELb0ELb0ELi2ELi4ELi4ELi4ELb0EEENS1_24CollectiveEpilogueBwdGQAISA_fSD_Li256ELb1ELb0EEENS1_19SingleTileSchedulerILb1ELb0ELb0ELi128EEEEEEEEEvNT_6ParamsE)
        /*0048*/ 	.short	0x0210
        /*004a*/ 	.short	0x0278


	//----- nvinfo : EIATTR_SW_WAR
	.align		4
.L_850:
        /*004c*/ 	.byte	0x04, 0x36
        /*004e*/ 	.short	(.L_852 - .L_851)
.L_851:
        /*0050*/ 	.word	0x00000008
.L_852:


//--------------------- .nv.info._ZN7cutlass13device_kernelIN5flash19enable_sm80_to_sm89INS1_16FlashAttnBwdSm80INS1_25CollectiveMainloopBwdSm80ILi2ELi2EN4cute5tupleIJNS5_1CILi128EEES8_NS7_ILi64EEEEEENS_6half_tEfNS_4arch4Sm80ELb0ELb1ELb1ELb1ELb1ELb0ELb0ELb0ELi2ELi4ELi4ELi4ELb0EEENS1_24CollectiveEpilogueBwdGQAISA_fSD_Li256ELb1ELb1EEENS1_19SingleTileSchedulerILb1ELb0ELb0ELi128EEEEEEEEEvNT_6ParamsE --------------------------
	.section	.nv.info._ZN7cutlass13device_kernelIN5flash19enable_sm80_to_sm89INS1_16FlashAttnBwdSm80INS1_25CollectiveMainloopBwdSm80ILi2ELi2EN4cute5tupleIJNS5_1CILi128EEES8_NS7_ILi64EEEEEENS_6half_tEfNS_4arch4Sm80ELb0ELb1ELb1ELb1ELb1ELb0ELb0ELb0ELi2ELi4ELi4ELi4ELb0EEENS1_24CollectiveEpilogueBwdGQAISA_fSD_Li256ELb1ELb1EEENS1_19SingleTileSchedulerILb1ELb0ELb0ELi128EEEEEEEEEvNT_6ParamsE,"",@"SHT_CUDA_INFO"
	.sectionflags	@""
	.align	4


	//----- nvinfo : EIATTR_CUDA_API_VERSION
	.align		4
        /*0000*/ 	.byte	0x04, 0x37
        /*0002*/ 	.short	(.L_854 - .L_853)
.L_853:
        /*0004*/ 	.word	0x00000082


	//----- nvinfo : EIATTR_KPARAM_INFO
	.align		4
.L_854:
        /*0008*/ 	.byte	0x04, 0x17
        /*000a*/ 	.short	(.L_856 - .L_855)
.L_855:
        /*000c*/ 	.word	0x00000000
        /*0010*/ 	.short	0x0000
        /*0012*/ 	.short	0x0000
        /*0014*/ 	.byte	0x00, 0xf0, 0xe1, 0x09


	//----- nvinfo : EIATTR_SPARSE_MMA_MASK
	.align		4
.L_856:
        /*0018*/ 	.byte	0x03, 0x50
        /*001a*/ 	.short	0x0000


	//----- nvinfo : EIATTR_MAXREG_COUNT
	.align		4
        /*001c*/ 	.byte	0x03, 0x1b
        /*001e*/ 	.short	0x00ff


	//----- nvinfo : EIATTR_MERCURY_ISA_VERSION
	.align		4
        /*0020*/ 	.byte	0x03, 0x5f
        /*0022*/ 	.short	0x0101


	//----- nvinfo : EIATTR_EXIT_INSTR_OFFSETS
	.align		4
        /*0024*/ 	.byte	0x04, 0x1c
        /*0026*/ 	.short	(.L_858 - .L_857)


	//   ....[0]....
.L_857:
        /*0028*/ 	.word	0x00000010


	//----- nvinfo : EIATTR_MAX_THREADS
	.align		4
.L_858:
        /*002c*/ 	.byte	0x04, 0x05
        /*002e*/ 	.short	(.L_860 - .L_859)
.L_859:
        /*0030*/ 	.word	0x00000100
        /*0034*/ 	.word	0x00000001
        /*0038*/ 	.word	0x00000001


	//----- nvinfo : EIATTR_CBANK_PARAM_SIZE
	.align		4
.L_860:
        /*003c*/ 	.byte	0x03, 0x19
        /*003e*/ 	.short	0x0278


	//----- nvinfo : EIATTR_PARAM_CBANK
	.align		4
        /*0040*/ 	.byte	0x04, 0x0a
        /*0042*/ 	.short	(.L_862 - .L_861)
	.align		4
.L_861:
        /*0044*/ 	.word	index@(.nv.constant0._ZN7cutlass13device_kernelIN5flash19enable_sm80_to_sm89INS1_16FlashAttnBwdSm80INS1_25CollectiveMainloopBwdSm80ILi2ELi2EN4cute5tupleIJNS5_1CILi128EEES8_NS7_ILi64EEEEEENS_6half_tEfNS_4arch4Sm80ELb0ELb1ELb1ELb1ELb1ELb0ELb0ELb0ELi2ELi4ELi4ELi4ELb0EEENS1_24CollectiveEpilogueBwdGQAISA_fSD_Li256ELb1ELb1EEENS1_19SingleTileSchedulerILb1ELb0ELb0ELi128EEEEEEEEEvNT_6ParamsE)
        /*0048*/ 	.short	0x0210
        /*004a*/ 	.short	0x0278


	//----- nvinfo : EIATTR_SW_WAR
	.align		4
.L_862:
        /*004c*/ 	.byte	0x04, 0x36
        /*004e*/ 	.short	(.L_864 - .L_863)
.L_863:
        /*0050*/ 	.word	0x00000008
.L_864:


//--------------------- .nv.info._ZN7cutlass13device_kernelIN5flash19enable_sm80_to_sm89INS1_16FlashAttnBwdSm80INS1_25CollectiveMainloopBwdSm80ILi2ELi2EN4cute5tupleIJNS5_1CILi128EEES8_NS7_ILi64EEEEEENS_6half_tEfNS_4arch4Sm80ELb1ELb0ELb1ELb0ELb0ELb0ELb0ELb0ELi2ELi4ELi4ELi4ELb0EEENS1_21CollectiveEpilogueBwdISA_SB_SD_Li256ELb0ELb0ELi2EEENS1_25SingleTileBwdLPTSchedulerILb0ELi128ELb0EEEEEEEEEvNT_6ParamsE --------------------------
	.section	.nv.info._ZN7cutlass13device_kernelIN5flash19enable_sm80_to_sm89INS1_16FlashAttnBwdSm80INS1_25CollectiveMainloopBwdSm80ILi2ELi2EN4cute5tupleIJNS5_1CILi128EEES8_NS7_ILi64EEEEEENS_6half_tEfNS_4arch4Sm80ELb1ELb0ELb1ELb0ELb0ELb0ELb0ELb0ELi2ELi4ELi4ELi4ELb0EEENS1_21CollectiveEpilogueBwdISA_SB_SD_Li256ELb0ELb0ELi2EEENS1_25SingleTileBwdLPTSchedulerILb0ELi128ELb0EEEEEEEEEvNT_6ParamsE,"",@"SHT_CUDA_INFO"
	.sectionflags	@""
	.align	4


	//----- nvinfo : EIATTR_CUDA_API_VERSION
	.align		4
        /*0000*/ 	.byte	0x04, 0x37
        /*0002*/ 	.short	(.L_866 - .L_865)
.L_865:
        /*0004*/ 	.word	0x00000082


	//----- nvinfo : EIATTR_KPARAM_INFO
	.align		4
.L_866:
        /*0008*/ 	.byte	0x04, 0x17
        /*000a*/ 	.short	(.L_868 - .L_867)
.L_867:
        /*000c*/ 	.word	0x00000000
        /*0010*/ 	.short	0x0000
        /*0012*/ 	.short	0x0000
        /*0014*/ 	.byte	0x00, 0xf0, 0x21, 0x0a


	//----- nvinfo : EIATTR_SPARSE_MMA_MASK
	.align		4
.L_868:
        /*0018*/ 	.byte	0x03, 0x50
        /*001a*/ 	.short	0x0000


	//----- nvinfo : EIATTR_MAXREG_COUNT
	.align		4
        /*001c*/ 	.byte	0x03, 0x1b
        /*001e*/ 	.short	0x00ff


	//----- nvinfo : EIATTR_MERCURY_ISA_VERSION
	.align		4
        /*0020*/ 	.byte	0x03, 0x5f
        /*0022*/ 	.short	0x0101


	//----- nvinfo : EIATTR_EXIT_INSTR_OFFSETS
	.align		4
        /*0024*/ 	.byte	0x04, 0x1c
        /*0026*/ 	.short	(.L_870 - .L_869)


	//   ....[0]....
.L_869:
        /*0028*/ 	.word	0x00000010


	//----- nvinfo : EIATTR_MAX_THREADS
	.align		4
.L_870:
        /*002c*/ 	.byte	0x04, 0x05
        /*002e*/ 	.short	(.L_872 - .L_871)
.L_871:
        /*0030*/ 	.word	0x00000100
        /*0034*/ 	.word	0x00000001
        /*0038*/ 	.word	0x00000001


	//----- nvinfo : EIATTR_CBANK_PARAM_SIZE
	.align		4
.L_872:
        /*003c*/ 	.byte	0x03, 0x19
        /*003e*/ 	.short	0x0288


	//----- nvinfo : EIATTR_PARAM_CBANK
	.align		4
        /*0040*/ 	.byte	0x04, 0x0a
        /*0042*/ 	.short	(.L_874 - .L_873)
	.align		4
.L_873:
        /*0044*/ 	.word	index@(.nv.constant0._ZN7cutlass13device_kernelIN5flash19enable_sm80_to_sm89INS1_16FlashAttnBwdSm80INS1_25CollectiveMainloopBwdSm80ILi2ELi2EN4cute5tupleIJNS5_1CILi128EEES8_NS7_ILi64EEEEEENS_6half_tEfNS_4arch4Sm80ELb1ELb0ELb1ELb0ELb0ELb0ELb0ELb0ELi2ELi4ELi4ELi4ELb0EEENS1_21CollectiveEpilogueBwdISA_SB_SD_Li256ELb0ELb0ELi2EEENS1_25SingleTileBwdLPTSchedulerILb0ELi128ELb0EEEEEEEEEvNT_6ParamsE)
        /*0048*/ 	.short	0x0210
        /*004a*/ 	.short	0x0288


	//----- nvinfo : EIATTR_SW_WAR
	.align		4
.L_874:
        /*004c*/ 	.byte	0x04, 0x36
        /*004e*/ 	.short	(.L_876 - .L_875)
.L_875:
        /*0050*/ 	.word	0x00000008
.L_876:


//--------------------- .nv.info._ZN7cutlass13device_kernelIN5flash19enable_sm80_to_sm89INS1_16FlashAttnBwdSm80INS1_25CollectiveMainloopBwdSm80ILi2ELi2EN4cute5tupleIJNS5_1CILi128EEES8_NS7_ILi64EEEEEENS_6half_tEfNS_4arch4Sm80ELb1ELb0ELb1ELb0ELb1ELb0ELb0ELb0ELi2ELi4ELi4ELi4ELb0EEENS1_21CollectiveEpilogueBwdISA_SB_SD_Li256ELb0ELb0ELi2EEENS1_25SingleTileBwdLPTSchedulerILb0ELi128ELb1EEEEEEEEEvNT_6ParamsE --------------------------
	.section	.nv.info._ZN7cutlass13device_kernelIN5flash19enable_sm80_to_sm89INS1_16FlashAttnBwdSm80INS1_25CollectiveMainloopBwdSm80ILi2ELi2EN4cute5tupleIJNS5_1CILi128EEES8_NS7_ILi64EEEEEENS_6half_tEfNS_4arch4Sm80ELb1ELb0ELb1ELb0ELb1ELb0ELb0ELb0ELi2ELi4ELi4ELi4ELb0EEENS1_21CollectiveEpilogueBwdISA_SB_SD_Li256ELb0ELb0ELi2EEENS1_25SingleTileBwdLPTSchedulerILb0ELi128ELb1EEEEEEEEEvNT_6ParamsE,"",@"SHT_CUDA_INFO"
	.sectionflags	@""
	.align	4


	//----- nvinfo : EIATTR_CUDA_API_VERSION
	.align		4
        /*0000*/ 	.byte	0x04, 0x37
        /*0002*/ 	.short	(.L_878 - .L_877)
.L_877:
        /*0004*/ 	.word	0x00000082


	//----- nvinfo : EIATTR_KPARAM_INFO
	.align		4
.L_878:
        /*0008*/ 	.byte	0x04, 0x17
        /*000a*/ 	.short	(.L_880 - .L_879)
.L_879:
        /*000c*/ 	.word	0x00000000
        /*0010*/ 	.short	0x0000
        /*0012*/ 	.short	0x0000
        /*0014*/ 	.byte	0x00, 0xf0, 0x21, 0x0a


	//----- nvinfo : EIATTR_SPARSE_MMA_MASK
	.align		4
.L_880:
        /*0018*/ 	.byte	0x03, 0x50
        /*001a*/ 	.short	0x0000


	//----- nvinfo : EIATTR_MAXREG_COUNT
	.align		4
        /*001c*/ 	.byte	0x03, 0x1b
        /*001e*/ 	.short	0x00ff


	//----- nvinfo : EIATTR_MERCURY_ISA_VERSION
	.align		4
        /*0020*/ 	.byte	0x03, 0x5f
        /*0022*/ 	.short	0x0101


	//----- nvinfo : EIATTR_EXIT_INSTR_OFFSETS
	.align		4
        /*0024*/ 	.byte	0x04, 0x1c
        /*0026*/ 	.short	(.L_882 - .L_881)


	//   ....[0]....
.L_881:
        /*0028*/ 	.word	0x00000010


	//----- nvinfo : EIATTR_MAX_THREADS
	.align		4
.L_882:
        /*002c*/ 	.byte	0x04, 0x05
        /*002e*/ 	.short	(.L_884 - .L_883)
.L_883:
        /*0030*/ 	.word	0x00000100
        /*0034*/ 	.word	0x00000001
        /*0038*/ 	.word	0x00000001


	//----- nvinfo : EIATTR_CBANK_PARAM_SIZE
	.align		4
.L_884:
        /*003c*/ 	.byte	0x03, 0x19
        /*003e*/ 	.short	0x0288


	//----- nvinfo : EIATTR_PARAM_CBANK
	.align		4
        /*0040*/ 	.byte	0x04, 0x0a
        /*0042*/ 	.short	(.L_886 - .L_885)
	.align		4
.L_885:
        /*0044*/ 	.word	index@(.nv.constant0._ZN7cutlass13device_kernelIN5flash19enable_sm80_to_sm89INS1_16FlashAttnBwdSm80INS1_25CollectiveMainloopBwdSm80ILi2ELi2EN4cute5tupleIJNS5_1CILi128EEES8_NS7_ILi64EEEEEENS_6half_tEfNS_4arch4Sm80ELb1ELb0ELb1ELb0ELb1ELb0ELb0ELb0ELi2ELi4ELi4ELi4ELb0EEENS1_21CollectiveEpilogueBwdISA_SB_SD_Li256ELb0ELb0ELi2EEENS1_25SingleTileBwdLPTSchedulerILb0ELi128ELb1EEEEEEEEEvNT_6ParamsE)
        /*0048*/ 	.short	0x0210
        /*004a*/ 	.short	0x0288


	//----- nvinfo : EIATTR_SW_WAR
	.align		4
.L_886:
        /*004c*/ 	.byte	0x04, 0x36
        /*004e*/ 	.short	(.L_888 - .L_887)
.L_887:
        /*0050*/ 	.word	0x00000008
.L_888:


//--------------------- .nv.info._ZN7cutlass13device_kernelIN5flash19enable_sm80_to_sm89INS1_16FlashAttnBwdSm80INS1_25CollectiveMainloopBwdSm80ILi2ELi2EN4cute5tupleIJNS5_1CILi128EEES8_NS7_ILi64EEEEEENS_6half_tEfNS_4arch4Sm80ELb1ELb0ELb1ELb0ELb0ELb0ELb0ELb0ELi2ELi4ELi4ELi4ELb0EEENS1_24CollectiveEpilogueBwdGQAISA_fSD_Li256ELb0ELb0EEENS1_25SingleTileBwdLPTSchedulerILb0ELi128ELb0EEEEEEEEEvNT_6ParamsE --------------------------
	.section	.nv.info._ZN7cutlass13device_kernelIN5flash19enable_sm80_to_sm89INS1_16FlashAttnBwdSm80INS1_25CollectiveMainloopBwdSm80ILi2ELi2EN4cute5tupleIJNS5_1CILi128EEES8_NS7_ILi64EEEEEENS_6half_tEfNS_4arch4Sm80ELb1ELb0ELb1ELb0ELb0ELb0ELb0ELb0ELi2ELi4ELi4ELi4ELb0EEENS1_24CollectiveEpilogueBwdGQAISA_fSD_Li256ELb0ELb0EEENS1_25SingleTileBwdLPTSchedulerILb0ELi128ELb0EEEEEEEEEvNT_6ParamsE,"",@"SHT_CUDA_INFO"
	.sectionflags	@""
	.align	4


	//----- nvinfo : EIATTR_CUDA_API_VERSION
	.align		4
        /*0000*/ 	.byte	0x04, 0x37
        /*0002*/ 	.short	(.L_890 - .L_889)
.L_889:
        /*0004*/ 	.word	0x00000082


	//----- nvinfo : EIATTR_KPARAM_INFO
	.align		4
.L_890:
        /*0008*/ 	.byte	0x04, 0x17
        /*000a*/ 	.short	(.L_892 - .L_891)
.L_891:
        /*000c*/ 	.word	0x00000000
        /*0010*/ 	.short	0x0000
        /*0012*/ 	.short	0x0000
        /*0014*/ 	.byte	0x00, 0xf0, 0x41, 0x0a


	//----- nvinfo : EIATTR_SPARSE_MMA_MASK
	.align		4
.L_892:
        /*0018*/ 	.byte	0x03, 0x50
        /*001a*/ 	.short	0x0000


	//----- nvinfo : EIATTR_MAXREG_COUNT
	.align		4
        /*001c*/ 	.byte	0x03, 0x1b
        /*001e*/ 	.short	0x00ff


	//----- nvinfo : EIATTR_MERCURY_ISA_VERSION
	.align		4
        /*0020*/ 	.byte	0x03, 0x5f
        /*0022*/ 	.short	0x0101


	//----- nvinfo : EIATTR_EXIT_INSTR_OFFSETS
	.align		4
        /*0024*/ 	.byte	0x04, 0x1c
        /*0026*/ 	.short	(.L_894 - .L_893)


	//   ....[0]....
.L_893:
        /*0028*/ 	.word	0x00000010


	//----- nvinfo : EIATTR_MAX_THREADS
	.align		4
.L_894:
        /*002c*/ 	.byte	0x04, 0x05
        /*002e*/ 	.short	(.L_896 - .L_895)
.L_895:
        /*0030*/ 	.word	0x00000100
        /*0034*/ 	.word	0x00000001
        /*0038*/ 	.word	0x00000001


	//----- nvinfo : EIATTR_CBANK_PARAM_SIZE
	.align		4
.L_896:
        /*003c*/ 	.byte	0x03, 0x19
        /*003e*/ 	.short	0x0290


	//----- nvinfo : EIATTR_PARAM_CBANK
	.align		4
        /*0040*/ 	.byte	0x04, 0x0a
        /*0042*/ 	.short	(.L_898 - .L_897)
	.align		4
.L_897:
        /*0044*/ 	.word	index@(.nv.constant0._ZN7cutlass13device_kernelIN5flash19enable_sm80_to_sm89INS1_16FlashAttnBwdSm80INS1_25CollectiveMainloopBwdSm80ILi2ELi2EN4cute5tupleIJNS5_1CILi128EEES8_NS7_ILi64EEEEEENS_6half_tEfNS_4arch4Sm80ELb1ELb0ELb1ELb0ELb0ELb0ELb0ELb0ELi2ELi4ELi4ELi4ELb0EEENS1_24CollectiveEpilogueBwdGQAISA_fSD_Li256ELb0ELb0EEENS1_25SingleTileBwdLPTSchedulerILb0ELi128ELb0EEEEEEEEEvNT_6ParamsE)
        /*0048*/ 	.short	0x0210
        /*004a*/ 	.short	0x0290


	//----- nvinfo : EIATTR_SW_WAR
	.align		4
.L_898:
        /*004c*/ 	.byte	0x04, 0x36
        /*004e*/ 	.short	(.L_900 - .L_899)
.L_899:
        /*0050*/ 	.word	0x00000008
.L_900:


//--------------------- .nv.info._ZN7cutlass13device_kernelIN5flash19enable_sm80_to_sm89INS1_16FlashAttnBwdSm80INS1_25CollectiveMainloopBwdSm80ILi2ELi2EN4cute5tupleIJNS5_1CILi128EEES8_NS7_ILi64EEEEEENS_6half_tEfNS_4arch4Sm80ELb1ELb0ELb1ELb0ELb1ELb0ELb0ELb0ELi2ELi4ELi4ELi4ELb0EEENS1_24CollectiveEpilogueBwdGQAISA_fSD_Li256ELb0ELb1EEENS1_25SingleTileBwdLPTSchedulerILb0ELi128ELb1EEEEEEEEEvNT_6ParamsE --------------------------
	.section	.nv.info._ZN7cutlass13device_kernelIN5flash19enable_sm80_to_sm89INS1_16FlashAttnBwdSm80INS1_25CollectiveMainloopBwdSm80ILi2ELi2EN4cute5tupleIJNS5_1CILi128EEES8_NS7_ILi64EEEEEENS_6half_tEfNS_4arch4Sm80ELb1ELb0ELb1ELb0ELb1ELb0ELb0ELb0ELi2ELi4ELi4ELi4ELb0EEENS1_24CollectiveEpilogueBwdGQAISA_fSD_Li256ELb0ELb1EEENS1_25SingleTileBwdLPTSchedulerILb0ELi128ELb1EEEEEEEEEvNT_6ParamsE,"",@"SHT_CUDA_INFO"
	.sectionflags	@""
	.align	4


	//----- nvinfo : EIATTR_CUDA_API_VERSION
	.align		4
        /*0000*/ 	.byte	0x04, 0x37
        /*0002*/ 	.short	(.L_902 - .L_901)
.L_901:
        /*0004*/ 	.word	0x00000082


	//----- nvinfo : EIATTR_KPARAM_INFO
	.align		4
.L_902:
        /*0008*/ 	.byte	0x04, 0x17
        /*000a*/ 	.short	(.L_904 - .L_903)
.L_903:
        /*000c*/ 	.word	0x00000000
        /*0010*/ 	.short	0x0000
        /*0012*/ 	.short	0x0000
        /*0014*/ 	.byte	0x00, 0xf0, 0x41, 0x0a


	//----- nvinfo : EIATTR_SPARSE_MMA_MASK
	.align		4
.L_904:
        /*0018*/ 	.byte	0x03, 0x50
        /*001a*/ 	.short	0x0000


	//----- nvinfo : EIATTR_MAXREG_COUNT
	.align		4
        /*001c*/ 	.byte	0x03, 0x1b
        /*001e*/ 	.short	0x00ff


	//----- nvinfo : EIATTR_MERCURY_ISA_VERSION
	.align		4
        /*0020*/ 	.byte	0x03, 0x5f
        /*0022*/ 	.short	0x0101


	//----- nvinfo : EIATTR_EXIT_INSTR_OFFSETS
	.align		4
        /*0024*/ 	.byte	0x04, 0x1c
        /*0026*/ 	.short	(.L_906 - .L_905)


	//   ....[0]....
.L_905:
        /*0028*/ 	.word	0x00000010


	//----- nvinfo : EIATTR_MAX_THREADS
	.align		4
.L_906:
        /*002c*/ 	.byte	0x04, 0x05
        /*002e*/ 	.short	(.L_908 - .L_907)
.L_907:
        /*0030*/ 	.word	0x00000100
        /*0034*/ 	.word	0x00000001
        /*0038*/ 	.word	0x00000001


	//----- nvinfo : EIATTR_CBANK_PARAM_SIZE
	.align		4
.L_908:
        /*003c*/ 	.byte	0x03, 0x19
        /*003e*/ 	.short	0x0290


	//----- nvinfo : EIATTR_PARAM_CBANK
	.align		4
        /*0040*/ 	.byte	0x04, 0x0a
        /*0042*/ 	.short	(.L_910 - .L_909)
	.align		4
.L_909:
        /*0044*/ 	.word	index@(.nv.constant0._ZN7cutlass13device_kernelIN5flash19enable_sm80_to_sm89INS1_16FlashAttnBwdSm80INS1_25CollectiveMainloopBwdSm80ILi2ELi2EN4cute5tupleIJNS5_1CILi128EEES8_NS7_ILi64EEEEEENS_6half_tEfNS_4arch4Sm80ELb1ELb0ELb1ELb0ELb1ELb0ELb0ELb0ELi2ELi4ELi4ELi4ELb0EEENS1_24CollectiveEpilogueBwdGQAISA_fSD_Li256ELb0ELb1EEENS1_25SingleTileBwdLPTSchedulerILb0ELi128ELb1EEEEEEEEEvNT_6ParamsE)
        /*0048*/ 	.short	0x0210
        /*004a*/ 	.short	0x0290


	//----- nvinfo : EIATTR_SW_WAR
	.align		4
.L_910:
        /*004c*/ 	.byte	0x04, 0x36
        /*004e*/ 	.short	(.L_912 - .L_911)
.L_911:
        /*0050*/ 	.word	0x00000008
.L_912:


//--------------------- .nv.info._ZN7cutlass13device_kernelIN5flash22FlashAttnBwdPreprocessIN4cute5tupleIJNS3_1CILi128EEENS5_ILi64EEEEEENS_6half_tEfNS_4arch4Sm80ELb1ELb0EEEEEvNT_6ParamsE --------------------------
	.section	.nv.info._ZN7cutlass13device_kernelIN5flash22FlashAttnBwdPreprocessIN4cute5tupleIJNS3_1CILi128EEENS5_ILi64EEEEEENS_6half_tEfNS_4arch4Sm80ELb1ELb0EEEEEvNT_6ParamsE,"",@"SHT_CUDA_INFO"
	.sectionflags	@""
	.align	4


	//----- nvinfo : EIATTR_CUDA_API_VERSION
	.align		4
        /*0000*/ 	.byte	0x04, 0x37
        /*0002*/ 	.short	(.L_914 - .L_913)
.L_913:
        /*0004*/ 	.word	0x00000082


	//----- nvinfo : EIATTR_KPARAM_INFO
	.align		4
.L_914:
        /*0008*/ 	.byte	0x04, 0x17
        /*000a*/ 	.short	(.L_916 - .L_915)
.L_915:
        /*000c*/ 	.word	0x00000000
        /*0010*/ 	.short	0x0000
        /*0012*/ 	.short	0x0000
        /*0014*/ 	.byte	0x00, 0xf0, 0xc1, 0x03


	//----- nvinfo : EIATTR_SPARSE_MMA_MASK
	.align		4
.L_916:
        /*0018*/ 	.byte	0x03, 0x50
        /*001a*/ 	.short	0x0000


	//----- nvinfo : EIATTR_MAXREG_COUNT
	.align		4
        /*001c*/ 	.byte	0x03, 0x1b
        /*001e*/ 	.short	0x0080


	//----- nvinfo : EIATTR_MERCURY_ISA_VERSION
	.align		4
        /*0020*/ 	.byte	0x03, 0x5f
        /*0022*/ 	.short	0x0101


	//----- nvinfo : EIATTR_COOP_GROUP_MASK_REGIDS
	.align		4
        /*0024*/ 	.byte	0x04, 0x29
        /*0026*/ 	.short	(.L_918 - .L_917)


	//   ....[0]....
.L_917:
        /*0028*/ 	.word	0xffffffff


	//   ....[1]....
        /*002c*/ 	.word	0xffffffff


	//   ....[2]....
        /*0030*/ 	.word	0xffffffff


	//   ....[3]....
        /*0034*/ 	.word	0xffffffff


	//   ....[4]....
        /*0038*/ 	.word	0xffffffff


	//   ....[5]....
        /*003c*/ 	.word	0xffffffff


	//   ....[6]....
        /*0040*/ 	.word	0xffffffff


	//   ....[7]....
        /*0044*/ 	.word	0xffffffff


	//   ....[8]....
        /*0048*/ 	.word	0xffffffff


	//   ....[9]....
        /*004c*/ 	.word	0xffffffff


	//   ....[10]....
        /*0050*/ 	.word	0xffffffff


	//   ....[11]....
        /*0054*/ 	.word	0xffffffff


	//----- nvinfo : EIATTR_COOP_GROUP_INSTR_OFFSETS
	.align		4
.L_918:
        /*0058*/ 	.byte	0x04, 0x28
        /*005a*/ 	.short	(.L_920 - .L_919)


	//   ....[0]....
.L_919:
        /*005c*/ 	.word	0x00001110


	//   ....[1]....
        /*0060*/ 	.word	0x00001120


	//   ....[2]....
        /*0064*/ 	.word	0x00001130


	//   ....[3]....
        /*0068*/ 	.word	0x00001140


	//   ....[4]....
        /*006c*/ 	.word	0x00001190


	//   ....[5]....
        /*0070*/ 	.word	0x000011a0


	//   ....[6]....
        /*0074*/ 	.word	0x000011b0


	//   ....[7]....
        /*0078*/ 	.word	0x000011c0


	//   ....[8]....
        /*007c*/ 	.word	0x00001230


	//   ....[9]....
        /*0080*/ 	.word	0x00001250


	//   ....[10]....
        /*0084*/ 	.word	0x00001260


	//   ....[11]....
        /*0088*/ 	.word	0x00001280


	//----- nvinfo : EIATTR_EXIT_INSTR_OFFSETS
	.align		4
.L_920:
        /*008c*/ 	.byte	0x04, 0x1c
        /*008e*/ 	.short	(.L_922 - .L_921)


	//   ....[0]....
.L_921:
        /*0090*/ 	.word	0x00001840


	//   ....[1]....
        /*0094*/ 	.word	0x000018c0


	//----- nvinfo : EIATTR_MAX_THREADS
	.align		4
.L_922:
        /*0098*/ 	.byte	0x04, 0x05
        /*009a*/ 	.short	(.L_924 - .L_923)
.L_923:
        /*009c*/ 	.word	0x00000100
        /*00a0*/ 	.word	0x00000001
        /*00a4*/ 	.word	0x00000001


	//----- nvinfo : EIATTR_CRS_STACK_SIZE
	.align		4
.L_924:
        /*00a8*/ 	.byte	0x04, 0x1e
        /*00aa*/ 	.short	(.L_926 - .L_925)
.L_925:
        /*00ac*/ 	.word	0x00000000


	//----- nvinfo : EIATTR_CBANK_PARAM_SIZE
	.align		4
.L_926:
        /*00b0*/ 	.byte	0x03, 0x19
        /*00b2*/ 	.short	0x00f0


	//----- nvinfo : EIATTR_PARAM_CBANK
	.align		4
        /*00b4*/ 	.byte	0x04, 0x0a
        /*00b6*/ 	.short	(.L_928 - .L_927)
	.align		4
.L_927:
        /*00b8*/ 	.word	index@(.nv.constant0._ZN7cutlass13device_kernelIN5flash22FlashAttnBwdPreprocessIN4cute5tupleIJNS3_1CILi128EEENS5_ILi64EEEEEENS_6half_tEfNS_4arch4Sm80ELb1ELb0EEEEEvNT_6ParamsE)
        /*00bc*/ 	.short	0x0210
        /*00be*/ 	.short	0x00f0


	//----- nvinfo : EIATTR_SW_WAR
	.align		4
.L_928:
        /*00c0*/ 	.byte	0x04, 0x36
        /*00c2*/ 	.short	(.L_930 - .L_929)
.L_929:
        /*00c4*/ 	.word	0x00000008
.L_930:


//--------------------- .nv.info._ZN7cutlass13device_kernelIN5flash19enable_sm80_to_sm89INS1_16FlashAttnBwdSm80INS1_25CollectiveMainloopBwdSm80ILi2ELi2EN4cute5tupleIJNS5_1CILi128EEES8_NS7_ILi64EEEEEENS_6half_tEfNS_4arch4Sm80ELb1ELb0ELb1ELb1ELb0ELb0ELb0ELb0ELi2ELi4ELi4ELi4ELb0EEENS1_21CollectiveEpilogueBwdISA_SB_SD_Li256ELb1ELb0ELi2EEENS1_25SingleTileBwdLPTSchedulerILb1ELi128ELb0EEEEEEEEEvNT_6ParamsE --------------------------
	.section	.nv.info._ZN7cutlass13device_kernelIN5flash19enable_sm80_to_sm89INS1_16FlashAttnBwdSm80INS1_25CollectiveMainloopBwdSm80ILi2ELi2EN4cute5tupleIJNS5_1CILi128EEES8_NS7_ILi64EEEEEENS_6half_tEfNS_4arch4Sm80ELb1ELb0ELb1ELb1ELb0ELb0ELb0ELb0ELi2ELi4ELi4ELi4ELb0EEENS1_21CollectiveEpilogueBwdISA_SB_SD_Li256ELb1ELb0ELi2EEENS1_25SingleTileBwdLPTSchedulerILb1ELi128ELb0EEEEEEEEEvNT_6ParamsE,"",@"SHT_CUDA_INFO"
	.sectionflags	@""
	.align	4


	//----- nvinfo : EIATTR_CUDA_API_VERSION
	.align		4
        /*0000*/ 	.byte	0x04, 0x37
        /*0002*/ 	.short	(.L_932 - .L_931)
.L_931:
        /*0004*/ 	.word	0x00000082


	//----- nvinfo : EIATTR_KPARAM_INFO
	.align		4
.L_932:
        /*0008*/ 	.byte	0x04, 0x17
        /*000a*/ 	.short	(.L_934 - .L_933)
.L_933:
        /*000c*/ 	.word	0x00000000
        /*0010*/ 	.short	0x0000
        /*0012*/ 	.short	0x0000
        /*0014*/ 	.byte	0x00, 0xf0, 0x21, 0x0a


	//----- nvinfo : EIATTR_SPARSE_MMA_MASK
	.align		4
.L_934:
        /*0018*/ 	.byte	0x03, 0x50
        /*001a*/ 	.short	0x0000


	//----- nvinfo : EIATTR_MAXREG_COUNT
	.align		4
        /*001c*/ 	.byte	0x03, 0x1b
        /*001e*/ 	.short	0x00ff


	//----- nvinfo : EIATTR_MERCURY_ISA_VERSION
	.align		4
        /*0020*/ 	.byte	0x03, 0x5f
        /*0022*/ 	.short	0x0101


	//----- nvinfo : EIATTR_EXIT_INSTR_OFFSETS
	.align		4
        /*0024*/ 	.byte	0x04, 0x1c
        /*0026*/ 	.short	(.L_936 - .L_935)


	//   ....[0]....
.L_935:
        /*0028*/ 	.word	0x00000010


	//----- nvinfo : EIATTR_MAX_THREADS
	.align		4
.L_936:
        /*002c*/ 	.byte	0x04, 0x05
        /*002e*/ 	.short	(.L_938 - .L_937)
.L_937:
        /*0030*/ 	.word	0x00000100
        /*0034*/ 	.word	0x00000001
        /*0038*/ 	.word	0x00000001


	//----- nvinfo : EIATTR_CBANK_PARAM_SIZE
	.align		4
.L_938:
        /*003c*/ 	.byte	0x03, 0x19
        /*003e*/ 	.short	0x0288


	//----- nvinfo : EIATTR_PARAM_CBANK
	.align		4
        /*0040*/ 	.byte	0x04, 0x0a
        /*0042*/ 	.short	(.L_940 - .L_939)
	.align		4
.L_939:
        /*0044*/ 	.word	index@(.nv.constant0._ZN7cutlass13device_kernelIN5flash19enable_sm80_to_sm89INS1_16FlashAttnBwdSm80INS1_25CollectiveMainloopBwdSm80ILi2ELi2EN4cute5tupleIJNS5_1CILi128EEES8_NS7_ILi64EEEEEENS_6half_tEfNS_4arch4Sm80ELb1ELb0ELb1ELb1ELb0ELb0ELb0ELb0ELi2ELi4ELi4ELi4ELb0EEENS1_21CollectiveEpilogueBwdISA_SB_SD_Li256ELb1ELb0ELi2EEENS1_25SingleTileBwdLPTSchedulerILb1ELi128ELb0EEEEEEEEEvNT_6ParamsE)
        /*0048*/ 	.short	0x0210
        /*004a*/ 	.short	0x0288


	//----- nvinfo : EIATTR_SW_WAR
	.align		4
.L_940:
        /*004c*/ 	.byte	0x04, 0x36
        /*004e*/ 	.short	(.L_942 - .L_941)
.L_941:
        /*0050*/ 	.word	0x00000008
.L_942:


//--------------------- .nv.info._ZN7cutlass13device_kernelIN5flash19enable_sm80_to_sm89INS1_16FlashAttnBwdSm80INS1_25CollectiveMainloopBwdSm80ILi2ELi2EN4cute5tupleIJNS5_1CILi128EEES8_NS7_ILi64EEEEEENS_6half_tEfNS_4arch4Sm80ELb1ELb0ELb1ELb1ELb1ELb0ELb0ELb0ELi2ELi4ELi4ELi4ELb0EEENS1_21CollectiveEpilogueBwdISA_SB_SD_Li256ELb1ELb0ELi2EEENS1_25SingleTileBwdLPTSchedulerILb1ELi128ELb1EEEEEEEEEvNT_6ParamsE --------------------------
	.section	.nv.info._ZN7cutlass13device_kernelIN5flash19enable_sm80_to_sm89INS1_16FlashAttnBwdSm80INS1_25CollectiveMainloopBwdSm80ILi2ELi2EN4cute5tupleIJNS5_1CILi128EEES8_NS7_ILi64EEEEEENS_6half_tEfNS_4arch4Sm80ELb1ELb0ELb1ELb1ELb1ELb0ELb0ELb0ELi2ELi4ELi4ELi4ELb0EEENS1_21CollectiveEpilogueBwdISA_SB_SD_Li256ELb1ELb0ELi2EEENS1_25SingleTileBwdLPTSchedulerILb1ELi128ELb1EEEEEEEEEvNT_6ParamsE,"",@"SHT_CUDA_INFO"
	.sectionflags	@""
	.align	4


	//----- nvinfo : EIATTR_CUDA_API_VERSION
	.align		4
        /*0000*/ 	.byte	0x04, 0x37
        /*0002*/ 	.short	(.L_944 - .L_943)
.L_943:
        /*0004*/ 	.word	0x00000082


	//----- nvinfo : EIATTR_KPARAM_INFO
	.align		4
.L_944:
        /*0008*/ 	.byte	0x04, 0x17
        /*000a*/ 	.short	(.L_946 - .L_945)
.L_945:
        /*000c*/ 	.word	0x00000000
        /*0010*/ 	.short	0x0000
        /*0012*/ 	.short	0x0000
        /*0014*/ 	.byte	0x00, 0xf0, 0x21, 0x0a


	//----- nvinfo : EIATTR_SPARSE_MMA_MASK
	.align		4
.L_946:
        /*0018*/ 	.byte	0x03, 0x50
        /*001a*/ 	.short	0x0000


	//----- nvinfo : EIATTR_MAXREG_COUNT
	.align		4
        /*001c*/ 	.byte	0x03, 0x1b
        /*001e*/ 	.short	0x00ff


	//----- nvinfo : EIATTR_MERCURY_ISA_VERSION
	.align		4
        /*0020*/ 	.byte	0x03, 0x5f
        /*0022*/ 	.short	0x0101


	//----- nvinfo : EIATTR_EXIT_INSTR_OFFSETS
	.align		4
        /*0024*/ 	.byte	0x04, 0x1c
        /*0026*/ 	.short	(.L_948 - .L_947)


	//   ....[0]....
.L_947:
        /*0028*/ 	.word	0x00000010


	//----- nvinfo : EIATTR_MAX_THREADS
	.align		4
.L_948:
        /*002c*/ 	.byte	0x04, 0x05
        /*002e*/ 	.short	(.L_950 - .L_949)
.L_949:
        /*0030*/ 	.word	0x00000100
        /*0034*/ 	.word	0x00000001
        /*0038*/ 	.word	0x00000001


	//----- nvinfo : EIATTR_CBANK_PARAM_SIZE
	.align		4
.L_950:
        /*003c*/ 	.byte	0x03, 0x19
        /*003e*/ 	.short	0x0288


	//----- nvinfo : EIATTR_PARAM_CBANK
	.align		4
        /*0040*/ 	.byte	0x04, 0x0a
        /*0042*/ 	.short	(.L_952 - .L_951)
	.align		4
.L_951:
        /*0044*/ 	.word	index@(.nv.constant0._ZN7cutlass13device_kernelIN5flash19enable_sm80_to_sm89INS1_16FlashAttnBwdSm80INS1_25CollectiveMainloopBwdSm80ILi2ELi2EN4cute5tupleIJNS5_1CILi128EEES8_NS7_ILi64EEEEEENS_6half_tEfNS_4arch4Sm80ELb1ELb0ELb1ELb1ELb1ELb0ELb0ELb0ELi2ELi4ELi4ELi4ELb0EEENS1_21CollectiveEpilogueBwdISA_SB_SD_Li256ELb1ELb0ELi2EEENS1_25SingleTileBwdLPTSchedulerILb1ELi128ELb1EEEEEEEEEvNT_6ParamsE)
        /*0048*/ 	.short	0x0210
        /*004a*/ 	.short	0x0288


	//----- nvinfo : EIATTR_SW_WAR
	.align		4
.L_952:
        /*004c*/ 	.byte	0x04, 0x36
        /*004e*/ 	.short	(.L_954 - .L_953)
.L_953:
        /*0050*/ 	.word	0x00000008
.L_954:


//--------------------- .nv.info._ZN7cutlass13device_kernelIN5flash19enable_sm80_to_sm89INS1_16FlashAttnBwdSm80INS1_25CollectiveMainloopBwdSm80ILi2ELi2EN4cute5tupleIJNS5_1CILi128EEES8_NS7_ILi64EEEEEENS_6half_tEfNS_4arch4Sm80ELb1ELb0ELb1ELb1ELb0ELb0ELb0ELb0ELi2ELi4ELi4ELi4ELb0EEENS1_24CollectiveEpilogueBwdGQAISA_fSD_Li256ELb1ELb0EEENS1_25SingleTileBwdLPTSchedulerILb1ELi128ELb0EEEEEEEEEvNT_6ParamsE --------------------------
	.section	.nv.info._ZN7cutlass13device_kernelIN5flash19enable_sm80_to_sm89INS1_16FlashAttnBwdSm80INS1_25CollectiveMainloopBwdSm80ILi2ELi2EN4cute5tupleIJNS5_1CILi128EEES8_NS7_ILi64EEEEEENS_6half_tEfNS_4arch4Sm80ELb1ELb0ELb1ELb1ELb0ELb0ELb0ELb0ELi2ELi4ELi4ELi4ELb0EEENS1_24CollectiveEpilogueBwdGQAISA_fSD_Li256ELb1ELb0EEENS1_25SingleTileBwdLPTSchedulerILb1ELi128ELb0EEEEEEEEEvNT_6ParamsE,"",@"SHT_CUDA_INFO"
	.sectionflags	@""
	.align	4


	//----- nvinfo : EIATTR_CUDA_API_VERSION
	.align		4
        /*0000*/ 	.byte	0x04, 0x37
        /*0002*/ 	.short	(.L_956 - .L_955)
.L_955:
        /*0004*/ 	.word	0x00000082


	//----- nvinfo : EIATTR_KPARAM_INFO
	.align		4
.L_956:
        /*0008*/ 	.byte	0x04, 0x17
        /*000a*/ 	.short	(.L_958 - .L_957)
.L_957:
        /*000c*/ 	.word	0x00000000
        /*0010*/ 	.short	0x0000
        /*0012*/ 	.short	0x0000
        /*0014*/ 	.byte	0x00, 0xf0, 0x41, 0x0a


	//----- nvinfo : EIATTR_SPARSE_MMA_MASK
	.align		4
.L_958:
        /*0018*/ 	.byte	0x03, 0x50
        /*001a*/ 	.short	0x0000


	//----- nvinfo : EIATTR_MAXREG_COUNT
	.align		4
        /*001c*/ 	.byte	0x03, 0x1b
        /*001e*/ 	.short	0x00ff


	//----- nvinfo : EIATTR_MERCURY_ISA_VERSION
	.align		4
        /*0020*/ 	.byte	0x03, 0x5f
        /*0022*/ 	.short	0x0101


	//----- nvinfo : EIATTR_EXIT_INSTR_OFFSETS
	.align		4
        /*0024*/ 	.byte	0x04, 0x1c
        /*0026*/ 	.short	(.L_960 - .L_959)


	//   ....[0]....
.L_959:
        /*0028*/ 	.word	0x00000010


	//----- nvinfo : EIATTR_MAX_THREADS
	.align		4
.L_960:
        /*002c*/ 	.byte	0x04, 0x05
        /*002e*/ 	.short	(.L_962 - .L_961)
.L_961:
        /*0030*/ 	.word	0x00000100
        /*0034*/ 	.word	0x00000001
        /*0038*/ 	.word	0x00000001


	//----- nvinfo : EIATTR_CBANK_PARAM_SIZE
	.align		4
.L_962:
        /*003c*/ 	.byte	0x03, 0x19
        /*003e*/ 	.short	0x0290


	//----- nvinfo : EIATTR_PARAM_CBANK
	.align		4
        /*0040*/ 	.byte	0x04, 0x0a
        /*0042*/ 	.short	(.L_964 - .L_963)
	.align		4
.L_963:
        /*0044*/ 	.word	index@(.nv.constant0._ZN7cutlass13device_kernelIN5flash19enable_sm80_to_sm89INS1_16FlashAttnBwdSm80INS1_25CollectiveMainloopBwdSm80ILi2ELi2EN4cute5tupleIJNS5_1CILi128EEES8_NS7_ILi64EEEEEENS_6half_tEfNS_4arch4Sm80ELb1ELb0ELb1ELb1ELb0ELb0ELb0ELb0ELi2ELi4ELi4ELi4ELb0EEENS1_24CollectiveEpilogueBwdGQAISA_fSD_Li256ELb1ELb0EEENS1_25SingleTileBwdLPTSchedulerILb1ELi128ELb0EEEEEEEEEvNT_6ParamsE)
        /*0048*/ 	.short	0x0210
        /*004a*/ 	.short	0x0290


	//----- nvinfo : EIATTR_SW_WAR
	.align		4
.L_964:
        /*004c*/ 	.byte	0x04, 0x36
        /*004e*/ 	.short	(.L_966 - .L_965)
.L_965:
        /*0050*/ 	.word	0x00000008
.L_966:


//--------------------- .nv.info._ZN7cutlass13device_kernelIN5flash32FlashAttnBwdPostprocessConvertdQIN4cute5tupleIJNS3_1CILi128EEENS5_ILi64EEEEEENS_6half_tEfNS_4arch4Sm80ELi256ENS3_8TiledMMAINS3_8MMA_AtomIJNS3_28SM80_16x8x16_F32F16F16F32_TNEEEENS3_6LayoutINS4_IJNS5_ILi4EEENS5_ILi2EEENS5_ILi1EEEEEENS4_IJSJ_SH_NS5_ILi0EEEEEEEENS4_IJS7_NS5_ILi32EEENS5_ILi16EEEEEEEELb0EEEEEvNT_6ParamsE --------------------------
	.section	.nv.info._ZN7cutlass13device_kernelIN5flash32FlashAttnBwdPostprocessConvertdQIN4cute5tupleIJNS3_1CILi128EEENS5_ILi64EEEEEENS_6half_tEfNS_4arch4Sm80ELi256ENS3_8TiledMMAINS3_8MMA_AtomIJNS3_28SM80_16x8x16_F32F16F16F32_TNEEEENS3_6LayoutINS4_IJNS5_ILi4EEENS5_ILi2EEENS5_ILi1EEEEEENS4_IJSJ_SH_NS5_ILi0EEEEEEEENS4_IJS7_NS5_ILi32EEENS5_ILi16EEEEEEEELb0EEEEEvNT_6ParamsE,"",@"SHT_CUDA_INFO"
	.sectionflags	@""
	.align	4


	//----- nvinfo : EIATTR_CUDA_API_VERSION
	.align		4
        /*0000*/ 	.byte	0x04, 0x37
        /*0002*/ 	.short	(.L_968 - .L_967)
.L_967:
        /*0004*/ 	.word	0x00000082


	//----- nvinfo : EIATTR_KPARAM_INFO
	.align		4
.L_968:
        /*0008*/ 	.byte	0x04, 0x17
        /*000a*/ 	.short	(.L_970 - .L_969)
.L_969:
        /*000c*/ 	.word	0x00000000
        /*0010*/ 	.short	0x0000
        /*0012*/ 	.short	0x0000
        /*0014*/ 	.byte	0x00, 0xf0, 0xc1, 0x01


	//----- nvinfo : EIATTR_SPARSE_MMA_MASK
	.align		4
.L_970:
        /*0018*/ 	.byte	0x03, 0x50
        /*001a*/ 	.short	0x0000


	//----- nvinfo : EIATTR_MAXREG_COUNT
	.align		4
        /*001c*/ 	.byte	0x03, 0x1b
        /*001e*/ 	.short	0x0080


	//----- nvinfo : EIATTR_NUM_BARRIERS
	.align		4
        /*0020*/ 	.byte	0x02, 0x4c
        /*0022*/ 	.byte	0x01
	.zero		1


	//----- nvinfo : EIATTR_MERCURY_ISA_VERSION
	.align		4
        /*0024*/ 	.byte	0x03, 0x5f
        /*0026*/ 	.short	0x0101


	//----- nvinfo : EIATTR_EXIT_INSTR_OFFSETS
	.align		4
        /*0028*/ 	.byte	0x04, 0x1c
        /*002a*/ 	.short	(.L_972 - .L_971)


	//   ....[0]....
.L_971:
        /*002c*/ 	.word	0x000001b0


	//   ....[1]....
        /*0030*/ 	.word	0x00001370


	//   ....[2]....
        /*0034*/ 	.word	0x00001440


	//----- nvinfo : EIATTR_MAX_THREADS
	.align		4
.L_972:
        /*0038*/ 	.byte	0x04, 0x05
        /*003a*/ 	.short	(.L_974 - .L_973)
.L_973:
        /*003c*/ 	.word	0x00000100
        /*0040*/ 	.word	0x00000001
        /*0044*/ 	.word	0x00000001


	//----- nvinfo : EIATTR_CRS_STACK_SIZE
	.align		4
.L_974:
        /*0048*/ 	.byte	0x04, 0x1e
        /*004a*/ 	.short	(.L_976 - .L_975)
.L_975:
        /*004c*/ 	.word	0x00000000


	//----- nvinfo : EIATTR_CBANK_PARAM_SIZE
	.align		4
.L_976:
        /*0050*/ 	.byte	0x03, 0x19
        /*0052*/ 	.short	0x0070


	//----- nvinfo : EIATTR_PARAM_CBANK
	.align		4
        /*0054*/ 	.byte	0x04, 0x0a
        /*0056*/ 	.short	(.L_978 - .L_977)
	.align		4
.L_977:
        /*0058*/ 	.word	index@(.nv.constant0._ZN7cutlass13device_kernelIN5flash32FlashAttnBwdPostprocessConvertdQIN4cute5tupleIJNS3_1CILi128EEENS5_ILi64EEEEEENS_6half_tEfNS_4arch4Sm80ELi256ENS3_8TiledMMAINS3_8MMA_AtomIJNS3_28SM80_16x8x16_F32F16F16F32_TNEEEENS3_6LayoutINS4_IJNS5_ILi4EEENS5_ILi2EEENS5_ILi1EEEEEENS4_IJSJ_SH_NS5_ILi0EEEEEEEENS4_IJS7_NS5_ILi32EEENS5_ILi16EEEEEEEELb0EEEEEvNT_6ParamsE)
        /*005c*/ 	.short	0x0210
        /*005e*/ 	.short	0x0070


	//----- nvinfo : EIATTR_SW_WAR
	.align		4
.L_978:
        /*0060*/ 	.byte	0x04, 0x36
        /*0062*/ 	.short	(.L_980 - .L_979)
.L_979:
        /*0064*/ 	.word	0x00000008
.L_980:


//--------------------- .nv.info._ZN7cutlass13device_kernelIN5flash19enable_sm80_to_sm89INS1_16FlashAttnBwdSm80INS1_25CollectiveMainloopBwdSm80ILi2ELi2EN4cute5tupleIJNS5_1CILi128EEES8_NS7_ILi64EEEEEENS_6half_tEfNS_4arch4Sm80ELb1ELb0ELb1ELb1ELb1ELb0ELb0ELb0ELi2ELi4ELi4ELi4ELb0EEENS1_24CollectiveEpilogueBwdGQAISA_fSD_Li256ELb1ELb1EEENS1_25SingleTileBwdLPTSchedulerILb1ELi128ELb1EEEEEEEEEvNT_6ParamsE --------------------------
	.section	.nv.info._ZN7cutlass13device_kernelIN5flash19enable_sm80_to_sm89INS1_16FlashAttnBwdSm80INS1_25CollectiveMainloopBwdSm80ILi2ELi2EN4cute5tupleIJNS5_1CILi128EEES8_NS7_ILi64EEEEEENS_6half_tEfNS_4arch4Sm80ELb1ELb0ELb1ELb1ELb1ELb0ELb0ELb0ELi2ELi4ELi4ELi4ELb0EEENS1_24CollectiveEpilogueBwdGQAISA_fSD_Li256ELb1ELb1EEENS1_25SingleTileBwdLPTSchedulerILb1ELi128ELb1EEEEEEEEEvNT_6ParamsE,"",@"SHT_CUDA_INFO"
	.sectionflags	@""
	.align	4


	//----- nvinfo : EIATTR_CUDA_API_VERSION
	.align		4
        /*0000*/ 	.byte	0x04, 0x37
        /*0002*/ 	.short	(.L_982 - .L_981)
.L_981:
        /*0004*/ 	.word	0x00000082


	//----- nvinfo : EIATTR_KPARAM_INFO
	.align		4
.L_982:
        /*0008*/ 	.byte	0x04, 0x17
        /*000a*/ 	.short	(.L_984 - .L_983)
.L_983:
        /*000c*/ 	.word	0x00000000
        /*0010*/ 	.short	0x0000
        /*0012*/ 	.short	0x0000
        /*0014*/ 	.byte	0x00, 0xf0, 0x41, 0x0a


	//----- nvinfo : EIATTR_SPARSE_MMA_MASK
	.align		4
.L_984:
        /*0018*/ 	.byte	0x03, 0x50
        /*001a*/ 	.short	0x0000


	//----- nvinfo : EIATTR_MAXREG_COUNT
	.align		4
        /*001c*/ 	.byte	0x03, 0x1b
        /*001e*/ 	.short	0x00ff


	//----- nvinfo : EIATTR_MERCURY_ISA_VERSION
	.align		4
        /*0020*/ 	.byte	0x03, 0x5f
        /*0022*/ 	.short	0x0101


	//----- nvinfo : EIATTR_EXIT_INSTR_OFFSETS
	.align		4
        /*0024*/ 	.byte	0x04, 0x1c
        /*0026*/ 	.short	(.L_986 - .L_985)


	//   ....[0]....
.L_985:
        /*0028*/ 	.word	0x00000010


	//----- nvinfo : EIATTR_MAX_THREADS
	.align		4
.L_986:
        /*002c*/ 	.byte	0x04, 0x05
        /*002e*/ 	.short	(.L_988 - .L_987)
.L_987:
        /*0030*/ 	.word	0x00000100
        /*0034*/ 	.word	0x00000001
        /*0038*/ 	.word	0x00000001


	//----- nvinfo : EIATTR_CBANK_PARAM_SIZE
	.align		4
.L_988:
        /*003c*/ 	.byte	0x03, 0x19
        /*003e*/ 	.short	0x0290


	//----- nvinfo : EIATTR_PARAM_CBANK
	.align		4
        /*0040*/ 	.byte	0x04, 0x0a
        /*0042*/ 	.short	(.L_990 - .L_989)
	.align		4
.L_989:
        /*0044*/ 	.word	index@(.nv.constant0._ZN7cutlass13device_kernelIN5flash19enable_sm80_to_sm89INS1_16FlashAttnBwdSm80INS1_25CollectiveMainloopBwdSm80ILi2ELi2EN4cute5tupleIJNS5_1CILi128EEES8_NS7_ILi64EEEEEENS_6half_tEfNS_4arch4Sm80ELb1ELb0ELb1ELb1ELb1ELb0ELb0ELb0ELi2ELi4ELi4ELi4ELb0EEENS1_24CollectiveEpilogueBwdGQAISA_fSD_Li256ELb1ELb1EEENS1_25SingleTileBwdLPTSchedulerILb1ELi128ELb1EEEEEEEEEvNT_6ParamsE)
        /*0048*/ 	.short	0x0210
        /*004a*/ 	.short	0x0290


	//----- nvinfo : EIATTR_SW_WAR
	.align		4
.L_990:
        /*004c*/ 	.byte	0x04, 0x36
        /*004e*/ 	.short	(.L_992 - .L_991)
.L_991:
        /*0050*/ 	.word	0x00000008
.L_992:


//--------------------- .nv.info._ZN7cutlass13device_kernelIN5flash22FlashAttnBwdPreprocessIN4cute5tupleIJNS3_1CILi128EEENS5_ILi64EEEEEENS_6half_tEfNS_4arch4Sm80ELb1ELb1EEEEEvNT_6ParamsE --------------------------
	.section	.nv.info._ZN7cutlass13device_kernelIN5flash22FlashAttnBwdPreprocessIN4cute5tupleIJNS3_1CILi128EEENS5_ILi64EEEEEENS_6half_tEfNS_4arch4Sm80ELb1ELb1EEEEEvNT_6ParamsE,"",@"SHT_CUDA_INFO"
	.sectionflags	@""
	.align	4


	//----- nvinfo : EIATTR_CUDA_API_VERSION
	.align		4
        /*0000*/ 	.byte	0x04, 0x37
        /*0002*/ 	.short	(.L_994 - .L_993)
.L_993:
        /*0004*/ 	.word	0x00000082


	//----- nvinfo : EIATTR_KPARAM_INFO
	.align		4
.L_994:
        /*0008*/ 	.byte	0x04, 0x17
        /*000a*/ 	.short	(.L_996 - .L_995)
.L_995:
        /*000c*/ 	.word	0x00000000
        /*0010*/ 	.short	0x0000
        /*0012*/ 	.short	0x0000
        /*0014*/ 	.byte	0x00, 0xf0, 0xc1, 0x03


	//----- nvinfo : EIATTR_SPARSE_MMA_MASK
	.align		4
.L_996:
        /*0018*/ 	.byte	0x03, 0x50
        /*001a*/ 	.short	0x0000


	//----- nvinfo : EIATTR_MAXREG_COUNT
	.align		4
        /*001c*/ 	.byte	0x03, 0x1b
        /*001e*/ 	.short	0x0080


	//----- nvinfo : EIATTR_MERCURY_ISA_VERSION
	.align		4
        /*0020*/ 	.byte	0x03, 0x5f
        /*0022*/ 	.short	0x0101


	//----- nvinfo : EIATTR_COOP_GROUP_MASK_REGIDS
	.align		4
        /*0024*/ 	.byte	0x04, 0x29
        /*0026*/ 	.short	(.L_998 - .L_997)


	//   ....[0]....
.L_997:
        /*0028*/ 	.word	0xffffffff


	//   ....[1]....
        /*002c*/ 	.word	0xffffffff


	//   ....[2]....
        /*0030*/ 	.word	0xffffffff


	//   ....[3]....
        /*0034*/ 	.word	0xffffffff


	//   ....[4]....
        /*0038*/ 	.word	0xffffffff


	//   ....[5]....
        /*003c*/ 	.word	0xffffffff


	//   ....[6]....
        /*0040*/ 	.word	0xffffffff


	//   ....[7]....
        /*0044*/ 	.word	0xffffffff


	//   ....[8]....
        /*0048*/ 	.word	0xffffffff


	//   ....[9]....
        /*004c*/ 	.word	0xffffffff


	//   ....[10]....
        /*0050*/ 	.word	0xffffffff


	//   ....[11]....
        /*0054*/ 	.word	0xffffffff


	//----- nvinfo : EIATTR_COOP_GROUP_INSTR_OFFSETS
	.align		4
.L_998:
        /*0058*/ 	.byte	0x04, 0x28
        /*005a*/ 	.short	(.L_1000 - .L_999)


	//   ....[0]....
.L_999:
        /*005c*/ 	.word	0x000013a0


	//   ....[1]....
        /*0060*/ 	.word	0x000013b0


	//   ....[2]....
        /*0064*/ 	.word	0x000013c0


	//   ....[3]....
        /*0068*/ 	.word	0x000013d0


	//   ....[4]....
        /*006c*/ 	.word	0x00001420


	//   ....[5]....
        /*0070*/ 	.word	0x00001430


	//   ....[6]....
        /*0074*/ 	.word	0x00001440


	//   ....[7]....
        /*0078*/ 	.word	0x00001450


	//   ....[8]....
        /*007c*/ 	.word	0x000014b0


	//   ....[9]....
        /*0080*/ 	.word	0x000014c0


	//   ....[10]....
        /*0084*/ 	.word	0x000014d0


	//   ....[11]....
        /*0088*/ 	.word	0x000014e0


	//----- nvinfo : EIATTR_EXIT_INSTR_OFFSETS
	.align		4
.L_1000:
        /*008c*/ 	.byte	0x04, 0x1c
        /*008e*/ 	.short	(.L_1002 - .L_1001)


	//   ....[0]....
.L_1001:
        /*0090*/ 	.word	0x000001c0


	//   ....[1]....
        /*0094*/ 	.word	0x00001b30


	//   ....[2]....
        /*0098*/ 	.word	0x00001bb0


	//----- nvinfo : EIATTR_MAX_THREADS
	.align		4
.L_1002:
        /*009c*/ 	.byte	0x04, 0x05
        /*009e*/ 	.short	(.L_1004 - .L_1003)
.L_1003:
        /*00a0*/ 	.word	0x00000100
        /*00a4*/ 	.word	0x00000001
        /*00a8*/ 	.word	0x00000001


	//----- nvinfo : EIATTR_CRS_STACK_SIZE
	.align		4
.L_1004:
        /*00ac*/ 	.byte	0x04, 0x1e
        /*00ae*/ 	.short	(.L_1006 - .L_1005)
.L_1005:
        /*00b0*/ 	.word	0x00000000


	//----- nvinfo : EIATTR_CBANK_PARAM_SIZE
	.align		4
.L_1006:
        /*00b4*/ 	.byte	0x03, 0x19
        /*00b6*/ 	.short	0x00f0


	//----- nvinfo : EIATTR_PARAM_CBANK
	.align		4
        /*00b8*/ 	.byte	0x04, 0x0a
        /*00ba*/ 	.short	(.L_1008 - .L_1007)
	.align		4
.L_1007:
        /*00bc*/ 	.word	index@(.nv.constant0._ZN7cutlass13device_kernelIN5flash22FlashAttnBwdPreprocessIN4cute5tupleIJNS3_1CILi128EEENS5_ILi64EEEEEENS_6half_tEfNS_4arch4Sm80ELb1ELb1EEEEEvNT_6ParamsE)
        /*00c0*/ 	.short	0x0210
        /*00c2*/ 	.short	0x00f0


	//----- nvinfo : EIATTR_SW_WAR
	.align		4
.L_1008:
        /*00c4*/ 	.byte	0x04, 0x36
        /*00c6*/ 	.short	(.L_1010 - .L_1009)
.L_1009:
        /*00c8*/ 	.word	0x00000008
.L_1010:


//--------------------- .nv.callgraph             --------------------------
	.section	.nv.callgraph,"",@"SHT_CUDA_CALLGRAPH"
	.align	4
	.sectionentsize	8
	.align		4
        /*0000*/ 	.word	0x00000000
	.align		4
        /*0004*/ 	.word	0xffffffff
	.align		4
        /*0008*/ 	.word	0x00000000
	.align		4
        /*000c*/ 	.word	0xfffffffe
	.align		4
        /*0010*/ 	.word	0x00000000
	.align		4
        /*0014*/ 	.word	0xfffffffd
	.align		4
        /*0018*/ 	.word	0x00000000
	.align		4
        /*001c*/ 	.word	0xfffffffc


//--------------------- .nv.constant4             --------------------------
	.section	.nv.constant4,"a",@progbits
	.align	8
	.align		8
.nv.constant4:
        /*0000*/ 	.dword	_ZN73_INTERNAL_e48e4f46_37_flash_bwd_hdim64_fp16_softcap_sm80_cu_3fbc093a_36154cuda3std3__45__cpo5beginE
	.align		8
        /*0008*/ 	.dword	_ZN73_INTERNAL_e48e4f46_37_flash_bwd_hdim64_fp16_softcap_sm80_cu_3fbc093a_36154cuda3std3__45__cpo3endE
	.align		8
        /*0010*/ 	.dword	_ZN73_INTERNAL_e48e4f46_37_flash_bwd_hdim64_fp16_softcap_sm80_cu_3fbc093a_36154cuda3std3__45__cpo6cbeginE
	.align		8
        /*0018*/ 	.dword	_ZN73_INTERNAL_e48e4f46_37_flash_bwd_hdim64_fp16_softcap_sm80_cu_3fbc093a_36154cuda3std3__45__cpo4cendE
	.align		8
        /*0020*/ 	.dword	_ZN73_INTERNAL_e48e4f46_37_flash_bwd_hdim64_fp16_softcap_sm80_cu_3fbc093a_36154cuda3std3__475_GLOBAL__N__e48e4f46_37_flash_bwd_hdim64_fp16_softcap_sm80_cu_3fbc093a_36156ignoreE
	.align		8
        /*0028*/ 	.dword	_ZN73_INTERNAL_e48e4f46_37_flash_bwd_hdim64_fp16_softcap_sm80_cu_3fbc093a_36154cuda3std3__419piecewise_constructE
	.align		8
        /*0030*/ 	.dword	_ZN73_INTERNAL_e48e4f46_37_flash_bwd_hdim64_fp16_softcap_sm80_cu_3fbc093a_36154cuda3std3__48in_placeE
	.align		8
        /*0038*/ 	.dword	_ZN73_INTERNAL_e48e4f46_37_flash_bwd_hdim64_fp16_softcap_sm80_cu_3fbc093a_36154cuda3std6ranges3__45__cpo4swapE
	.align		8
        /*0040*/ 	.dword	_ZN73_INTERNAL_e48e4f46_37_flash_bwd_hdim64_fp16_softcap_sm80_cu_3fbc093a_36154cuda3std6ranges3__45__cpo9iter_moveE
	.align		8
        /*0048*/ 	.dword	_ZN73_INTERNAL_e48e4f46_37_flash_bwd_hdim64_fp16_softcap_sm80_cu_3fbc093a_36154cute7productE
	.align		8
        /*0050*/ 	.dword	_ZN73_INTERNAL_e48e4f46_37_flash_bwd_hdim64_fp16_softcap_sm80_cu_3fbc093a_36154cute1_E


//--------------------- .text._ZN7cutlass13device_kernelIN5flash19enable_sm80_to_sm89INS1_16FlashAttnBwdSm80INS1_25CollectiveMainloopBwdSm80ILi2ELi2EN4cute5tupleIJNS5_1CILi64EEENS7_ILi128EEES8_EEENS_6half_tEfNS_4arch4Sm80ELb0ELb0ELb1ELb0ELb0ELb0ELb0ELb0ELi2ELi2ELi4ELi2ELb1EEENS1_21CollectiveEpilogueBwdISA_SB_SD_Li256ELb0ELb0ELi2EEENS1_19SingleTileSchedulerILb0ELb0ELb0ELi128EEEEEEEEEvNT_6ParamsE --------------------------
	.section	.text._ZN7cutlass13device_kernelIN5flash19enable_sm80_to_sm89INS1_16FlashAttnBwdSm80INS1_25CollectiveMainloopBwdSm80ILi2ELi2EN4cute5tupleIJNS5_1CILi64EEENS7_ILi128EEES8_EEENS_6half_tEfNS_4arch4Sm80ELb0ELb0ELb1ELb0ELb0ELb0ELb0ELb0ELi2ELi2ELi4ELi2ELb1EEENS1_21CollectiveEpilogueBwdISA_SB_SD_Li256ELb0ELb0ELi2EEENS1_19SingleTileSchedulerILb0ELb0ELb0ELi128EEEEEEEEEvNT_6ParamsE,"ax",@progbits
	.align	128
.text._ZN7cutlass13device_kernelIN5flash19enable_sm80_to_sm89INS1_16FlashAttnBwdSm80INS1_25CollectiveMainloopBwdSm80ILi2ELi2EN4cute5tupleIJNS5_1CILi64EEENS7_ILi128EEES8_EEENS_6half_tEfNS_4arch4Sm80ELb0ELb0ELb1ELb0ELb0ELb0ELb0ELb0ELi2ELi2ELi4ELi2ELb1EEENS1_21CollectiveEpilogueBwdISA_SB_SD_Li256ELb0ELb0ELi2EEENS1_19SingleTileSchedulerILb0ELb0ELb0ELi128EEEEEEEEEvNT_6ParamsE:
        .type           _ZN7cutlass13device_kernelIN5flash19enable_sm80_to_sm89INS1_16FlashAttnBwdSm80INS1_25CollectiveMainloopBwdSm80ILi2ELi2EN4cute5tupleIJNS5_1CILi64EEENS7_ILi128EEES8_EEENS_6half_tEfNS_4arch4Sm80ELb0ELb0ELb1ELb0ELb0ELb0ELb0ELb0ELi2ELi2ELi4ELi2ELb1EEENS1_21CollectiveEpilogueBwdISA_SB_SD_Li256ELb0ELb0ELi2EEENS1_19SingleTileSchedulerILb0ELb0ELb0ELi128EEEEEEEEEvNT_6ParamsE,@function
        .size           _ZN7cutlass13device_kernelIN5flash19enable_sm80_to_sm89INS1_16FlashAttnBwdSm80INS1_25CollectiveMainloopBwdSm80ILi2ELi2EN4cute5tupleIJNS5_1CILi64EEENS7_ILi128EEES8_EEENS_6half_tEfNS_4arch4Sm80ELb0ELb0ELb1ELb0ELb0ELb0ELb0ELb0ELi2ELi2ELi4ELi2ELb1EEENS1_21CollectiveEpilogueBwdISA_SB_SD_Li256ELb0ELb0ELi2EEENS1_19SingleTileSchedulerILb0ELb0ELb0ELi128EEEEEEEEEvNT_6ParamsE,(.L_x_86 - _ZN7cutlass13device_kernelIN5flash19enable_sm80_to_sm89INS1_16FlashAttnBwdSm80INS1_25CollectiveMainloopBwdSm80ILi2ELi2EN4cute5tupleIJNS5_1CILi64EEENS7_ILi128EEES8_EEENS_6half_tEfNS_4arch4Sm80ELb0ELb0ELb1ELb0ELb0ELb0ELb0ELb0ELi2ELi2ELi4ELi2ELb1EEENS1_21CollectiveEpilogueBwdISA_SB_SD_Li256ELb0ELb0ELi2EEENS1_19SingleTileSchedulerILb0ELb0ELb0ELi128EEEEEEEEEvNT_6ParamsE)
        .other          _ZN7cutlass13device_kernelIN5flash19enable_sm80_to_sm89INS1_16FlashAttnBwdSm80INS1_25CollectiveMainloopBwdSm80ILi2ELi2EN4cute5tupleIJNS5_1CILi64EEENS7_ILi128EEES8_EEENS_6half_tEfNS_4arch4Sm80ELb0ELb0ELb1ELb0ELb0ELb0ELb0ELb0ELi2ELi2ELi4ELi2ELb1EEENS1_21CollectiveEpilogueBwdISA_SB_SD_Li256ELb0ELb0ELi2EEENS1_19SingleTileSchedulerILb0ELb0ELb0ELi128EEEEEEEEEvNT_6ParamsE,@"STO_CUDA_ENTRY STV_DEFAULT"
_ZN7cutlass13device_kernelIN5flash19enable_sm80_to_sm89INS1_16FlashAttnBwdSm80INS1_25CollectiveMainloopBwdSm80ILi2ELi2EN4cute5tupleIJNS5_1CILi64EEENS7_ILi128EEES8_EEENS_6half_tEfNS_4arch4Sm80ELb0ELb0ELb1ELb0ELb0ELb0ELb0ELb0ELi2ELi2ELi4ELi2ELb1EEENS1_21CollectiveEpilogueBwdISA_SB_SD_Li256ELb0ELb0ELi2EEENS1_19SingleTileSchedulerILb0ELb0ELb0ELi128EEEEEEEEEvNT_6ParamsE:
[----:B------:R-:W-:Y:S01]  /*0000*/  LDC R1, c[0x0][0x28] ;  /* 0x00000a00ff017b82 */ /* 0x000fe20000000800 */
[----:B------:R-:W-:Y:S05]  /*0010*/  EXIT ;  /* 0x000000000000794d */ /* 0x000fea0003800000 */
.L_x_0:
[----:B------:R-:W-:-:S00]  /*0020*/  BRA `(.L_x_0) ;  /* 0xfffffffc00fc7947 */ /* 0x000fc0000383ffff */
[----:B------:R-:W-:-:S00]  /*0030*/  NOP ;  /* 0x0000000000007918 */ /* 0x000fc00000000000 */
        /* <DEDUP_REMOVED lines=12> */
.L_x_86:


//--------------------- .text._ZN7cutlass13device_kernelIN5flash19enable_sm80_to_sm89INS1_16FlashAttnBwdSm80INS1_25CollectiveMainloopBwdSm80ILi2ELi2EN4cute5tupleIJNS5_1CILi64EEENS7_ILi128EEES8_EEENS_6half_tEfNS_4arch4Sm80ELb0ELb0ELb1ELb0ELb1ELb0ELb0ELb0ELi2ELi2ELi4ELi2ELb1EEENS1_21CollectiveEpilogueBwdISA_SB_SD_Li256ELb0ELb0ELi2EEENS1_19SingleTileSchedulerILb0ELb0ELb0ELi128EEEEEEEEEvNT_6ParamsE --------------------------
	.section	.text._ZN7cutlass13device_kernelIN5flash19enable_sm80_to_sm89INS1_16FlashAttnBwdSm80INS1_25CollectiveMainloopBwdSm80ILi2ELi2EN4cute5tupleIJNS5_1CILi64EEENS7_ILi128EEES8_EEENS_6half_tEfNS_4arch4Sm80ELb0ELb0ELb1ELb0ELb1ELb0ELb0ELb0ELi2ELi2ELi4ELi2ELb1EEENS1_21CollectiveEpilogueBwdISA_SB_SD_Li256ELb0ELb0ELi2EEENS1_19SingleTileSchedulerILb0ELb0ELb0ELi128EEEEEEEEEvNT_6ParamsE,"ax",@progbits
	.align	128
.text._ZN7cutlass13device_kernelIN5flash19enable_sm80_to_sm89INS1_16FlashAttnBwdSm80INS1_25CollectiveMainloopBwdSm80ILi2ELi2EN4cute5tupleIJNS5_1CILi64EEENS7_ILi128EEES8_EEENS_6half_tEfNS_4arch4Sm80ELb0ELb0ELb1ELb0ELb1ELb0ELb0ELb0ELi2ELi2ELi4ELi2ELb1EEENS1_21CollectiveEpilogueBwdISA_SB_SD_Li256ELb0ELb0ELi2EEENS1_19SingleTileSchedulerILb0ELb0ELb0ELi128EEEEEEEEEvNT_6ParamsE:
        .type           _ZN7cutlass13device_kernelIN5flash19enable_sm80_to_sm89INS1_16FlashAttnBwdSm80INS1_25CollectiveMainloopBwdSm80ILi2ELi2EN4cute5tupleIJNS5_1CILi64EEENS7_ILi128EEES8_EEENS_6half_tEfNS_4arch4Sm80ELb0ELb0ELb1ELb0ELb1ELb0ELb0ELb0ELi2ELi2ELi4ELi2ELb1EEENS1_21CollectiveEpilogueBwdISA_SB_SD_Li256ELb0ELb0ELi2EEENS1_19SingleTileSchedulerILb0ELb0ELb0ELi128EEEEEEEEEvNT_6ParamsE,@function
        .size           _ZN7cutlass13device_kernelIN5flash19enable_sm80_to_sm89INS1_16FlashAttnBwdSm80INS1_25CollectiveMainloopBwdSm80ILi2ELi2EN4cute5tupleIJNS5_1CILi64EEENS7_ILi128EEES8_EEENS_6half_tEfNS_4arch4Sm80ELb0ELb0ELb1ELb0ELb1ELb0ELb0ELb0ELi2ELi2ELi4ELi2ELb1EEENS1_21CollectiveEpilogueBwdISA_SB_SD_Li256ELb0ELb0ELi2EEENS1_19SingleTileSchedulerILb0ELb0ELb0ELi128EEEEEEEEEvNT_6ParamsE,(.L_x_87 - _ZN7cutlass13device_kernelIN5flash19enable_sm80_to_sm89INS1_16FlashAttnBwdSm80INS1_25CollectiveMainloopBwdSm80ILi2ELi2EN4cute5tupleIJNS5_1CILi64EEENS7_ILi128EEES8_EEENS_6half_tEfNS_4arch4Sm80ELb0ELb0ELb1ELb0ELb1ELb0ELb0ELb0ELi2ELi2ELi4ELi2ELb1EEENS1_21CollectiveEpilogueBwdISA_SB_SD_Li256ELb0ELb0ELi2EEENS1_19SingleTileSchedulerILb0ELb0ELb0ELi128EEEEEEEEEvNT_6ParamsE)
        .other          _ZN7cutlass13device_kernelIN5flash19enable_sm80_to_sm89INS1_16FlashAttnBwdSm80INS1_25CollectiveMainloopBwdSm80ILi2ELi2EN4cute5tupleIJNS5_1CILi64EEENS7_ILi128EEES8_EEENS_6half_tEfNS_4arch4Sm80ELb0ELb0ELb1ELb0ELb1ELb0ELb0ELb0ELi2ELi2ELi4ELi2ELb1EEENS1_21CollectiveEpilogueBwdISA_SB_SD_Li256ELb0ELb0ELi2EEENS1_19SingleTileSchedulerILb0ELb0ELb0ELi128EEEEEEEEEvNT_6ParamsE,@"STO_CUDA_ENTRY STV_DEFAULT"
_ZN7cutlass13device_kernelIN5flash19enable_sm80_to_sm89INS1_16FlashAttnBwdSm80INS1_25CollectiveMainloopBwdSm80ILi2ELi2EN4cute5tupleIJNS5_1CILi64EEENS7_ILi128EEES8_EEENS_6half_tEfNS_4arch4Sm80ELb0ELb0ELb1ELb0ELb1ELb0ELb0ELb0ELi2ELi2ELi4ELi2ELb1EEENS1_21CollectiveEpilogueBwdISA_SB_SD_Li256ELb0ELb0ELi2EEENS1_19SingleTileSchedulerILb0ELb0ELb0ELi128EEEEEEEEEvNT_6ParamsE:
[----:B------:R-:W-:Y:S01]  /*0000*/  LDC R1, c[0x0][0x28] ;  /* 0x00000a00ff017b82 */ /* 0x000fe20000000800 */
[----:B------:R-:W-:Y:S05]  /*0010*/  EXIT ;  /* 0x000000000000794d */ /* 0x000fea0003800000 */
.L_x_1:
        /* <DEDUP_REMOVED lines=14> */
.L_x_87:


//--------------------- .text._ZN7cutlass13device_kernelIN5flash19enable_sm80_to_sm89INS1_16FlashAttnBwdSm80INS1_25CollectiveMainloopBwdSm80ILi2ELi2EN4cute5tupleIJNS5_1CILi64EEENS7_ILi128EEES8_EEENS_6half_tEfNS_4arch4Sm80ELb0ELb0ELb1ELb0ELb0ELb0ELb0ELb0ELi2ELi2ELi4ELi2ELb1EEENS1_24CollectiveEpilogueBwdGQAISA_fSD_Li256ELb0ELb0EEENS1_19SingleTileSchedulerILb0ELb0ELb0ELi128EEEEEEEEEvNT_6ParamsE --------------------------
	.section	.text._ZN7cutlass13device_kernelIN5flash19enable_sm80_to_sm89INS1_16FlashAttnBwdSm80INS1_25CollectiveMainloopBwdSm80ILi2ELi2EN4cute5tupleIJNS5_1CILi64EEENS7_ILi128EEES8_EEENS_6half_tEfNS_4arch4Sm80ELb0ELb0ELb1ELb0ELb0ELb0ELb0ELb0ELi2ELi2ELi4ELi2ELb1EEENS1_24CollectiveEpilogueBwdGQAISA_fSD_Li256ELb0ELb0EEENS1_19SingleTileSchedulerILb0ELb0ELb0ELi128EEEEEEEEEvNT_6ParamsE,"ax",@progbits
	.align	128
.text._ZN7cutlass13device_kernelIN5flash19enable_sm80_to_sm89INS1_16FlashAttnBwdSm80INS1_25CollectiveMainloopBwdSm80ILi2ELi2EN4cute5tupleIJNS5_1CILi64EEENS7_ILi128EEES8_EEENS_6half_tEfNS_4arch4Sm80ELb0ELb0ELb1ELb0ELb0ELb0ELb0ELb0ELi2ELi2ELi4ELi2ELb1EEENS1_24CollectiveEpilogueBwdGQAISA_fSD_Li256ELb0ELb0EEENS1_19SingleTileSchedulerILb0ELb0ELb0ELi128EEEEEEEEEvNT_6ParamsE:
        .type           _ZN7cutlass13device_kernelIN5flash19enable_sm80_to_sm89INS1_16FlashAttnBwdSm80INS1_25CollectiveMainloopBwdSm80ILi2ELi2EN4cute5tupleIJNS5_1CILi64EEENS7_ILi128EEES8_EEENS_6half_tEfNS_4arch4Sm80ELb0ELb0ELb1ELb0ELb0ELb0ELb0ELb0ELi2ELi2ELi4ELi2ELb1EEENS1_24CollectiveEpilogueBwdGQAISA_fSD_Li256ELb0ELb0EEENS1_19SingleTileSchedulerILb0ELb0ELb0ELi128EEEEEEEEEvNT_6ParamsE,@function
        .size           _ZN7cutlass13device_kernelIN5flash19enable_sm80_to_sm89INS1_16FlashAttnBwdSm80INS1_25CollectiveMainloopBwdSm80ILi2ELi2EN4cute5tupleIJNS5_1CILi64EEENS7_ILi128EEES8_EEENS_6half_tEfNS_4arch4Sm80ELb0ELb0ELb1ELb0ELb0ELb0ELb0ELb0ELi2ELi2ELi4ELi2ELb1EEENS1_24CollectiveEpilogueBwdGQAISA_fSD_Li256ELb0ELb0EEENS1_19SingleTileSchedulerILb0ELb0ELb0ELi128EEEEEEEEEvNT_6ParamsE,(.L_x_88 - _ZN7cutlass13device_kernelIN5flash19enable_sm80_to_sm89INS1_16FlashAttnBwdSm80INS1_25CollectiveMainloopBwdSm80ILi2ELi2EN4cute5tupleIJNS5_1CILi64EEENS7_ILi128EEES8_EEENS_6half_tEfNS_4arch4Sm80ELb0ELb0ELb1ELb0ELb0ELb0ELb0ELb0ELi2ELi2ELi4ELi2ELb1EEENS1_24CollectiveEpilogueBwdGQAISA_fSD_Li256ELb0ELb0EEENS1_19SingleTileSchedulerILb0ELb0ELb0ELi128EEEEEEEEEvNT_6ParamsE)
        .other          _ZN7cutlass13device_kernelIN5flash19enable_sm80_to_sm89INS1_16FlashAttnBwdSm80INS1_25CollectiveMainloopBwdSm80ILi2ELi2EN4cute5tupleIJNS5_1CILi64EEENS7_ILi128EEES8_EEENS_6half_tEfNS_4arch4Sm80ELb0ELb0ELb1ELb0ELb0ELb0ELb0ELb0ELi2ELi2ELi4ELi2ELb1EEENS1_24CollectiveEpilogueBwdGQAISA_fSD_Li256ELb0ELb0EEENS1_19SingleTileSchedulerILb0ELb0ELb0ELi128EEEEEEEEEvNT_6ParamsE,@"STO_CUDA_ENTRY STV_DEFAULT"
_ZN7cutlass13device_kernelIN5flash19enable_sm80_to_sm89INS1_16FlashAttnBwdSm80INS1_25CollectiveMainloopBwdSm80ILi2ELi2EN4cute5tupleIJNS5_1CILi64EEENS7_ILi128EEES8_EEENS_6half_tEfNS_4arch4Sm80ELb0ELb0ELb1ELb0ELb0ELb0ELb0ELb0ELi2ELi2ELi4ELi2ELb1EEENS1_24CollectiveEpilogueBwdGQAISA_fSD_Li256ELb0ELb0EEENS1_19SingleTileSchedulerILb0ELb0ELb0ELi128EEEEEEEEEvNT_6ParamsE:
[----:B------:R-:W-:Y:S01]  /*0000*/  LDC R1, c[0x0][0x28] ;  /* 0x00000a00ff017b82 */ /* 0x000fe20000000800 */
[----:B------:R-:W-:Y:S05]  /*0010*/  EXIT ;  /* 0x000000000000794d */ /* 0x000fea0003800000 */
.L_x_2:
        /* <DEDUP_REMOVED lines=14> */
.L_x_88:


//--------------------- .text._ZN7cutlass13device_kernelIN5flash19enable_sm80_to_sm89INS1_16FlashAttnBwdSm80INS1_25CollectiveMainloopBwdSm80ILi2ELi2EN4cute5tupleIJNS5_1CILi64EEENS7_ILi128EEES8_EEENS_6half_tEfNS_4arch4Sm80ELb0ELb0ELb1ELb0ELb1ELb0ELb0ELb0ELi2ELi2ELi4ELi2ELb1EEENS1_24CollectiveEpilogueBwdGQAISA_fSD_Li256ELb0ELb1EEENS1_19SingleTileSchedulerILb0ELb0ELb0ELi128EEEEEEEEEvNT_6ParamsE --------------------------
	.section	.text._ZN7cutlass13device_kernelIN5flash19enable_sm80_to_sm89INS1_16FlashAttnBwdSm80INS1_25CollectiveMainloopBwdSm80ILi2ELi2EN4cute5tupleIJNS5_1CILi64EEENS7_ILi128EEES8_EEENS_6half_tEfNS_4arch4Sm80ELb0ELb0ELb1ELb0ELb1ELb0ELb0ELb0ELi2ELi2ELi4ELi2ELb1EEENS1_24CollectiveEpilogueBwdGQAISA_fSD_Li256ELb0ELb1EEENS1_19SingleTileSchedulerILb0ELb0ELb0ELi128EEEEEEEEEvNT_6ParamsE,"ax",@progbits
	.align	128
.text._ZN7cutlass13device_kernelIN5flash19enable_sm80_to_sm89INS1_16FlashAttnBwdSm80INS1_25CollectiveMainloopBwdSm80ILi2ELi2EN4cute5tupleIJNS5_1CILi64EEENS7_ILi128EEES8_EEENS_6half_tEfNS_4arch4Sm80ELb0ELb0ELb1ELb0ELb1ELb0ELb0ELb0ELi2ELi2ELi4ELi2ELb1EEENS1_24CollectiveEpilogueBwdGQAISA_fSD_Li256ELb0ELb1EEENS1_19SingleTileSchedulerILb0ELb0ELb0ELi128EEEEEEEEEvNT_6ParamsE:
        .type           _ZN7cutlass13device_kernelIN5flash19enable_sm80_to_sm89INS1_16FlashAttnBwdSm80INS1_25CollectiveMainloopBwdSm80ILi2ELi2EN4cute5tupleIJNS5_1CILi64EEENS7_ILi128EEES8_EEENS_6half_tEfNS_4arch4Sm80ELb0ELb0ELb1ELb0ELb1ELb0ELb0ELb0ELi2ELi2ELi4ELi2ELb1EEENS1_24CollectiveEpilogueBwdGQAISA_fSD_Li256ELb0ELb1EEENS1_19SingleTileSchedulerILb0ELb0ELb0ELi128EEEEEEEEEvNT_6ParamsE,@function
        .size           _ZN7cutlass13device_kernelIN5flash19enable_sm80_to_sm89INS1_16FlashAttnBwdSm80INS1_25CollectiveMainloopBwdSm80ILi2ELi2EN4cute5tupleIJNS5_1CILi64EEENS7_ILi128EEES8_EEENS_6half_tEfNS_4arch4Sm80ELb0ELb0ELb1ELb0ELb1ELb0ELb0ELb0ELi2ELi2ELi4ELi2ELb1EEENS1_24CollectiveEpilogueBwdGQAISA_fSD_Li256ELb0ELb1EEENS1_19SingleTileSchedulerILb0ELb0ELb0ELi128EEEEEEEEEvNT_6ParamsE,(.L_x_89 - _ZN7cutlass13device_kernelIN5flash19enable_sm80_to_sm89INS1_16FlashAttnBwdSm80INS1_25CollectiveMainloopBwdSm80ILi2ELi2EN4cute5tupleIJNS5_1CILi64EEENS7_ILi128EEES8_EEENS_6half_tEfNS_4arch4Sm80ELb0ELb0ELb1ELb0ELb1ELb0ELb0ELb0ELi2ELi2ELi4ELi2ELb1EEENS1_24CollectiveEpilogueBwdGQAISA_fSD_Li256ELb0ELb1EEENS1_19SingleTileSchedulerILb0ELb0ELb0ELi128EEEEEEEEEvNT_6ParamsE)
        .other          _ZN7cutlass13device_kernelIN5flash19enable_sm80_to_sm89INS1_16FlashAttnBwdSm80INS1_25CollectiveMainloopBwdSm80ILi2ELi2EN4cute5tupleIJNS5_1CILi64EEENS7_ILi128EEES8_EEENS_6half_tEfNS_4arch4Sm80ELb0ELb0ELb1ELb0ELb1ELb0ELb0ELb0ELi2ELi2ELi4ELi2ELb1EEENS1_24CollectiveEpilogueBwdGQAISA_fSD_Li256ELb0ELb1EEENS1_19SingleTileSchedulerILb0ELb0ELb0ELi128EEEEEEEEEvNT_6ParamsE,@"STO_CUDA_ENTRY STV_DEFAULT"
_ZN7cutlass13device_kernelIN5flash19enable_sm80_to_sm89INS1_16FlashAttnBwdSm80INS1_25CollectiveMainloopBwdSm80ILi2ELi2EN4cute5tupleIJNS5_1CILi64EEENS7_ILi128EEES8_EEENS_6half_tEfNS_4arch4Sm80ELb0ELb0ELb1ELb0ELb1ELb0ELb0ELb0ELi2ELi2ELi4ELi2ELb1EEENS1_24CollectiveEpilogueBwdGQAISA_fSD_Li256ELb0ELb1EEENS1_19SingleTileSchedulerILb0ELb0ELb0ELi128EEEEEEEEEvNT_6ParamsE:
[----:B------:R-:W-:Y:S01]  /*0000*/  LDC R1, c[0x0][0x28] ;  /* 0x00000a00ff017b82 */ /* 0x000fe20000000800 */
[----:B------:R-:W-:Y:S05]  /*0010*/  EXIT ;  /* 0x000000000000794d */ /* 0x000fea0003800000 */
.L_x_3:
        /* <DEDUP_REMOVED lines=14> */
.L_x_89:


//--------------------- .text._ZN7cutlass13device_kernelIN5flash19enable_sm80_to_sm89INS1_16FlashAttnBwdSm80INS1_25CollectiveMainloopBwdSm80ILi2ELi2EN4cute5tupleIJNS5_1CILi64EEENS7_ILi128EEES8_EEENS_6half_tEfNS_4arch4Sm80ELb0ELb0ELb1ELb1ELb0ELb0ELb0ELb0ELi2ELi2ELi4ELi2ELb1EEENS1_21CollectiveEpilogueBwdISA_SB_SD_Li256ELb1ELb0ELi2EEENS1_19SingleTileSchedulerILb1ELb0ELb0ELi128EEEEEEEEEvNT_6ParamsE --------------------------
	.section	.text._ZN7cutlass13device_kernelIN5flash19enable_sm80_to_sm89INS1_16FlashAttnBwdSm80INS1_25CollectiveMainloopBwdSm80ILi2ELi2EN4cute5tupleIJNS5_1CILi64EEENS7_ILi128EEES8_EEENS_6half_tEfNS_4arch4Sm80ELb0ELb0ELb1ELb1ELb0ELb0ELb0ELb0ELi2ELi2ELi4ELi2ELb1EEENS1_21CollectiveEpilogueBwdISA_SB_SD_Li256ELb1ELb0ELi2EEENS1_19SingleTileSchedulerILb1ELb0ELb0ELi128EEEEEEEEEvNT_6ParamsE,"ax",@progbits
	.align	128
.text._ZN7cutlass13device_kernelIN5flash19enable_sm80_to_sm89INS1_16FlashAttnBwdSm80INS1_25CollectiveMainloopBwdSm80ILi2ELi2EN4cute5tupleIJNS5_1CILi64EEENS7_ILi128EEES8_EEENS_6half_tEfNS_4arch4Sm80ELb0ELb0ELb1ELb1ELb0ELb0ELb0ELb0ELi2ELi2ELi4ELi2ELb1EEENS1_21CollectiveEpilogueBwdISA_SB_SD_Li256ELb1ELb0ELi2EEENS1_19SingleTileSchedulerILb1ELb0ELb0ELi128EEEEEEEEEvNT_6ParamsE:
        .type           _ZN7cutlass13device_kernelIN5flash19enable_sm80_to_sm89INS1_16FlashAttnBwdSm80INS1_25CollectiveMainloopBwdSm80ILi2ELi2EN4cute5tupleIJNS5_1CILi64EEENS7_ILi128EEES8_EEENS_6half_tEfNS_4arch4Sm80ELb0ELb0ELb1ELb1ELb0ELb0ELb0ELb0ELi2ELi2ELi4ELi2ELb1EEENS1_21CollectiveEpilogueBwdISA_SB_SD_Li256ELb1ELb0ELi2EEENS1_19SingleTileSchedulerILb1ELb0ELb0ELi128EEEEEEEEEvNT_6ParamsE,@function
        .size           _ZN7cutlass13device_kernelIN5flash19enable_sm80_to_sm89INS1_16FlashAttnBwdSm80INS1_25CollectiveMainloopBwdSm80ILi2ELi2EN4cute5tupleIJNS5_1CILi64EEENS7_ILi128EEES8_EEENS_6half_tEfNS_4arch4Sm80ELb0ELb0ELb1ELb1ELb0ELb0ELb0ELb0ELi2ELi2ELi4ELi2ELb1EEENS1_21CollectiveEpilogueBwdISA_SB_SD_Li256ELb1ELb0ELi2EEENS1_19SingleTileSchedulerILb1ELb0ELb0ELi128EEEEEEEEEvNT_6ParamsE,(.L_x_90 - _ZN7cutlass13device_kernelIN5flash19enable_sm80_to_sm89INS1_16FlashAttnBwdSm80INS1_25CollectiveMainloopBwdSm80ILi2ELi2EN4cute5tupleIJNS5_1CILi64EEENS7_ILi128EEES8_EEENS_6half_tEfNS_4arch4Sm80ELb0ELb0ELb1ELb1ELb0ELb0ELb0ELb0ELi2ELi2ELi4ELi2ELb1EEENS1_21CollectiveEpilogueBwdISA_SB_SD_Li256ELb1ELb0ELi2EEENS1_19SingleTileSchedulerILb1ELb0ELb0ELi128EEEEEEEEEvNT_6ParamsE)
        .other          _ZN7cutlass13device_kernelIN5flash19enable_sm80_to_sm89INS1_16FlashAttnBwdSm80INS1_25CollectiveMainloopBwdSm80ILi2ELi2EN4cute5tupleIJNS5_1CILi64EEENS7_ILi128EEES8_EEENS_6half_tEfNS_4arch4Sm80ELb0ELb0ELb1ELb1ELb0ELb0ELb0ELb0ELi2ELi2ELi4ELi2ELb1EEENS1_21CollectiveEpilogueBwdISA_SB_SD_Li256ELb1ELb0ELi2EEENS1_19SingleTileSchedulerILb1ELb0ELb0ELi128EEEEEEEEEvNT_6ParamsE,@"STO_CUDA_ENTRY STV_DEFAULT"
_ZN7cutlass13device_kernelIN5flash19enable_sm80_to_sm89INS1_16FlashAttnBwdSm80INS1_25CollectiveMainloopBwdSm80ILi2ELi2EN4cute5tupleIJNS5_1CILi64EEENS7_ILi128EEES8_EEENS_6half_tEfNS_4arch4Sm80ELb0ELb0ELb1ELb1ELb0ELb0ELb0ELb0ELi2ELi2ELi4ELi2ELb1EEENS1_21CollectiveEpilogueBwdISA_SB_SD_Li256ELb1ELb0ELi2EEENS1_19SingleTileSchedulerILb1ELb0ELb0ELi128EEEEEEEEEvNT_6ParamsE:
[----:B------:R-:W-:Y:S01]  /*0000*/  LDC R1, c[0x0][0x28] ;  /* 0x00000a00ff017b82 */ /* 0x000fe20000000800 */
[----:B------:R-:W-:Y:S05]  /*0010*/  EXIT ;  /* 0x000000000000794d */ /* 0x000fea0003800000 */
.L_x_4:
        /* <DEDUP_REMOVED lines=14> */
.L_x_90:


//--------------------- .text._ZN7cutlass13device_kernelIN5flash19enable_sm80_to_sm89INS1_16FlashAttnBwdSm80INS1_25CollectiveMainloopBwdSm80ILi2ELi2EN4cute5tupleIJNS5_1CILi64EEENS7_ILi128EEES8_EEENS_6half_tEfNS_4arch4Sm80ELb0ELb0ELb1ELb1ELb1ELb0ELb0ELb0ELi2ELi2ELi4ELi2ELb1EEENS1_21CollectiveEpilogueBwdISA_SB_SD_Li256ELb1ELb0ELi2EEENS1_19SingleTileSchedulerILb1ELb0ELb0ELi128EEEEEEEEEvNT_6ParamsE --------------------------
	.section	.text._ZN7cutlass13device_kernelIN5flash19enable_sm80_to_sm89INS1_16FlashAttnBwdSm80INS1_25CollectiveMainloopBwdSm80ILi2ELi2EN4cute5tupleIJNS5_1CILi64EEENS7_ILi128EEES8_EEENS_6half_tEfNS_4arch4Sm80ELb0ELb0ELb1ELb1ELb1ELb0ELb0ELb0ELi2ELi2ELi4ELi2ELb1EEENS1_21CollectiveEpilogueBwdISA_SB_SD_Li256ELb1ELb0ELi2EEENS1_19SingleTileSchedulerILb1ELb0ELb0ELi128EEEEEEEEEvNT_6ParamsE,"ax",@progbits
	.align	128
.text._ZN7cutlass13device_kernelIN5flash19enable_sm80_to_sm89INS1_16FlashAttnBwdSm80INS1_25CollectiveMainloopBwdSm80ILi2ELi2EN4cute5tupleIJNS5_1CILi64EEENS7_ILi128EEES8_EEENS_6half_tEfNS_4arch4Sm80ELb0ELb0ELb1ELb1ELb1ELb0ELb0ELb0ELi2ELi2ELi4ELi2ELb1EEENS1_21CollectiveEpilogueBwdISA_SB_SD_Li256ELb1ELb0ELi2EEENS1_19SingleTileSchedulerILb1ELb0ELb0ELi128EEEEEEEEEvNT_6ParamsE:
        .type           _ZN7cutlass13device_kernelIN5flash19enable_sm80_to_sm89INS1_16FlashAttnBwdSm80INS1_25CollectiveMainloopBwdSm80ILi2ELi2EN4cute5tupleIJNS5_1CILi64EEENS7_ILi128EEES8_EEENS_6half_tEfNS_4arch4Sm80ELb0ELb0ELb1ELb1ELb1ELb0ELb0ELb0ELi2ELi2ELi4ELi2ELb1EEENS1_21CollectiveEpilogueBwdISA_SB_SD_Li256ELb1ELb0ELi2EEENS1_19SingleTileSchedulerILb1ELb0ELb0ELi128EEEEEEEEEvNT_6ParamsE,@function
        .size           _ZN7cutlass13device_kernelIN5flash19enable_sm80_to_sm89INS1_16FlashAttnBwdSm80INS1_25CollectiveMainloopBwdSm80ILi2ELi2EN4cute5tupleIJNS5_1CILi64EEENS7_ILi128EEES8_EEENS_6half_tEfNS_4arch4Sm80ELb0ELb0ELb1ELb1ELb1ELb0ELb0ELb0ELi2ELi2ELi4ELi2ELb1EEENS1_21CollectiveEpilogueBwdISA_SB_SD_Li256ELb1ELb0ELi2EEENS1_19SingleTileSchedulerILb1ELb0ELb0ELi128EEEEEEEEEvNT_6ParamsE,(.L_x_91 - _ZN7cutlass13device_kernelIN5flash19enable_sm80_to_sm89INS1_16FlashAttnBwdSm80INS1_25CollectiveMainloopBwdSm80ILi2ELi2EN4cute5tupleIJNS5_1CILi64EEENS7_ILi128EEES8_EEENS_6half_tEfNS_4arch4Sm80ELb0ELb0ELb1ELb1ELb1ELb0ELb0ELb0ELi2ELi2ELi4ELi2ELb1EEENS1_21CollectiveEpilogueBwdISA_SB_SD_Li256ELb1ELb0ELi2EEENS1_19SingleTileSchedulerILb1ELb0ELb0ELi128EEEEEEEEEvNT_6ParamsE)
        .other          _ZN7cutlass13device_kernelIN5flash19enable_sm80_to_sm89INS1_16FlashAttnBwdSm80INS1_25CollectiveMainloopBwdSm80ILi2ELi2EN4cute5tupleIJNS5_1CILi64EEENS7_ILi128EEES8_EEENS_6half_tEfNS_4arch4Sm80ELb0ELb0ELb1ELb1ELb1ELb0ELb0ELb0ELi2ELi2ELi4ELi2ELb1EEENS1_21CollectiveEpilogueBwdISA_SB_SD_Li256ELb1ELb0ELi2EEENS1_19SingleTileSchedulerILb1ELb0ELb0ELi128EEEEEEEEEvNT_6ParamsE,@"STO_CUDA_ENTRY STV_DEFAULT"
_ZN7cutlass13device_kernelIN5flash19enable_sm80_to_sm89INS1_16FlashAttnBwdSm80INS1_25CollectiveMainloopBwdSm80ILi2ELi2EN4cute5tupleIJNS5_1CILi64EEENS7_ILi128EEES8_EEENS_6half_tEfNS_4arch4Sm80ELb0ELb0ELb1ELb1ELb1ELb0ELb0ELb0ELi2ELi2ELi4ELi2ELb1EEENS1_21CollectiveEpilogueBwdISA_SB_SD_Li256ELb1ELb0ELi2EEENS1_19SingleTileSchedulerILb1ELb0ELb0ELi128EEEEEEEEEvNT_6ParamsE:
[----:B------:R-:W-:Y:S01]  /*0000*/  LDC R1, c[0x0][0x28] ;  /* 0x00000a00ff017b82 */ /* 0x000fe20000000800 */
[----:B------:R-:W-:Y:S05]  /*0010*/  EXIT ;  /* 0x000000000000794d */ /* 0x000fea0003800000 */
.L_x_5:
        /* <DEDUP_REMOVED lines=14> */
.L_x_91:


//--------------------- .text._ZN7cutlass13device_kernelIN5flash19enable_sm80_to_sm89INS1_16FlashAttnBwdSm80INS1_25CollectiveMainloopBwdSm80ILi2ELi2EN4cute5tupleIJNS5_1CILi64EEENS7_ILi128EEES8_EEENS_6half_tEfNS_4arch4Sm80ELb0ELb0ELb1ELb1ELb0ELb0ELb0ELb0ELi2ELi2ELi4ELi2ELb1EEENS1_24CollectiveEpilogueBwdGQAISA_fSD_Li256ELb1ELb0EEENS1_19SingleTileSchedulerILb1ELb0ELb0ELi128EEEEEEEEEvNT_6ParamsE --------------------------
	.section	.text._ZN7cutlass13device_kernelIN5flash19enable_sm80_to_sm89INS1_16FlashAttnBwdSm80INS1_25CollectiveMainloopBwdSm80ILi2ELi2EN4cute5tupleIJNS5_1CILi64EEENS7_ILi128EEES8_EEENS_6half_tEfNS_4arch4Sm80ELb0ELb0ELb1ELb1ELb0ELb0ELb0ELb0ELi2ELi2ELi4ELi2ELb1EEENS1_24CollectiveEpilogueBwdGQAISA_fSD_Li256ELb1ELb0EEENS1_19SingleTileSchedulerILb1ELb0ELb0ELi128EEEEEEEEEvNT_6ParamsE,"ax",@progbits
	.align	128
.text._ZN7cutlass13device_kernelIN5flash19enable_sm80_to_sm89INS1_16FlashAttnBwdSm80INS1_25CollectiveMainloopBwdSm80ILi2ELi2EN4cute5tupleIJNS5_1CILi64EEENS7_ILi128EEES8_EEENS_6half_tEfNS_4arch4Sm80ELb0ELb0ELb1ELb1ELb0ELb0ELb0ELb0ELi2ELi2ELi4ELi2ELb1EEENS1_24CollectiveEpilogueBwdGQAISA_fSD_Li256ELb1ELb0EEENS1_19SingleTileSchedulerILb1ELb0ELb0ELi128EEEEEEEEEvNT_6ParamsE:
        .type           _ZN7cutlass13device_kernelIN5flash19enable_sm80_to_sm89INS1_16FlashAttnBwdSm80INS1_25CollectiveMainloopBwdSm80ILi2ELi2EN4cute5tupleIJNS5_1CILi64EEENS7_ILi128EEES8_EEENS_6half_tEfNS_4arch4Sm80ELb0ELb0ELb1ELb1ELb0ELb0ELb0ELb0ELi2ELi2ELi4ELi2ELb1EEENS1_24CollectiveEpilogueBwdGQAISA_fSD_Li256ELb1ELb0EEENS1_19SingleTileSchedulerILb1ELb0ELb0ELi128EEEEEEEEEvNT_6ParamsE,@function
        .size           _ZN7cutlass13device_kernelIN5flash19enable_sm80_to_sm89INS1_16FlashAttnBwdSm80INS1_25CollectiveMainloopBwdSm80ILi2ELi2EN4cute5tupleIJNS5_1CILi64EEENS7_ILi128EEES8_EEENS_6half_tEfNS_4arch4Sm80ELb0ELb0ELb1ELb1ELb0ELb0ELb0ELb0ELi2ELi2ELi4ELi2ELb1EEENS1_24CollectiveEpilogueBwdGQAISA_fSD_Li256ELb1ELb0EEENS1_19SingleTileSchedulerILb1ELb0ELb0ELi128EEEEEEEEEvNT_6ParamsE,(.L_x_92 - _ZN7cutlass13device_kernelIN5flash19enable_sm80_to_sm89INS1_16FlashAttnBwdSm80INS1_25CollectiveMainloopBwdSm80ILi2ELi2EN4cute5tupleIJNS5_1CILi64EEENS7_ILi128EEES8_EEENS_6half_tEfNS_4arch4Sm80ELb0ELb0ELb1ELb1ELb0ELb0ELb0ELb0ELi2ELi2ELi4ELi2ELb1EEENS1_24CollectiveEpilogueBwdGQAISA_fSD_Li256ELb1ELb0EEENS1_19SingleTileSchedulerILb1ELb0ELb0ELi128EEEEEEEEEvNT_6ParamsE)
        .other          _ZN7cutlass13device_kernelIN5flash19enable_sm80_to_sm89INS1_16FlashAttnBwdSm80INS1_25CollectiveMainloopBwdSm80ILi2ELi2EN4cute5tupleIJNS5_1CILi64EEENS7_ILi128EEES8_EEENS_6half_tEfNS_4arch4Sm80ELb0ELb0ELb1ELb1ELb0ELb0ELb0ELb0ELi2ELi2ELi4ELi2ELb1EEENS1_24CollectiveEpilogueBwdGQAISA_fSD_Li256ELb1ELb0EEENS1_19SingleTileSchedulerILb1ELb0ELb0ELi128EEEEEEEEEvNT_6ParamsE,@"STO_CUDA_ENTRY STV_DEFAULT"
_ZN7cutlass13device_kernelIN5flash19enable_sm80_to_sm89INS1_16FlashAttnBwdSm80INS1_25CollectiveMainloopBwdSm80ILi2ELi2EN4cute5tupleIJNS5_1CILi64EEENS7_ILi128EEES8_EEENS_6half_tEfNS_4arch4Sm80ELb0ELb0ELb1ELb1ELb0ELb0ELb0ELb0ELi2ELi2ELi4ELi2ELb1EEENS1_24CollectiveEpilogueBwdGQAISA_fSD_Li256ELb1ELb0EEENS1_19SingleTileSchedulerILb1ELb0ELb0ELi128EEEEEEEEEvNT_6ParamsE:
[----:B------:R-:W-:Y:S01]  /*0000*/  LDC R1, c[0x0][0x28] ;  /* 0x00000a00ff017b82 */ /* 0x000fe20000000800 */
[----:B------:R-:W-:Y:S05]  /*0010*/  EXIT ;  /* 0x000000000000794d */ /* 0x000fea0003800000 */
.L_x_6:
        /* <DEDUP_REMOVED lines=14> */
.L_x_92:


//--------------------- .text._ZN7cutlass13device_kernelIN5flash19enable_sm80_to_sm89INS1_16FlashAttnBwdSm80INS1_25CollectiveMainloopBwdSm80ILi2ELi2EN4cute5tupleIJNS5_1CILi64EEENS7_ILi128EEES8_EEENS_6half_tEfNS_4arch4Sm80ELb0ELb0ELb1ELb1ELb1ELb0ELb0ELb0ELi2ELi2ELi4ELi2ELb1EEENS1_24CollectiveEpilogueBwdGQAISA_fSD_Li256ELb1ELb1EEENS1_19SingleTileSchedulerILb1ELb0ELb0ELi128EEEEEEEEEvNT_6ParamsE --------------------------
	.section	.text._ZN7cutlass13device_kernelIN5flash19enable_sm80_to_sm89INS1_16FlashAttnBwdSm80INS1_25CollectiveMainloopBwdSm80ILi2ELi2EN4cute5tupleIJNS5_1CILi64EEENS7_ILi128EEES8_EEENS_6half_tEfNS_4arch4Sm80ELb0ELb0ELb1ELb1ELb1ELb0ELb0ELb0ELi2ELi2ELi4ELi2ELb1EEENS1_24CollectiveEpilogueBwdGQAISA_fSD_Li256ELb1ELb1EEENS1_19SingleTileSchedulerILb1ELb0ELb0ELi128EEEEEEEEEvNT_6ParamsE,"ax",@progbits
	.align	128
.text._ZN7cutlass13device_kernelIN5flash19enable_sm80_to_sm89INS1_16FlashAttnBwdSm80INS1_25CollectiveMainloopBwdSm80ILi2ELi2EN4cute5tupleIJNS5_1CILi64EEENS7_ILi128EEES8_EEENS_6half_tEfNS_4arch4Sm80ELb0ELb0ELb1ELb1ELb1ELb0ELb0ELb0ELi2ELi2ELi4ELi2ELb1EEENS1_24CollectiveEpilogueBwdGQAISA_fSD_Li256ELb1ELb1EEENS1_19SingleTileSchedulerILb1ELb0ELb0ELi128EEEEEEEEEvNT_6ParamsE:
        .type           _ZN7cutlass13device_kernelIN5flash19enable_sm80_to_sm89INS1_16FlashAttnBwdSm80INS1_25CollectiveMainloopBwdSm80ILi2ELi2EN4cute5tupleIJNS5_1CILi64EEENS7_ILi128EEES8_EEENS_6half_tEfNS_4arch4Sm80ELb0ELb0ELb1ELb1ELb1ELb0ELb0ELb0ELi2ELi2ELi4ELi2ELb1EEENS1_24CollectiveEpilogueBwdGQAISA_fSD_Li256ELb1ELb1EEENS1_19SingleTileSchedulerILb1ELb0ELb0ELi128EEEEEEEEEvNT_6ParamsE,@function
        .size           _ZN7cutlass13device_kernelIN5flash19enable_sm80_to_sm89INS1_16FlashAttnBwdSm80INS1_25CollectiveMainloopBwdSm80ILi2ELi2EN4cute5tupleIJNS5_1CILi64EEENS7_ILi128EEES8_EEENS_6half_tEfNS_4arch4Sm80ELb0ELb0ELb1ELb1ELb1ELb0ELb0ELb0ELi2ELi2ELi4ELi2ELb1EEENS1_24CollectiveEpilogueBwdGQAISA_fSD_Li256ELb1ELb1EEENS1_19SingleTileSchedulerILb1ELb0ELb0ELi128EEEEEEEEEvNT_6ParamsE,(.L_x_93 - _ZN7cutlass13device_kernelIN5flash19enable_sm80_to_sm89INS1_16FlashAttnBwdSm80INS1_25CollectiveMainloopBwdSm80ILi2ELi2EN4cute5tupleIJNS5_1CILi64EEENS7_ILi128EEES8_EEENS_6half_tEfNS_4arch4Sm80ELb0ELb0ELb1ELb1ELb1ELb0ELb0ELb0ELi2ELi2ELi4ELi2ELb1EEENS1_24CollectiveEpilogueBwdGQAISA_fSD_Li256ELb1ELb1EEENS1_19SingleTileSchedulerILb1ELb0ELb0ELi128EEEEEEEEEvNT_6ParamsE)
        .other          _ZN7cutlass13device_kernelIN5flash19enable_sm80_to_sm89INS1_16FlashAttnBwdSm80INS1_25CollectiveMainloopBwdSm80ILi2ELi2EN4cute5tupleIJNS5_1CILi64EEENS7_ILi128EEES8_EEENS_6half_tEfNS_4arch4Sm80ELb0ELb0ELb1ELb1ELb1ELb0ELb0ELb0ELi2ELi2ELi4ELi2ELb1EEENS1_24CollectiveEpilogueBwdGQAISA_fSD_Li256ELb1ELb1EEENS1_19SingleTileSchedulerILb1ELb0ELb0ELi128EEEEEEEEEvNT_6ParamsE,@"STO_CUDA_ENTRY STV_DEFAULT"
_ZN7cutlass13device_kernelIN5flash19enable_sm80_to_sm89INS1_16FlashAttnBwdSm80INS1_25CollectiveMainloopBwdSm80ILi2ELi2EN4cute5tupleIJNS5_1CILi64EEENS7_ILi128EEES8_EEENS_6half_tEfNS_4arch4Sm80ELb0ELb0ELb1ELb1ELb1ELb0ELb0ELb0ELi2ELi2ELi4ELi2ELb1EEENS1_24CollectiveEpilogueBwdGQAISA_fSD_Li256ELb1ELb1EEENS1_19SingleTileSchedulerILb1ELb0ELb0ELi128EEEEEEEEEvNT_6ParamsE:
[----:B------:R-:W-:Y:S01]  /*0000*/  LDC R1, c[0x0][0x28] ;  /* 0x00000a00ff017b82 */ /* 0x000fe20000000800 */
[----:B------:R-:W-:Y:S05]  /*0010*/  EXIT ;  /* 0x000000000000794d */ /* 0x000fea0003800000 */
.L_x_7:
        /* <DEDUP_REMOVED lines=14> */
.L_x_93:


//--------------------- .text._ZN7cutlass13device_kernelIN5flash19enable_sm80_to_sm89INS1_16FlashAttnBwdSm80INS1_25CollectiveMainloopBwdSm80ILi2ELi2EN4cute5tupleIJNS5_1CILi64EEENS7_ILi128EEES8_EEENS_6half_tEfNS_4arch4Sm80ELb0ELb1ELb1ELb0ELb0ELb0ELb0ELb0ELi2ELi2ELi4ELi2ELb1EEENS1_21CollectiveEpilogueBwdISA_SB_SD_Li256ELb0ELb0ELi2EEENS1_19SingleTileSchedulerILb0ELb0ELb0ELi128EEEEEEEEEvNT_6ParamsE --------------------------
	.section	.text._ZN7cutlass13device_kernelIN5flash19enable_sm80_to_sm89INS1_16FlashAttnBwdSm80INS1_25CollectiveMainloopBwdSm80ILi2ELi2EN4cute5tupleIJNS5_1CILi64EEENS7_ILi128EEES8_EEENS_6half_tEfNS_4arch4Sm80ELb0ELb1ELb1ELb0ELb0ELb0ELb0ELb0ELi2ELi2ELi4ELi2ELb1EEENS1_21CollectiveEpilogueBwdISA_SB_SD_Li256ELb0ELb0ELi2EEENS1_19SingleTileSchedulerILb0ELb0ELb0ELi128EEEEEEEEEvNT_6ParamsE,"ax",@progbits
	.align	128
.text._ZN7cutlass13device_kernelIN5flash19enable_sm80_to_sm89INS1_16FlashAttnBwdSm80INS1_25CollectiveMainloopBwdSm80ILi2ELi2EN4cute5tupleIJNS5_1CILi64EEENS7_ILi128EEES8_EEENS_6half_tEfNS_4arch4Sm80ELb0ELb1ELb1ELb0ELb0ELb0ELb0ELb0ELi2ELi2ELi4ELi2ELb1EEENS1_21CollectiveEpilogueBwdISA_SB_SD_Li256ELb0ELb0ELi2EEENS1_19SingleTileSchedulerILb0ELb0ELb0ELi128EEEEEEEEEvNT_6ParamsE:
        .type           _ZN7cutlass13device_kernelIN5flash19enable_sm80_to_sm89INS1_16FlashAttnBwdSm80INS1_25CollectiveMainloopBwdSm80ILi2ELi2EN4cute5tupleIJNS5_1CILi64EEENS7_ILi128EEES8_EEENS_6half_tEfNS_4arch4Sm80ELb0ELb1ELb1ELb0ELb0ELb0ELb0ELb0ELi2ELi2ELi4ELi2ELb1EEENS1_21CollectiveEpilogueBwdISA_SB_SD_Li256ELb0ELb0ELi2EEENS1_19SingleTileSchedulerILb0ELb0ELb0ELi128EEEEEEEEEvNT_6ParamsE,@function
        .size           _ZN7cutlass13device_kernelIN5flash19enable_sm80_to_sm89INS1_16FlashAttnBwdSm80INS1_25CollectiveMainloopBwdSm80ILi2ELi2EN4cute5tupleIJNS5_1CILi64EEENS7_ILi128EEES8_EEENS_6half_tEfNS_4arch4Sm80ELb0ELb1ELb1ELb0ELb0ELb0ELb0ELb0ELi2ELi2ELi4ELi2ELb1EEENS1_21CollectiveEpilogueBwdISA_SB_SD_Li256ELb0ELb0ELi2EEENS1_19SingleTileSchedulerILb0ELb0ELb0ELi128EEEEEEEEEvNT_6ParamsE,(.L_x_94 - _ZN7cutlass13device_kernelIN5flash19enable_sm80_to_sm89INS1_16FlashAttnBwdSm80INS1_25CollectiveMainloopBwdSm80ILi2ELi2EN4cute5tupleIJNS5_1CILi64EEENS7_ILi128EEES8_EEENS_6half_tEfNS_4arch4Sm80ELb0ELb1ELb1ELb0ELb0ELb0ELb0ELb0ELi2ELi2ELi4ELi2ELb1EEENS1_21CollectiveEpilogueBwdISA_SB_SD_Li256ELb0ELb0ELi2EEENS1_19SingleTileSchedulerILb0ELb0ELb0ELi128EEEEEEEEEvNT_6ParamsE)
        .other          _ZN7cutlass13device_kernelIN5flash19enable_sm80_to_sm89INS1_16FlashAttnBwdSm80INS1_25CollectiveMainloopBwdSm80ILi2ELi2EN4cute5tupleIJNS5_1CILi64EEENS7_ILi128EEES8_EEENS_6half_tEfNS_4arch4Sm80ELb0ELb1ELb1ELb0ELb0ELb0ELb0ELb0ELi2ELi2ELi4ELi2ELb1EEENS1_21CollectiveEpilogueBwdISA_SB_SD_Li256ELb0ELb0ELi2EEENS1_19SingleTileSchedulerILb0ELb0ELb0ELi128EEEEEEEEEvNT_6ParamsE,@"STO_CUDA_ENTRY STV_DEFAULT"
_ZN7cutlass13device_kernelIN5flash19enable_sm80_to_sm89INS1_16FlashAttnBwdSm80INS1_25CollectiveMainloopBwdSm80ILi2ELi2EN4cute5tupleIJNS5_1CILi64EEENS7_ILi128EEES8_EEENS_6half_tEfNS_4arch4Sm80ELb0ELb1ELb1ELb0ELb0ELb0ELb0ELb0ELi2ELi2ELi4ELi2ELb1EEENS1_21CollectiveEpilogueBwdISA_SB_SD_Li256ELb0ELb0ELi2EEENS1_19SingleTileSchedulerILb0ELb0ELb0ELi128EEEEEEEEEvNT_6ParamsE:
[----:B------:R-:W-:Y:S01]  /*0000*/  LDC R1, c[0x0][0x28] ;  /* 0x00000a00ff017b82 */ /* 0x000fe20000000800 */
[----:B------:R-:W-:Y:S05]  /*0010*/  EXIT ;  /* 0x000000000000794d */ /* 0x000fea0003800000 */
.L_x_8:
        /* <DEDUP_REMOVED lines=14> */
.L_x_94:


//--------------------- .text._ZN7cutlass13device_kernelIN5flash19enable_sm80_to_sm89INS1_16FlashAttnBwdSm80INS1_25CollectiveMainloopBwdSm80ILi2ELi2EN4cute5tupleIJNS5_1CILi64EEENS7_ILi128EEES8_EEENS_6half_tEfNS_4arch4Sm80ELb0ELb1ELb1ELb0ELb1ELb0ELb0ELb0ELi2ELi2ELi4ELi2ELb1EEENS1_21CollectiveEpilogueBwdISA_SB_SD_Li256ELb0ELb0ELi2EEENS1_19SingleTileSchedulerILb0ELb0ELb0ELi128EEEEEEEEEvNT_6ParamsE --------------------------
	.section	.text._ZN7cutlass13device_kernelIN5flash19enable_sm80_to_sm89INS1_16FlashAttnBwdSm80INS1_25CollectiveMainloopBwdSm80ILi2ELi2EN4cute5tupleIJNS5_1CILi64EEENS7_ILi128EEES8_EEENS_6half_tEfNS_4arch4Sm80ELb0ELb1ELb1ELb0ELb1ELb0ELb0ELb0ELi2ELi2ELi4ELi2ELb1EEENS1_21CollectiveEpilogueBwdISA_SB_SD_Li256ELb0ELb0ELi2EEENS1_19SingleTileSchedulerILb0ELb0ELb0ELi128EEEEEEEEEvNT_6ParamsE,"ax",@progbits
	.align	128
.text._ZN7cutlass13device_kernelIN5flash19enable_sm80_to_sm89INS1_16FlashAttnBwdSm80INS1_25CollectiveMainloopBwdSm80ILi2ELi2EN4cute5tupleIJNS5_1CILi64EEENS7_ILi128EEES8_EEENS_6half_tEfNS_4arch4Sm80ELb0ELb1ELb1ELb0ELb1ELb0ELb0ELb0ELi2ELi2ELi4ELi2ELb1EEENS1_21CollectiveEpilogueBwdISA_SB_SD_Li256ELb0ELb0ELi2EEENS1_19SingleTileSchedulerILb0ELb0ELb0ELi128EEEEEEEEEvNT_6ParamsE:
        .type           _ZN7cutlass13device_kernelIN5flash19enable_sm80_to_sm89INS1_16FlashAttnBwdSm80INS1_25CollectiveMainloopBwdSm80ILi2ELi2EN4cute5tupleIJNS5_1CILi64EEENS7_ILi128EEES8_EEENS_6half_tEfNS_4arch4Sm80ELb0ELb1ELb1ELb0ELb1ELb0ELb0ELb0ELi2ELi2ELi4ELi2ELb1EEENS1_21CollectiveEpilogueBwdISA_SB_SD_Li256ELb0ELb0ELi2EEENS1_19SingleTileSchedulerILb0ELb0ELb0ELi128EEEEEEEEEvNT_6ParamsE,@function
        .size           _ZN7cutlass13device_kernelIN5flash19enable_sm80_to_sm89INS1_16FlashAttnBwdSm80INS1_25CollectiveMainloopBwdSm80ILi2ELi2EN4cute5tupleIJNS5_1CILi64EEENS7_ILi128EEES8_EEENS_6half_tEfNS_4arch4Sm80ELb0ELb1ELb1ELb0ELb1ELb0ELb0ELb0ELi2ELi2ELi4ELi2ELb1EEENS1_21CollectiveEpilogueBwdISA_SB_SD_Li256ELb0ELb0ELi2EEENS1_19SingleTileSchedulerILb0ELb0ELb0ELi128EEEEEEEEEvNT_6ParamsE,(.L_x_95 - _ZN7cutlass13device_kernelIN5flash19enable_sm80_to_sm89INS1_16FlashAttnBwdSm80INS1_25CollectiveMainloopBwdSm80ILi2ELi2EN4cute5tupleIJNS5_1CILi64EEENS7_ILi128EEES8_EEENS_6half_tEfNS_4arch4Sm80ELb0ELb1ELb1ELb0ELb1ELb0ELb0ELb0ELi2ELi2ELi4ELi2ELb1EEENS1_21CollectiveEpilogueBwdISA_SB_SD_Li256ELb0ELb0ELi2EEENS1_19SingleTileSchedulerILb0ELb0ELb0ELi128EEEEEEEEEvNT_6ParamsE)
        .other          _ZN7cutlass13device_kernelIN5flash19enable_sm80_to_sm89INS1_16FlashAttnBwdSm80INS1_25CollectiveMainloopBwdSm80ILi2ELi2EN4cute5tupleIJNS5_1CILi64EEENS7_ILi128EEES8_EEENS_6half_tEfNS_4arch4Sm80ELb0ELb1ELb1ELb0ELb1ELb0ELb0ELb0ELi2ELi2ELi4ELi2ELb1EEENS1_21CollectiveEpilogueBwdISA_SB_SD_Li256ELb0ELb0ELi2EEENS1_19SingleTileSchedulerILb0ELb0ELb0ELi128EEEEEEEEEvNT_6ParamsE,@"STO_CUDA_ENTRY STV_DEFAULT"
_ZN7cutlass13device_kernelIN5flash19enable_sm80_to_sm89INS1_16FlashAttnBwdSm80INS1_25CollectiveMainloopBwdSm80ILi2ELi2EN4cute5tupleIJNS5_1CILi64EEENS7_ILi128EEES8_EEENS_6half_tEfNS_4arch4Sm80ELb0ELb1ELb1ELb0ELb1ELb0ELb0ELb0ELi2ELi2ELi4ELi2ELb1EEENS1_21CollectiveEpilogueBwdISA_SB_SD_Li256ELb0ELb0ELi2EEENS1_19SingleTileSchedulerILb0ELb0ELb0ELi128EEEEEEEEEvNT_6ParamsE:
[----:B------:R-:W-:Y:S01]  /*0000*/  LDC R1, c[0x0][0x28] ;  /* 0x00000a00ff017b82 */ /* 0x000fe20000000800 */
[----:B------:R-:W-:Y:S05]  /*0010*/  EXIT ;  /* 0x000000000000794d */ /* 0x000fea0003800000 */
.L_x_9:
        /* <DEDUP_REMOVED lines=14> */
.L_x_95:


//--------------------- .text._ZN7cutlass13device_kernelIN5flash19enable_sm80_to_sm89INS1_16FlashAttnBwdSm80INS1_25CollectiveMainloopBwdSm80ILi2ELi2EN4cute5tupleIJNS5_1CILi64EEENS7_ILi128EEES8_EEENS_6half_tEfNS_4arch4Sm80ELb0ELb1ELb1ELb0ELb0ELb0ELb0ELb0ELi2ELi2ELi4ELi2ELb1EEENS1_24CollectiveEpilogueBwdGQAISA_fSD_Li256ELb0ELb0EEENS1_19SingleTileSchedulerILb0ELb0ELb0ELi128EEEEEEEEEvNT_6ParamsE --------------------------
	.section	.text._ZN7cutlass13device_kernelIN5flash19enable_sm80_to_sm89INS1_16FlashAttnBwdSm80INS1_25CollectiveMainloopBwdSm80ILi2ELi2EN4cute5tupleIJNS5_1CILi64EEENS7_ILi128EEES8_EEENS_6half_tEfNS_4arch4Sm80ELb0ELb1ELb1ELb0ELb0ELb0ELb0ELb0ELi2ELi2ELi4ELi2ELb1EEENS1_24CollectiveEpilogueBwdGQAISA_fSD_Li256ELb0ELb0EEENS1_19SingleTileSchedulerILb0ELb0ELb0ELi128EEEEEEEEEvNT_6ParamsE,"ax",@progbits
	.align	128
.text._ZN7cutlass13device_kernelIN5flash19enable_sm80_to_sm89INS1_16FlashAttnBwdSm80INS1_25CollectiveMainloopBwdSm80ILi2ELi2EN4cute5tupleIJNS5_1CILi64EEENS7_ILi128EEES8_EEENS_6half_tEfNS_4arch4Sm80ELb0ELb1ELb1ELb0ELb0ELb0ELb0ELb0ELi2ELi2ELi4ELi2ELb1EEENS1_24CollectiveEpilogueBwdGQAISA_fSD_Li256ELb0ELb0EEENS1_19SingleTileSchedulerILb0ELb0ELb0ELi128EEEEEEEEEvNT_6ParamsE:
        .type           _ZN7cutlass13device_kernelIN5flash19enable_sm80_to_sm89INS1_16FlashAttnBwdSm80INS1_25CollectiveMainloopBwdSm80ILi2ELi2EN4cute5tupleIJNS5_1CILi64EEENS7_ILi128EEES8_EEENS_6half_tEfNS_4arch4Sm80ELb0ELb1ELb1ELb0ELb0ELb0ELb0ELb0ELi2ELi2ELi4ELi2ELb1EEENS1_24CollectiveEpilogueBwdGQAISA_fSD_Li256ELb0ELb0EEENS1_19SingleTileSchedulerILb0ELb0ELb0ELi128EEEEEEEEEvNT_6ParamsE,@function
        .size           _ZN7cutlass13device_kernelIN5flash19enable_sm80_to_sm89INS1_16FlashAttnBwdSm80INS1_25CollectiveMainloopBwdSm80ILi2ELi2EN4cute5tupleIJNS5_1CILi64EEENS7_ILi128EEES8_EEENS_6half_tEfNS_4arch4Sm80ELb0ELb1ELb1ELb0ELb0ELb0ELb0ELb0ELi2ELi2ELi4ELi2ELb1EEENS1_24CollectiveEpilogueBwdGQAISA_fSD_Li256ELb0ELb0EEENS1_19SingleTileSchedulerILb0ELb0ELb0ELi128EEEEEEEEEvNT_6ParamsE,(.L_x_96 - _ZN7cutlass13device_kernelIN5flash19enable_sm80_to_sm89INS1_16FlashAttnBwdSm80INS1_25CollectiveMainloopBwdSm80ILi2ELi2EN4cute5tupleIJNS5_1CILi64EEENS7_ILi128EEES8_EEENS_6half_tEfNS_4arch4Sm80ELb0ELb1ELb1ELb0ELb0ELb0ELb0ELb0ELi2ELi2ELi4ELi2ELb1EEENS1_24CollectiveEpilogueBwdGQAISA_fSD_Li256ELb0ELb0EEENS1_19SingleTileSchedulerILb0ELb0ELb0ELi128EEEEEEEEEvNT_6ParamsE)
        .other          _ZN7cutlass13device_kernelIN5flash19enable_sm80_to_sm89INS1_16FlashAttnBwdSm80INS1_25CollectiveMainloopBwdSm80ILi2ELi2EN4cute5tupleIJNS5_1CILi64EEENS7_ILi128EEES8_EEENS_6half_tEfNS_4arch4Sm80ELb0ELb1ELb1ELb0ELb0ELb0ELb0ELb0ELi2ELi2ELi4ELi2ELb1EEENS1_24CollectiveEpilogueBwdGQAISA_fSD_Li256ELb0ELb0EEENS1_19SingleTileSchedulerILb0ELb0ELb0ELi128EEEEEEEEEvNT_6ParamsE,@"STO_CUDA_ENTRY STV_DEFAULT"
_ZN7cutlass13device_kernelIN5flash19enable_sm80_to_sm89INS1_16FlashAttnBwdSm80INS1_25CollectiveMainloopBwdSm80ILi2ELi2EN4cute5tupleIJNS5_1CILi64EEENS7_ILi128EEES8_EEENS_6half_tEfNS_4arch4Sm80ELb0ELb1ELb1ELb0ELb0ELb0ELb0ELb0ELi2ELi2ELi4ELi2ELb1EEENS1_24CollectiveEpilogueBwdGQAISA_fSD_Li256ELb0ELb0EEENS1_19SingleTileSchedulerILb0ELb0ELb0ELi128EEEEEEEEEvNT_6ParamsE:
[----:B------:R-:W-:Y:S01]  /*0000*/  LDC R1, c[0x0][0x28] ;  /* 0x00000a00ff017b82 */ /* 0x000fe20000000800 */
[----:B------:R-:W-:Y:S05]  /*0010*/  EXIT ;  /* 0x000000000000794d */ /* 0x000fea0003800000 */
.L_x_10:
        /* <DEDUP_REMOVED lines=14> */
.L_x_96:


//--------------------- .text._ZN7cutlass13device_kernelIN5flash19enable_sm80_to_sm89INS1_16FlashAttnBwdSm80INS1_25CollectiveMainloopBwdSm80ILi2ELi2EN4cute5tupleIJNS5_1CILi64EEENS7_ILi128EEES8_EEENS_6half_tEfNS_4arch4Sm80ELb0ELb1ELb1ELb0ELb1ELb0ELb0ELb0ELi2ELi2ELi4ELi2ELb1EEENS1_24CollectiveEpilogueBwdGQAISA_fSD_Li256ELb0ELb1EEENS1_19SingleTileSchedulerILb0ELb0ELb0ELi128EEEEEEEEEvNT_6ParamsE --------------------------
	.section	.text._ZN7cutlass13device_kernelIN5flash19enable_sm80_to_sm89INS1_16FlashAttnBwdSm80INS1_25CollectiveMainloopBwdSm80ILi2ELi2EN4cute5tupleIJNS5_1CILi64EEENS7_ILi128EEES8_EEENS_6half_tEfNS_4arch4Sm80ELb0ELb1ELb1ELb0ELb1ELb0ELb0ELb0ELi2ELi2ELi4ELi2ELb1EEENS1_24CollectiveEpilogueBwdGQAISA_fSD_Li256ELb0ELb1EEENS1_19SingleTileSchedulerILb0ELb0ELb0ELi128EEEEEEEEEvNT_6ParamsE,"ax",@progbits
	.align	128
.text._ZN7cutlass13device_kernelIN5flash19enable_sm80_to_sm89INS1_16FlashAttnBwdSm80INS1_25CollectiveMainloopBwdSm80ILi2ELi2EN4cute5tupleIJNS5_1CILi64EEENS7_ILi128EEES8_EEENS_6half_tEfNS_4arch4Sm80ELb0ELb1ELb1ELb0ELb1ELb0ELb0ELb0ELi2ELi2ELi4ELi2ELb1EEENS1_24CollectiveEpilogueBwdGQAISA_fSD_Li256ELb0ELb1EEENS1_19SingleTileSchedulerILb0ELb0ELb0ELi128EEEEEEEEEvNT_6ParamsE:
        .type           _ZN7cutlass13device_kernelIN5flash19enable_sm80_to_sm89INS1_16FlashAttnBwdSm80INS1_25CollectiveMainloopBwdSm80ILi2ELi2EN4cute5tupleIJNS5_1CILi64EEENS7_ILi128EEES8_EEENS_6half_tEfNS_4arch4Sm80ELb0ELb1ELb1ELb0ELb1ELb0ELb0ELb0ELi2ELi2ELi4ELi2ELb1EEENS1_24CollectiveEpilogueBwdGQAISA_fSD_Li256ELb0ELb1EEENS1_19SingleTileSchedulerILb0ELb0ELb0ELi128EEEEEEEEEvNT_6ParamsE,@function
        .size           _ZN7cutlass13device_kernelIN5flash19enable_sm80_to_sm89INS1_16FlashAttnBwdSm80INS1_25CollectiveMainloopBwdSm80ILi2ELi2EN4cute5tupleIJNS5_1CILi64EEENS7_ILi128EEES8_EEENS_6half_tEfNS_4arch4Sm80ELb0ELb1ELb1ELb0ELb1ELb0ELb0ELb0ELi2ELi2ELi4ELi2ELb1EEENS1_24CollectiveEpilogueBwdGQAISA_fSD_Li256ELb0ELb1EEENS1_19SingleTileSchedulerILb0ELb0ELb0ELi128EEEEEEEEEvNT_6ParamsE,(.L_x_97 - _ZN7cutlass13device_kernelIN5flash19enable_sm80_to_sm89INS1_16FlashAttnBwdSm80INS1_25CollectiveMainloopBwdSm80ILi2ELi2EN4cute5tupleIJNS5_1CILi64EEENS7_ILi128EEES8_EEENS_6half_tEfNS_4arch4Sm80ELb0ELb1ELb1ELb0ELb1ELb0ELb0ELb0ELi2ELi2ELi4ELi2ELb1EEENS1_24CollectiveEpilogueBwdGQAISA_fSD_Li256ELb0ELb1EEENS1_19SingleTileSchedulerILb0ELb0ELb0ELi128EEEEEEEEEvNT_6ParamsE)
        .other          _ZN7cutlass13device_kernelIN5flash19enable_sm80_to_sm89INS1_16FlashAttnBwdSm80INS1_25CollectiveMainloopBwdSm80ILi2ELi2EN4cute5tupleIJNS5_1CILi64EEENS7_ILi128EEES8_EEENS_6half_tEfNS_4arch4Sm80ELb0ELb1ELb1ELb0ELb1ELb0ELb0ELb0ELi2ELi2ELi4ELi2ELb1EEENS1_24CollectiveEpilogueBwdGQAISA_fSD_Li256ELb0ELb1EEENS1_19SingleTileSchedulerILb0ELb0ELb0ELi128EEEEEEEEEvNT_6ParamsE,@"STO_CUDA_ENTRY STV_DEFAULT"
_ZN7cutlass13device_kernelIN5flash19enable_sm80_to_sm89INS1_16FlashAttnBwdSm80INS1_25CollectiveMainloopBwdSm80ILi2ELi2EN4cute5tupleIJNS5_1CILi64EEENS7_ILi128EEES8_EEENS_6half_tEfNS_4arch4Sm80ELb0ELb1ELb1ELb0ELb1ELb0ELb0ELb0ELi2ELi2ELi4ELi2ELb1EEENS1_24CollectiveEpilogueBwdGQAISA_fSD_Li256ELb0ELb1EEENS1_19SingleTileSchedulerILb0ELb0ELb0ELi128EEEEEEEEEvNT_6ParamsE:
[----:B------:R-:W-:Y:S01]  /*0000*/  LDC R1, c[0x0][0x28] ;  /* 0x00000a00ff017b82 */ /* 0x000fe20000000800 */
[----:B------:R-:W-:Y:S05]  /*0010*/  EXIT ;  /* 0x000000000000794d */ /* 0x000fea0003800000 */
.L_x_11:
        /* <DEDUP_REMOVED lines=14> */
.L_x_97:


//--------------------- .text._ZN7cutlass13device_kernelIN5flash19enable_sm80_to_sm89INS1_16FlashAttnBwdSm80INS1_25CollectiveMainloopBwdSm80ILi2ELi2EN4cute5tupleIJNS5_1CILi64EEENS7_ILi128EEES8_EEENS_6half_tEfNS_4arch4Sm80ELb0ELb1ELb1ELb1ELb0ELb0ELb0ELb0ELi2ELi2ELi4ELi2ELb1EEENS1_21CollectiveEpilogueBwdISA_SB_SD_Li256ELb1ELb0ELi2EEENS1_19SingleTileSchedulerILb1ELb0ELb0ELi128EEEEEEEEEvNT_6ParamsE --------------------------
	.section	.text._ZN7cutlass13device_kernelIN5flash19enable_sm80_to_sm89INS1_16FlashAttnBwdSm80INS1_25CollectiveMainloopBwdSm80ILi2ELi2EN4cute5tupleIJNS5_1CILi64EEENS7_ILi128EEES8_EEENS_6half_tEfNS_4arch4Sm80ELb0ELb1ELb1ELb1ELb0ELb0ELb0ELb0ELi2ELi2ELi4ELi2ELb1EEENS1_21CollectiveEpilogueBwdISA_SB_SD_Li256ELb1ELb0ELi2EEENS1_19SingleTileSchedulerILb1ELb0ELb0ELi128EEEEEEEEEvNT_6ParamsE,"ax",@progbits
	.align	128
.text._ZN7cutlass13device_kernelIN5flash19enable_sm80_to_sm89INS1_16FlashAttnBwdSm80INS1_25CollectiveMainloopBwdSm80ILi2ELi2EN4cute5tupleIJNS5_1CILi64EEENS7_ILi128EEES8_EEENS_6half_tEfNS_4arch4Sm80ELb0ELb1ELb1ELb1ELb0ELb0ELb0ELb0ELi2ELi2ELi4ELi2ELb1EEENS1_21CollectiveEpilogueBwdISA_SB_SD_Li256ELb1ELb0ELi2EEENS1_19SingleTileSchedulerILb1ELb0ELb0ELi128EEEEEEEEEvNT_6ParamsE:
        .type           _ZN7cutlass13device_kernelIN5flash19enable_sm80_to_sm89INS1_16FlashAttnBwdSm80INS1_25CollectiveMainloopBwdSm80ILi2ELi2EN4cute5tupleIJNS5_1CILi64EEENS7_ILi128EEES8_EEENS_6half_tEfNS_4arch4Sm80ELb0ELb1ELb1ELb1ELb0ELb0ELb0ELb0ELi2ELi2ELi4ELi2ELb1EEENS1_21CollectiveEpilogueBwdISA_SB_SD_Li256ELb1ELb0ELi2EEENS1_19SingleTileSchedulerILb1ELb0ELb0ELi128EEEEEEEEEvNT_6ParamsE,@function
        .size           _ZN7cutlass13device_kernelIN5flash19enable_sm80_to_sm89INS1_16FlashAttnBwdSm80INS1_25CollectiveMainloopBwdSm80ILi2ELi2EN4cute5tupleIJNS5_1CILi64EEENS7_ILi128EEES8_EEENS_6half_tEfNS_4arch4Sm80ELb0ELb1ELb1ELb1ELb0ELb0ELb0ELb0ELi2ELi2ELi4ELi2ELb1EEENS1_21CollectiveEpilogueBwdISA_SB_SD_Li256ELb1ELb0ELi2EEENS1_19SingleTileSchedulerILb1ELb0ELb0ELi128EEEEEEEEEvNT_6ParamsE,(.L_x_98 - _ZN7cutlass13device_kernelIN5flash19enable_sm80_to_sm89INS1_16FlashAttnBwdSm80INS1_25CollectiveMainloopBwdSm80ILi2ELi2EN4cute5tupleIJNS5_1CILi64EEENS7_ILi128EEES8_EEENS_6half_tEfNS_4arch4Sm80ELb0ELb1ELb1ELb1ELb0ELb0ELb0ELb0ELi2ELi2ELi4ELi2ELb1EEENS1_21CollectiveEpilogueBwdISA_SB_SD_Li256ELb1ELb0ELi2EEENS1_19SingleTileSchedulerILb1ELb0ELb0ELi128EEEEEEEEEvNT_6ParamsE)
        .other          _ZN7cutlass13device_kernelIN5flash19enable_sm80_to_sm89INS1_16FlashAttnBwdSm80INS1_25CollectiveMainloopBwdSm80ILi2ELi2EN4cute5tupleIJNS5_1CILi64EEENS7_ILi128EEES8_EEENS_6half_tEfNS_4arch4Sm80ELb0ELb1ELb1ELb1ELb0ELb0ELb0ELb0ELi2ELi2ELi4ELi2ELb1EEENS1_21CollectiveEpilogueBwdISA_SB_SD_Li256ELb1ELb0ELi2EEENS1_19SingleTileSchedulerILb1ELb0ELb0ELi128EEEEEEEEEvNT_6ParamsE,@"STO_CUDA_ENTRY STV_DEFAULT"
_ZN7cutlass13device_kernelIN5flash19enable_sm80_to_sm89INS1_16FlashAttnBwdSm80INS1_25CollectiveMainloopBwdSm80ILi2ELi2EN4cute5tupleIJNS5_1CILi64EEENS7_ILi128EEES8_EEENS_6half_tEfNS_4arch4Sm80ELb0ELb1ELb1ELb1ELb0ELb0ELb0ELb0ELi2ELi2ELi4ELi2ELb1EEENS1_21CollectiveEpilogueBwdISA_SB_SD_Li256ELb1ELb0ELi2EEENS1_19SingleTileSchedulerILb1ELb0ELb0ELi128EEEEEEEEEvNT_6ParamsE:
[----:B------:R-:W-:Y:S01]  /*0000*/  LDC R1, c[0x0][0x28] ;  /* 0x00000a00ff017b82 */ /* 0x000fe20000000800 */
[----:B------:R-:W-:Y:S05]  /*0010*/  EXIT ;  /* 0x000000000000794d */ /* 0x000fea0003800000 */
.L_x_12:
        /* <DEDUP_REMOVED lines=14> */
.L_x_98:


//--------------------- .text._ZN7cutlass13device_kernelIN5flash19enable_sm80_to_sm89INS1_16FlashAttnBwdSm80INS1_25CollectiveMainloopBwdSm80ILi2ELi2EN4cute5tupleIJNS5_1CILi64EEENS7_ILi128EEES8_EEENS_6half_tEfNS_4arch4Sm80ELb0ELb1ELb1ELb1ELb1ELb0ELb0ELb0ELi2ELi2ELi4ELi2ELb1EEENS1_21CollectiveEpilogueBwdISA_SB_SD_Li256ELb1ELb0ELi2EEENS1_19SingleTileSchedulerILb1ELb0ELb0ELi128EEEEEEEEEvNT_6ParamsE --------------------------
	.section	.text._ZN7cutlass13device_kernelIN5flash19enable_sm80_to_sm89INS1_16FlashAttnBwdSm80INS1_25CollectiveMainloopBwdSm80ILi2ELi2EN4cute5tupleIJNS5_1CILi64EEENS7_ILi128EEES8_EEENS_6half_tEfNS_4arch4Sm80ELb0ELb1ELb1ELb1ELb1ELb0ELb0ELb0ELi2ELi2ELi4ELi2ELb1EEENS1_21CollectiveEpilogueBwdISA_SB_SD_Li256ELb1ELb0ELi2EEENS1_19SingleTileSchedulerILb1ELb0ELb0ELi128EEEEEEEEEvNT_6ParamsE,"ax",@progbits
	.align	128
.text._ZN7cutlass13device_kernelIN5flash19enable_sm80_to_sm89INS1_16FlashAttnBwdSm80INS1_25CollectiveMainloopBwdSm80ILi2ELi2EN4cute5tupleIJNS5_1CILi64EEENS7_ILi128EEES8_EEENS_6half_tEfNS_4arch4Sm80ELb0ELb1ELb1ELb1ELb1ELb0ELb0ELb0ELi2ELi2ELi4ELi2ELb1EEENS1_21CollectiveEpilogueBwdISA_SB_SD_Li256ELb1ELb0ELi2EEENS1_19SingleTileSchedulerILb1ELb0ELb0ELi128EEEEEEEEEvNT_6ParamsE:
        .type           _ZN7cutlass13device_kernelIN5flash19enable_sm80_to_sm89INS1_16FlashAttnBwdSm80INS1_25CollectiveMainloopBwdSm80ILi2ELi2EN4cute5tupleIJNS5_1CILi64EEENS7_ILi128EEES8_EEENS_6half_tEfNS_4arch4Sm80ELb0ELb1ELb1ELb1ELb1ELb0ELb0ELb0ELi2ELi2ELi4ELi2ELb1EEENS1_21CollectiveEpilogueBwdISA_SB_SD_Li256ELb1ELb0ELi2EEENS1_19SingleTileSchedulerILb1ELb0ELb0ELi128EEEEEEEEEvNT_6ParamsE,@function
        .size           _ZN7cutlass13device_kernelIN5flash19enable_sm80_to_sm89INS1_16FlashAttnBwdSm80INS1_25CollectiveMainloopBwdSm80ILi2ELi2EN4cute5tupleIJNS5_1CILi64EEENS7_ILi128EEES8_EEENS_6half_tEfNS_4arch4Sm80ELb0ELb1ELb1ELb1ELb1ELb0ELb0ELb0ELi2ELi2ELi4ELi2ELb1EEENS1_21CollectiveEpilogueBwdISA_SB_SD_Li256ELb1ELb0ELi2EEENS1_19SingleTileSchedulerILb1ELb0ELb0ELi128EEEEEEEEEvNT_6ParamsE,(.L_x_99 - _ZN7cutlass13device_kernelIN5flash19enable_sm80_to_sm89INS1_16FlashAttnBwdSm80INS1_25CollectiveMainloopBwdSm80ILi2ELi2EN4cute5tupleIJNS5_1CILi64EEENS7_ILi128EEES8_EEENS_6half_tEfNS_4arch4Sm80ELb0ELb1ELb1ELb1ELb1ELb0ELb0ELb0ELi2ELi2ELi4ELi2ELb1EEENS1_21CollectiveEpilogueBwdISA_SB_SD_Li256ELb1ELb0ELi2EEENS1_19SingleTileSchedulerILb1ELb0ELb0ELi128EEEEEEEEEvNT_6ParamsE)
        .other          _ZN7cutlass13device_kernelIN5flash19enable_sm80_to_sm89INS1_16FlashAttnBwdSm80INS1_25CollectiveMainloopBwdSm80ILi2ELi2EN4cute5tupleIJNS5_1CILi64EEENS7_ILi128EEES8_EEENS_6half_tEfNS_4arch4Sm80ELb0ELb1ELb1ELb1ELb1ELb0ELb0ELb0ELi2ELi2ELi4ELi2ELb1EEENS1_21CollectiveEpilogueBwdISA_SB_SD_Li256ELb1ELb0ELi2EEENS1_19SingleTileSchedulerILb1ELb0ELb0ELi128EEEEEEEEEvNT_6ParamsE,@"STO_CUDA_ENTRY STV_DEFAULT"
_ZN7cutlass13device_kernelIN5flash19enable_sm80_to_sm89INS1_16FlashAttnBwdSm80INS1_25CollectiveMainloopBwdSm80ILi2ELi2EN4cute5tupleIJNS5_1CILi64EEENS7_ILi128EEES8_EEENS_6half_tEfNS_4arch4Sm80ELb0ELb1ELb1ELb1ELb1ELb0ELb0ELb0ELi2ELi2ELi4ELi2ELb1EEENS1_21CollectiveEpilogueBwdISA_SB_SD_Li256ELb1ELb0ELi2EEENS1_19SingleTileSchedulerILb1ELb0ELb0ELi128EEEEEEEEEvNT_6ParamsE:
[----:B------:R-:W-:Y:S01]  /*0000*/  LDC R1, c[0x0][0x28] ;  /* 0x00000a00ff017b82 */ /* 0x000fe20000000800 */
[----:B------:R-:W-:Y:S05]  /*0010*/  EXIT ;  /* 0x000000000000794d */ /* 0x000fea0003800000 */
.L_x_13:
        /* <DEDUP_REMOVED lines=14> */
.L_x_99:


//--------------------- .text._ZN7cutlass13device_kernelIN5flash19enable_sm80_to_sm89INS1_16FlashAttnBwdSm80INS1_25CollectiveMainloopBwdSm80ILi2ELi2EN4cute5tupleIJNS5_1CILi64EEENS7_ILi128EEES8_EEENS_6half_tEfNS_4arch4Sm80ELb0ELb1ELb1ELb1ELb0ELb0ELb0ELb0ELi2ELi2ELi4ELi2ELb1EEENS1_24CollectiveEpilogueBwdGQAISA_fSD_Li256ELb1ELb0EEENS1_19SingleTileSchedulerILb1ELb0ELb0ELi128EEEEEEEEEvNT_6ParamsE --------------------------
	.section	.text._ZN7cutlass13device_kernelIN5flash19enable_sm80_to_sm89INS1_16FlashAttnBwdSm80INS1_25CollectiveMainloopBwdSm80ILi2ELi2EN4cute5tupleIJNS5_1CILi64EEENS7_ILi128EEES8_EEENS_6half_tEfNS_4arch4Sm80ELb0ELb1ELb1ELb1ELb0ELb0ELb0ELb0ELi2ELi2ELi4ELi2ELb1EEENS1_24CollectiveEpilogueBwdGQAISA_fSD_Li256ELb1ELb0EEENS1_19SingleTileSchedulerILb1ELb0ELb0ELi128EEEEEEEEEvNT_6ParamsE,"ax",@progbits
	.align	128
.text._ZN7cutlass13device_kernelIN5flash19enable_sm80_to_sm89INS1_16FlashAttnBwdSm80INS1_25CollectiveMainloopBwdSm80ILi2ELi2EN4cute5tupleIJNS5_1CILi64EEENS7_ILi128EEES8_EEENS_6half_tEfNS_4arch4Sm80ELb0ELb1ELb1ELb1ELb0ELb0ELb0ELb0ELi2ELi2ELi4ELi2ELb1EEENS1_24CollectiveEpilogueBwdGQAISA_fSD_Li256ELb1ELb0EEENS1_19SingleTileSchedulerILb1ELb0ELb0ELi128EEEEEEEEEvNT_6ParamsE:
        .type           _ZN7cutlass13device_kernelIN5flash19enable_sm80_to_sm89INS1_16FlashAttnBwdSm80INS1_25CollectiveMainloopBwdSm80ILi2ELi2EN4cute5tupleIJNS5_1CILi64EEENS7_ILi128EEES8_EEENS_6half_tEfNS_4arch4Sm80ELb0ELb1ELb1ELb1ELb0ELb0ELb0ELb0ELi2ELi2ELi4ELi2ELb1EEENS1_24CollectiveEpilogueBwdGQAISA_fSD_Li256ELb1ELb0EEENS1_19SingleTileSchedulerILb1ELb0ELb0ELi128EEEEEEEEEvNT_6ParamsE,@function
        .size           _ZN7cutlass13device_kernelIN5flash19enable_sm80_to_sm89INS1_16FlashAttnBwdSm80INS1_25CollectiveMainloopBwdSm80ILi2ELi2EN4cute5tupleIJNS5_1CILi64EEENS7_ILi128EEES8_EEENS_6half_tEfNS_4arch4Sm80ELb0ELb1ELb1ELb1ELb0ELb0ELb0ELb0ELi2ELi2ELi4ELi2ELb1EEENS1_24CollectiveEpilogueBwdGQAISA_fSD_Li256ELb1ELb0EEENS1_19SingleTileSchedulerILb1ELb0ELb0ELi128EEEEEEEEEvNT_6ParamsE,(.L_x_100 - _ZN7cutlass13device_kernelIN5flash19enable_sm80_to_sm89INS1_16FlashAttnBwdSm80INS1_25CollectiveMainloopBwdSm80ILi2ELi2EN4cute5tupleIJNS5_1CILi64EEENS7_ILi128EEES8_EEENS_6half_tEfNS_4arch4Sm80ELb0ELb1ELb1ELb1ELb0ELb0ELb0ELb0ELi2ELi2ELi4ELi2ELb1EEENS1_24CollectiveEpilogueBwdGQAISA_fSD_Li256ELb1ELb0EEENS1_19SingleTileSchedulerILb1ELb0ELb0ELi128EEEEEEEEEvNT_6ParamsE)
        .other          _ZN7cutlass13device_kernelIN5flash19enable_sm80_to_sm89INS1_16FlashAttnBwdSm80INS1_25CollectiveMainloopBwdSm80ILi2ELi2EN4cute5tupleIJNS5_1CILi64EEENS7_ILi128EEES8_EEENS_6half_tEfNS_4arch4Sm80ELb0ELb1ELb1ELb1ELb0ELb0ELb0ELb0ELi2ELi2ELi4ELi2ELb1EEENS1_24CollectiveEpilogueBwdGQAISA_fSD_Li256ELb1ELb0EEENS1_19SingleTileSchedulerILb1ELb0ELb0ELi128EEEEEEEEEvNT_6ParamsE,@"STO_CUDA_ENTRY STV_DEFAULT"
_ZN7cutlass13device_kernelIN5flash19enable_sm80_to_sm89INS1_16FlashAttnBwdSm80INS1_25CollectiveMainloopBwdSm80ILi2ELi2EN4cute5tupleIJNS5_1CILi64EEENS7_ILi128EEES8_EEENS_6half_tEfNS_4arch4Sm80ELb0ELb1ELb1ELb1ELb0ELb0ELb0ELb0ELi2ELi2ELi4ELi2ELb1EEENS1_24CollectiveEpilogueBwdGQAISA_fSD_Li256ELb1ELb0EEENS1_19SingleTileSchedulerILb1ELb0ELb0ELi128EEEEEEEEEvNT_6ParamsE:
[----:B------:R-:W-:Y:S01]  /*0000*/  LDC R1, c[0x0][0x28] ;  /* 0x00000a00ff017b82 */ /* 0x000fe20000000800 */
[----:B------:R-:W-:Y:S05]  /*0010*/  EXIT ;  /* 0x000000000000794d */ /* 0x000fea0003800000 */
.L_x_14:
        /* <DEDUP_REMOVED lines=14> */
.L_x_100:


//--------------------- .text._ZN7cutlass13device_kernelIN5flash19enable_sm80_to_sm89INS1_16FlashAttnBwdSm80INS1_25CollectiveMainloopBwdSm80ILi2ELi2EN4cute5tupleIJNS5_1CILi64EEENS7_ILi128EEES8_EEENS_6half_tEfNS_4arch4Sm80ELb0ELb1ELb1ELb1ELb1ELb0ELb0ELb0ELi2ELi2ELi4ELi2ELb1EEENS1_24CollectiveEpilogueBwdGQAISA_fSD_Li256ELb1ELb1EEENS1_19SingleTileSchedulerILb1ELb0ELb0ELi128EEEEEEEEEvNT_6ParamsE --------------------------
	.section	.text._ZN7cutlass13device_kernelIN5flash19enable_sm80_to_sm89INS1_16FlashAttnBwdSm80INS1_25CollectiveMainloopBwdSm80ILi2ELi2EN4cute5tupleIJNS5_1CILi64EEENS7_ILi128EEES8_EEENS_6half_tEfNS_4arch4Sm80ELb0ELb1ELb1ELb1ELb1ELb0ELb0ELb0ELi2ELi2ELi4ELi2ELb1EEENS1_24CollectiveEpilogueBwdGQAISA_fSD_Li256ELb1ELb1EEENS1_19SingleTileSchedulerILb1ELb0ELb0ELi128EEEEEEEEEvNT_6ParamsE,"ax",@progbits
	.align	128
.text._ZN7cutlass13device_kernelIN5flash19enable_sm80_to_sm89INS1_16FlashAttnBwdSm80INS1_25CollectiveMainloopBwdSm80ILi2ELi2EN4cute5tupleIJNS5_1CILi64EEENS7_ILi128EEES8_EEENS_6half_tEfNS_4arch4Sm80ELb0ELb1ELb1ELb1ELb1ELb0ELb0ELb0ELi2ELi2ELi4ELi2ELb1EEENS1_24CollectiveEpilogueBwdGQAISA_fSD_Li256ELb1ELb1EEENS1_19SingleTileSchedulerILb1ELb0ELb0ELi128EEEEEEEEEvNT_6ParamsE:
        .type           _ZN7cutlass13device_kernelIN5flash19enable_sm80_to_sm89INS1_16FlashAttnBwdSm80INS1_25CollectiveMainloopBwdSm80ILi2ELi2EN4cute5tupleIJNS5_1CILi64EEENS7_ILi128EEES8_EEENS_6half_tEfNS_4arch4Sm80ELb0ELb1ELb1ELb1ELb1ELb0ELb0ELb0ELi2ELi2ELi4ELi2ELb1EEENS1_24CollectiveEpilogueBwdGQAISA_fSD_Li256ELb1ELb1EEENS1_19SingleTileSchedulerILb1ELb0ELb0ELi128EEEEEEEEEvNT_6ParamsE,@function
        .size           _ZN7cutlass13device_kernelIN5flash19enable_sm80_to_sm89INS1_16FlashAttnBwdSm80INS1_25CollectiveMainloopBwdSm80ILi2ELi2EN4cute5tupleIJNS5_1CILi64EEENS7_ILi128EEES8_EEENS_6half_tEfNS_4arch4Sm80ELb0ELb1ELb1ELb1ELb1ELb0ELb0ELb0ELi2ELi2ELi4ELi2ELb1EEENS1_24CollectiveEpilogueBwdGQAISA_fSD_Li256ELb1ELb1EEENS1_19SingleTileSchedulerILb1ELb0ELb0ELi128EEEEEEEEEvNT_6ParamsE,(.L_x_101 - _ZN7cutlass13device_kernelIN5flash19enable_sm80_to_sm89INS1_16FlashAttnBwdSm80INS1_25CollectiveMainloopBwdSm80ILi2ELi2EN4cute5tupleIJNS5_1CILi64EEENS7_ILi128EEES8_EEENS_6half_tEfNS_4arch4Sm80ELb0ELb1ELb1ELb1ELb1ELb0ELb0ELb0ELi2ELi2ELi4ELi2ELb1EEENS1_24CollectiveEpilogueBwdGQAISA_fSD_Li256ELb1ELb1EEENS1_19SingleTileSchedulerILb1ELb0ELb0ELi128EEEEEEEEEvNT_6ParamsE)
        .other          _ZN7cutlass13device_kernelIN5flash19enable_sm80_to_sm89INS1_16FlashAttnBwdSm80INS1_25CollectiveMainloopBwdSm80ILi2ELi2EN4cute5tupleIJNS5_1CILi64EEENS7_ILi128EEES8_EEENS_6half_tEfNS_4arch4Sm80ELb0ELb1ELb1ELb1ELb1ELb0ELb0ELb0ELi2ELi2ELi4ELi2ELb1EEENS1_24CollectiveEpilogueBwdGQAISA_fSD_Li256ELb1ELb1EEENS1_19SingleTileSchedulerILb1ELb0ELb0ELi128EEEEEEEEEvNT_6ParamsE,@"STO_CUDA_ENTRY STV_DEFAULT"
_ZN7cutlass13device_kernelIN5flash19enable_sm80_to_sm89INS1_16FlashAttnBwdSm80INS1_25CollectiveMainloopBwdSm80ILi2ELi2EN4cute5tupleIJNS5_1CILi64EEENS7_ILi128EEES8_EEENS_6half_tEfNS_4arch4Sm80ELb0ELb1ELb1ELb1ELb1ELb0ELb0ELb0ELi2ELi2ELi4ELi2ELb1EEENS1_24CollectiveEpilogueBwdGQAISA_fSD_Li256ELb1ELb1EEENS1_19SingleTileSchedulerILb1ELb0ELb0ELi128EEEEEEEEEvNT_6ParamsE:
[----:B------:R-:W-:Y:S01]  /*0000*/  LDC R1, c[0x0][0x28] ;  /* 0x00000a00ff017b82 */ /* 0x000fe20000000800 */
[----:B------:R-:W-:Y:S05]  /*0010*/  EXIT ;  /* 0x000000000000794d */ /* 0x000fea0003800000 */
.L_x_15:
        /* <DEDUP_REMOVED lines=14> */
.L_x_101:


//--------------------- .text._ZN7cutlass13device_kernelIN5flash19enable_sm80_to_sm89INS1_16FlashAttnBwdSm80INS1_25CollectiveMainloopBwdSm80ILi2ELi2EN4cute5tupleIJNS5_1CILi64EEENS7_ILi128EEES8_EEENS_6half_tEfNS_4arch4Sm80ELb1ELb0ELb1ELb0ELb0ELb0ELb0ELb0ELi2ELi2ELi4ELi2ELb1EEENS1_21CollectiveEpilogueBwdISA_SB_SD_Li256ELb0ELb0ELi2EEENS1_25SingleTileBwdLPTSchedulerILb0ELi128ELb0EEEEEEEEEvNT_6ParamsE --------------------------
	.section	.text._ZN7cutlass13device_kernelIN5flash19enable_sm80_to_sm89INS1_16FlashAttnBwdSm80INS1_25CollectiveMainloopBwdSm80ILi2ELi2EN4cute5tupleIJNS5_1CILi64EEENS7_ILi128EEES8_EEENS_6half_tEfNS_4arch4Sm80ELb1ELb0ELb1ELb0ELb0ELb0ELb0ELb0ELi2ELi2ELi4ELi2ELb1EEENS1_21CollectiveEpilogueBwdISA_SB_SD_Li256ELb0ELb0ELi2EEENS1_25SingleTileBwdLPTSchedulerILb0ELi128ELb0EEEEEEEEEvNT_6ParamsE,"ax",@progbits
	.align	128
.text._ZN7cutlass13device_kernelIN5flash19enable_sm80_to_sm89INS1_16FlashAttnBwdSm80INS1_25CollectiveMainloopBwdSm80ILi2ELi2EN4cute5tupleIJNS5_1CILi64EEENS7_ILi128EEES8_EEENS_6half_tEfNS_4arch4Sm80ELb1ELb0ELb1ELb0ELb0ELb0ELb0ELb0ELi2ELi2ELi4ELi2ELb1EEENS1_21CollectiveEpilogueBwdISA_SB_SD_Li256ELb0ELb0ELi2EEENS1_25SingleTileBwdLPTSchedulerILb0ELi128ELb0EEEEEEEEEvNT_6ParamsE:
        .type           _ZN7cutlass13device_kernelIN5flash19enable_sm80_to_sm89INS1_16FlashAttnBwdSm80INS1_25CollectiveMainloopBwdSm80ILi2ELi2EN4cute5tupleIJNS5_1CILi64EEENS7_ILi128EEES8_EEENS_6half_tEfNS_4arch4Sm80ELb1ELb0ELb1ELb0ELb0ELb0ELb0ELb0ELi2ELi2ELi4ELi2ELb1EEENS1_21CollectiveEpilogueBwdISA_SB_SD_Li256ELb0ELb0ELi2EEENS1_25SingleTileBwdLPTSchedulerILb0ELi128ELb0EEEEEEEEEvNT_6ParamsE,@function
        .size           _ZN7cutlass13device_kernelIN5flash19enable_sm80_to_sm89INS1_16FlashAttnBwdSm80INS1_25CollectiveMainloopBwdSm80ILi2ELi2EN4cute5tupleIJNS5_1CILi64EEENS7_ILi128EEES8_EEENS_6half_tEfNS_4arch4Sm80ELb1ELb0ELb1ELb0ELb0ELb0ELb0ELb0ELi2ELi2ELi4ELi2ELb1EEENS1_21CollectiveEpilogueBwdISA_SB_SD_Li256ELb0ELb0ELi2EEENS1_25SingleTileBwdLPTSchedulerILb0ELi128ELb0EEEEEEEEEvNT_6ParamsE,(.L_x_102 - _ZN7cutlass13device_kernelIN5flash19enable_sm80_to_sm89INS1_16FlashAttnBwdSm80INS1_25CollectiveMainloopBwdSm80ILi2ELi2EN4cute5tupleIJNS5_1CILi64EEENS7_ILi128EEES8_EEENS_6half_tEfNS_4arch4Sm80ELb1ELb0ELb1ELb0ELb0ELb0ELb0ELb0ELi2ELi2ELi4ELi2ELb1EEENS1_21CollectiveEpilogueBwdISA_SB_SD_Li256ELb0ELb0ELi2EEENS1_25SingleTileBwdLPTSchedulerILb0ELi128ELb0EEEEEEEEEvNT_6ParamsE)
        .other          _ZN7cutlass13device_kernelIN5flash19enable_sm80_to_sm89INS1_16FlashAttnBwdSm80INS1_25CollectiveMainloopBwdSm80ILi2ELi2EN4cute5tupleIJNS5_1CILi64EEENS7_ILi128EEES8_EEENS_6half_tEfNS_4arch4Sm80ELb1ELb0ELb1ELb0ELb0ELb0ELb0ELb0ELi2ELi2ELi4ELi2ELb1EEENS1_21CollectiveEpilogueBwdISA_SB_SD_Li256ELb0ELb0ELi2EEENS1_25SingleTileBwdLPTSchedulerILb0ELi128ELb0EEEEEEEEEvNT_6ParamsE,@"STO_CUDA_ENTRY STV_DEFAULT"
_ZN7cutlass13device_kernelIN5flash19enable_sm80_to_sm89INS1_16FlashAttnBwdSm80INS1_25CollectiveMainloopBwdSm80ILi2ELi2EN4cute5tupleIJNS5_1CILi64EEENS7_ILi128EEES8_EEENS_6half_tEfNS_4arch4Sm80ELb1ELb0ELb1ELb0ELb0ELb0ELb0ELb0ELi2ELi2ELi4ELi2ELb1EEENS1_21CollectiveEpilogueBwdISA_SB_SD_Li256ELb0ELb0ELi2EEENS1_25SingleTileBwdLPTSchedulerILb0ELi128ELb0EEEEEEEEEvNT_6ParamsE:
[----:B------:R-:W-:Y:S01]  /*0000*/  LDC R1, c[0x0][0x28] ;  /* 0x00000a00ff017b82 */ /* 0x000fe20000000800 */
[----:B------:R-:W-:Y:S05]  /*0010*/  EXIT ;  /* 0x000000000000794d */ /* 0x000fea0003800000 */
.L_x_16:
        /* <DEDUP_REMOVED lines=14> */
.L_x_102:


//--------------------- .text._ZN7cutlass13device_kernelIN5flash19enable_sm80_to_sm89INS1_16FlashAttnBwdSm80INS1_25CollectiveMainloopBwdSm80ILi2ELi2EN4cute5tupleIJNS5_1CILi64EEENS7_ILi128EEES8_EEENS_6half_tEfNS_4arch4Sm80ELb1ELb0ELb1ELb0ELb1ELb0ELb0ELb0ELi2ELi2ELi4ELi2ELb1EEENS1_21CollectiveEpilogueBwdISA_SB_SD_Li256ELb0ELb0ELi2EEENS1_25SingleTileBwdLPTSchedulerILb0ELi128ELb1EEEEEEEEEvNT_6ParamsE --------------------------
	.section	.text._ZN7cutlass13device_kernelIN5flash19enable_sm80_to_sm89INS1_16FlashAttnBwdSm80INS1_25CollectiveMainloopBwdSm80ILi2ELi2EN4cute5tupleIJNS5_1CILi64EEENS7_ILi128EEES8_EEENS_6half_tEfNS_4arch4Sm80ELb1ELb0ELb1ELb0ELb1ELb0ELb0ELb0ELi2ELi2ELi4ELi2ELb1EEENS1_21CollectiveEpilogueBwdISA_SB_SD_Li256ELb0ELb0ELi2EEENS1_25SingleTileBwdLPTSchedulerILb0ELi128ELb1EEEEEEEEEvNT_6ParamsE,"ax",@progbits
	.align	128
.text._ZN7cutlass13device_kernelIN5flash19enable_sm80_to_sm89INS1_16FlashAttnBwdSm80INS1_25CollectiveMainloopBwdSm80ILi2ELi2EN4cute5tupleIJNS5_1CILi64EEENS7_ILi128EEES8_EEENS_6half_tEfNS_4arch4Sm80ELb1ELb0ELb1ELb0ELb1ELb0ELb0ELb0ELi2ELi2ELi4ELi2ELb1EEENS1_21CollectiveEpilogueBwdISA_SB_SD_Li256ELb0ELb0ELi2EEENS1_25SingleTileBwdLPTSchedulerILb0ELi128ELb1EEEEEEEEEvNT_6ParamsE:
        .type           _ZN7cutlass13device_kernelIN5flash19enable_sm80_to_sm89INS1_16FlashAttnBwdSm80INS1_25CollectiveMainloopBwdSm80ILi2ELi2EN4cute5tupleIJNS5_1CILi64EEENS7_ILi128EEES8_EEENS_6half_tEfNS_4arch4Sm80ELb1ELb0ELb1ELb0ELb1ELb0ELb0ELb0ELi2ELi2ELi4ELi2ELb1EEENS1_21CollectiveEpilogueBwdISA_SB_SD_Li256ELb0ELb0ELi2EEENS1_25SingleTileBwdLPTSchedulerILb0ELi128ELb1EEEEEEEEEvNT_6ParamsE,@function
        .size           _ZN7cutlass13device_kernelIN5flash19enable_sm80_to_sm89INS1_16FlashAttnBwdSm80INS1_25CollectiveMainloopBwdSm80ILi2ELi2EN4cute5tupleIJNS5_1CILi64EEENS7_ILi128EEES8_EEENS_6half_tEfNS_4arch4Sm80ELb1ELb0ELb1ELb0ELb1ELb0ELb0ELb0ELi2ELi2ELi4ELi2ELb1EEENS1_21CollectiveEpilogueBwdISA_SB_SD_Li256ELb0ELb0ELi2EEENS1_25SingleTileBwdLPTSchedulerILb0ELi128ELb1EEEEEEEEEvNT_6ParamsE,(.L_x_103 - _ZN7cutlass13device_kernelIN5flash19enable_sm80_to_sm89INS1_16FlashAttnBwdSm80INS1_25CollectiveMainloopBwdSm80ILi2ELi2EN4cute5tupleIJNS5_1CILi64EEENS7_ILi128EEES8_EEENS_6half_tEfNS_4arch4Sm80ELb1ELb0ELb1ELb0ELb1ELb0ELb0ELb0ELi2ELi2ELi4ELi2ELb1EEENS1_21CollectiveEpilogueBwdISA_SB_SD_Li256ELb0ELb0ELi2EEENS1_25SingleTileBwdLPTSchedulerILb0ELi128ELb1EEEEEEEEEvNT_6ParamsE)
        .other          _ZN7cutlass13device_kernelIN5flash19enable_sm80_to_sm89INS1_16FlashAttnBwdSm80INS1_25CollectiveMainloopBwdSm80ILi2ELi2EN4cute5tupleIJNS5_1CILi64EEENS7_ILi128EEES8_EEENS_6half_tEfNS_4arch4Sm80ELb1ELb0ELb1ELb0ELb1ELb0ELb0ELb0ELi2ELi2ELi4ELi2ELb1EEENS1_21CollectiveEpilogueBwdISA_SB_SD_Li256ELb0ELb0ELi2EEENS1_25SingleTileBwdLPTSchedulerILb0ELi128ELb1EEEEEEEEEvNT_6ParamsE,@"STO_CUDA_ENTRY STV_DEFAULT"
_ZN7cutlass13device_kernelIN5flash19enable_sm80_to_sm89INS1_16FlashAttnBwdSm80INS1_25CollectiveMainloopBwdSm80ILi2ELi2EN4cute5tupleIJNS5_1CILi64EEENS7_ILi128EEES8_EEENS_6half_tEfNS_4arch4Sm80ELb1ELb0ELb1ELb0ELb1ELb0ELb0ELb0ELi2ELi2ELi4ELi2ELb1EEENS1_21CollectiveEpilogueBwdISA_SB_SD_Li256ELb0ELb0ELi2EEENS1_25SingleTileBwdLPTSchedulerILb0ELi128ELb1EEEEEEEEEvNT_6ParamsE:
[----:B------:R-:W-:Y:S01]  /*0000*/  LDC R1, c[0x0][0x28] ;  /* 0x00000a00ff017b82 */ /* 0x000fe20000000800 */
[----:B------:R-:W-:Y:S05]  /*0010*/  EXIT ;  /* 0x000000000000794d */ /* 0x000fea0003800000 */
.L_x_17:
        /* <DEDUP_REMOVED lines=14> */
.L_x_103:


//--------------------- .text._ZN7cutlass13device_kernelIN5flash19enable_sm80_to_sm89INS1_16FlashAttnBwdSm80INS1_25CollectiveMainloopBwdSm80ILi2ELi2EN4cute5tupleIJNS5_1CILi64EEENS7_ILi128EEES8_EEENS_6half_tEfNS_4arch4Sm80ELb1ELb0ELb1ELb0ELb0ELb0ELb0ELb0ELi2ELi2ELi4ELi2ELb1EEENS1_24CollectiveEpilogueBwdGQAISA_fSD_Li256ELb0ELb0EEENS1_25SingleTileBwdLPTSchedulerILb0ELi128ELb0EEEEEEEEEvNT_6ParamsE --------------------------
	.section	.text._ZN7cutlass13device_kernelIN5flash19enable_sm80_to_sm89INS1_16FlashAttnBwdSm80INS1_25CollectiveMainloopBwdSm80ILi2ELi2EN4cute5tupleIJNS5_1CILi64EEENS7_ILi128EEES8_EEENS_6half_tEfNS_4arch4Sm80ELb1ELb0ELb1ELb0ELb0ELb0ELb0ELb0ELi2ELi2ELi4ELi2ELb1EEENS1_24CollectiveEpilogueBwdGQAISA_fSD_Li256ELb0ELb0EEENS1_25SingleTileBwdLPTSchedulerILb0ELi128ELb0EEEEEEEEEvNT_6ParamsE,"ax",@progbits
	.align	128
.text._ZN7cutlass13device_kernelIN5flash19enable_sm80_to_sm89INS1_16FlashAttnBwdSm80INS1_25CollectiveMainloopBwdSm80ILi2ELi2EN4cute5tupleIJNS5_1CILi64EEENS7_ILi128EEES8_EEENS_6half_tEfNS_4arch4Sm80ELb1ELb0ELb1ELb0ELb0ELb0ELb0ELb0ELi2ELi2ELi4ELi2ELb1EEENS1_24CollectiveEpilogueBwdGQAISA_fSD_Li256ELb0ELb0EEENS1_25SingleTileBwdLPTSchedulerILb0ELi128ELb0EEEEEEEEEvNT_6ParamsE:
        .type           _ZN7cutlass13device_kernelIN5flash19enable_sm80_to_sm89INS1_16FlashAttnBwdSm80INS1_25CollectiveMainloopBwdSm80ILi2ELi2EN4cute5tupleIJNS5_1CILi64EEENS7_ILi128EEES8_EEENS_6half_tEfNS_4arch4Sm80ELb1ELb0ELb1ELb0ELb0ELb0ELb0ELb0ELi2ELi2ELi4ELi2ELb1EEENS1_24CollectiveEpilogueBwdGQAISA_fSD_Li256ELb0ELb0EEENS1_25SingleTileBwdLPTSchedulerILb0ELi128ELb0EEEEEEEEEvNT_6ParamsE,@function
        .size           _ZN7cutlass13device_kernelIN5flash19enable_sm80_to_sm89INS1_16FlashAttnBwdSm80INS1_25CollectiveMainloopBwdSm80ILi2ELi2EN4cute5tupleIJNS5_1CILi64EEENS7_ILi128EEES8_EEENS_6half_tEfNS_4arch4Sm80ELb1ELb0ELb1ELb0ELb0ELb0ELb0ELb0ELi2ELi2ELi4ELi2ELb1EEENS1_24CollectiveEpilogueBwdGQAISA_fSD_Li256ELb0ELb0EEENS1_25SingleTileBwdLPTSchedulerILb0ELi128ELb0EEEEEEEEEvNT_6ParamsE,(.L_x_104 - _ZN7cutlass13device_kernelIN5flash19enable_sm80_to_sm89INS1_16FlashAttnBwdSm80INS1_25CollectiveMainloopBwdSm80ILi2ELi2EN4cute5tupleIJNS5_1CILi64EEENS7_ILi128EEES8_EEENS_6half_tEfNS_4arch4Sm80ELb1ELb0ELb1ELb0ELb0ELb0ELb0ELb0ELi2ELi2ELi4ELi2ELb1EEENS1_24CollectiveEpilogueBwdGQAISA_fSD_Li256ELb0ELb0EEENS1_25SingleTileBwdLPTSchedulerILb0ELi128ELb0EEEEEEEEEvNT_6ParamsE)
        .other          _ZN7cutlass13device_kernelIN5flash19enable_sm80_to_sm89INS1_16FlashAttnBwdSm80INS1_25CollectiveMainloopBwdSm80ILi2ELi2EN4cute5tupleIJNS5_1CILi64EEENS7_ILi128EEES8_EEENS_6half_tEfNS_4arch4Sm80ELb1ELb0ELb1ELb0ELb0ELb0ELb0ELb0ELi2ELi2ELi4ELi2ELb1EEENS1_24CollectiveEpilogueBwdGQAISA_fSD_Li256ELb0ELb0EEENS1_25SingleTileBwdLPTSchedulerILb0ELi128ELb0EEEEEEEEEvNT_6ParamsE,@"STO_CUDA_ENTRY STV_DEFAULT"
_ZN7cutlass13device_kernelIN5flash19enable_sm80_to_sm89INS1_16FlashAttnBwdSm80INS1_25CollectiveMainloopBwdSm80ILi2ELi2EN4cute5tupleIJNS5_1CILi64EEENS7_ILi128EEES8_EEENS_6half_tEfNS_4arch4Sm80ELb1ELb0ELb1ELb0ELb0ELb0ELb0ELb0ELi2ELi2ELi4ELi2ELb1EEENS1_24CollectiveEpilogueBwdGQAISA_fSD_Li256ELb0ELb0EEENS1_25SingleTileBwdLPTSchedulerILb0ELi128ELb0EEEEEEEEEvNT_6ParamsE:
[----:B------:R-:W-:Y:S01]  /*0000*/  LDC R1, c[0x0][0x28] ;  /* 0x00000a00ff017b82 */ /* 0x000fe20000000800 */
[----:B------:R-:W-:Y:S05]  /*0010*/  EXIT ;  /* 0x000000000000794d */ /* 0x000fea0003800000 */
.L_x_18:
        /* <DEDUP_REMOVED lines=14> */
.L_x_104:


//--------------------- .text._ZN7cutlass13device_kernelIN5flash19enable_sm80_to_sm89INS1_16FlashAttnBwdSm80INS1_25CollectiveMainloopBwdSm80ILi2ELi2EN4cute5tupleIJNS5_1CILi64EEENS7_ILi128EEES8_EEENS_6half_tEfNS_4arch4Sm80ELb1ELb0ELb1ELb0ELb1ELb0ELb0ELb0ELi2ELi2ELi4ELi2ELb1EEENS1_24CollectiveEpilogueBwdGQAISA_fSD_Li256ELb0ELb1EEENS1_25SingleTileBwdLPTSchedulerILb0ELi128ELb1EEEEEEEEEvNT_6ParamsE --------------------------
	.section	.text._ZN7cutlass13device_kernelIN5flash19enable_sm80_to_sm89INS1_16FlashAttnBwdSm80INS1_25CollectiveMainloopBwdSm80ILi2ELi2EN4cute5tupleIJNS5_1CILi64EEENS7_ILi128EEES8_EEENS_6half_tEfNS_4arch4Sm80ELb1ELb0ELb1ELb0ELb1ELb0ELb0ELb0ELi2ELi2ELi4ELi2ELb1EEENS1_24CollectiveEpilogueBwdGQAISA_fSD_Li256ELb0ELb1EEENS1_25SingleTileBwdLPTSchedulerILb0ELi128ELb1EEEEEEEEEvNT_6ParamsE,"ax",@progbits
	.align	128
.text._ZN7cutlass13device_kernelIN5flash19enable_sm80_to_sm89INS1_16FlashAttnBwdSm80INS1_25CollectiveMainloopBwdSm80ILi2ELi2EN4cute5tupleIJNS5_1CILi64EEENS7_ILi128EEES8_EEENS_6half_tEfNS_4arch4Sm80ELb1ELb0ELb1ELb0ELb1ELb0ELb0ELb0ELi2ELi2ELi4ELi2ELb1EEENS1_24CollectiveEpilogueBwdGQAISA_fSD_Li256ELb0ELb1EEENS1_25SingleTileBwdLPTSchedulerILb0ELi128ELb1EEEEEEEEEvNT_6ParamsE:
        .type           _ZN7cutlass13device_kernelIN5flash19enable_sm80_to_sm89INS1_16FlashAttnBwdSm80INS1_25CollectiveMainloopBwdSm80ILi2ELi2EN4cute5tupleIJNS5_1CILi64EEENS7_ILi128EEES8_EEENS_6half_tEfNS_4arch4Sm80ELb1ELb0ELb1ELb0ELb1ELb0ELb0ELb0ELi2ELi2ELi4ELi2ELb1EEENS1_24CollectiveEpilogueBwdGQAISA_fSD_Li256ELb0ELb1EEENS1_25SingleTileBwdLPTSchedulerILb0ELi128ELb1EEEEEEEEEvNT_6ParamsE,@function
        .size           _ZN7cutlass13device_kernelIN5flash19enable_sm80_to_sm89INS1_16FlashAttnBwdSm80INS1_25CollectiveMainloopBwdSm80ILi2ELi2EN4cute5tupleIJNS5_1CILi64EEENS7_ILi128EEES8_EEENS_6half_tEfNS_4arch4Sm80ELb1ELb0ELb1ELb0ELb1ELb0ELb0ELb0ELi2ELi2ELi4ELi2ELb1EEENS1_24CollectiveEpilogueBwdGQAISA_fSD_Li256ELb0ELb1EEENS1_25SingleTileBwdLPTSchedulerILb0ELi128ELb1EEEEEEEEEvNT_6ParamsE,(.L_x_105 - _ZN7cutlass13device_kernelIN5flash19enable_sm80_to_sm89INS1_16FlashAttnBwdSm80INS1_25CollectiveMainloopBwdSm80ILi2ELi2EN4cute5tupleIJNS5_1CILi64EEENS7_ILi128EEES8_EEENS_6half_tEfNS_4arch4Sm80ELb1ELb0ELb1ELb0ELb1ELb0ELb0ELb0ELi2ELi2ELi4ELi2ELb1EEENS1_24CollectiveEpilogueBwdGQAISA_fSD_Li256ELb0ELb1EEENS1_25SingleTileBwdLPTSchedulerILb0ELi128ELb1EEEEEEEEEvNT_6ParamsE)
        .other          _ZN7cutlass13device_kernelIN5flash19enable_sm80_to_sm89INS1_16FlashAttnBwdSm80INS1_25CollectiveMainloopBwdSm80ILi2ELi2EN4cute5tupleIJNS5_1CILi64EEENS7_ILi128EEES8_EEENS_6half_tEfNS_4arch4Sm80ELb1ELb0ELb1ELb0ELb1ELb0ELb0ELb0ELi2ELi2ELi4ELi2ELb1EEENS1_24CollectiveEpilogueBwdGQAISA_fSD_Li256ELb0ELb1EEENS1_25SingleTileBwdLPTSchedulerILb0ELi128ELb1EEEEEEEEEvNT_6ParamsE,@"STO_CUDA_ENTRY STV_DEFAULT"
_ZN7cutlass13device_kernelIN5flash19enable_sm80_to_sm89INS1_16FlashAttnBwdSm80INS1_25CollectiveMainloopBwdSm80ILi2ELi2EN4cute5tupleIJNS5_1CILi64EEENS7_ILi128EEES8_EEENS_6half_tEfNS_4arch4Sm80ELb1ELb0ELb1ELb0ELb1ELb0ELb0ELb0ELi2ELi2ELi4ELi2ELb1EEENS1_24CollectiveEpilogueBwdGQAISA_fSD_Li256ELb0ELb1EEENS1_25SingleTileBwdLPTSchedulerILb0ELi128ELb1EEEEEEEEEvNT_6ParamsE:
[----:B------:R-:W-:Y:S01]  /*0000*/  LDC R1, c[0x0][0x28] ;  /* 0x00000a00ff017b82 */ /* 0x000fe20000000800 */
[----:B------:R-:W-:Y:S05]  /*0010*/  EXIT ;  /* 0x000000000000794d */ /* 0x000fea0003800000 */
.L_x_19:
        /* <DEDUP_REMOVED lines=14> */
.L_x_105:


//--------------------- .text._ZN7cutlass13device_kernelIN5flash22FlashAttnBwdPreprocessIN4cute5tupleIJNS3_1CILi64EEES6_EEENS_6half_tEfNS_4arch4Sm80ELb1ELb0EEEEEvNT_6ParamsE --------------------------
	.section	.text._ZN7cutlass13device_kernelIN5flash22FlashAttnBwdPreprocessIN4cute5tupleIJNS3_1CILi64EEES6_EEENS_6half_tEfNS_4arch4Sm80ELb1ELb0EEEEEvNT_6ParamsE,"ax",@progbits
	.align	128
.text._ZN7cutlass13device_kernelIN5flash22FlashAttnBwdPreprocessIN4cute5tupleIJNS3_1CILi64EEES6_EEENS_6half_tEfNS_4arch4Sm80ELb1ELb0EEEEEvNT_6ParamsE:
        .type           _ZN7cutlass13device_kernelIN5flash22FlashAttnBwdPreprocessIN4cute5tupleIJNS3_1CILi64EEES6_EEENS_6half_tEfNS_4arch4Sm80ELb1ELb0EEEEEvNT_6ParamsE,@function
        .size           _ZN7cutlass13device_kernelIN5flash22FlashAttnBwdPreprocessIN4cute5tupleIJNS3_1CILi64EEES6_EEENS_6half_tEfNS_4arch4Sm80ELb1ELb0EEEEEvNT_6ParamsE,(.L_x_106 - _ZN7cutlass13device_kernelIN5flash22FlashAttnBwdPreprocessIN4cute5tupleIJNS3_1CILi64EEES6_EEENS_6half_tEfNS_4arch4Sm80ELb1ELb0EEEEEvNT_6ParamsE)
        .other          _ZN7cutlass13device_kernelIN5flash22FlashAttnBwdPreprocessIN4cute5tupleIJNS3_1CILi64EEES6_EEENS_6half_tEfNS_4arch4Sm80ELb1ELb0EEEEEvNT_6ParamsE,@"STO_CUDA_ENTRY STV_DEFAULT"
_ZN7cutlass13device_kernelIN5flash22FlashAttnBwdPreprocessIN4cute5tupleIJNS3_1CILi64EEES6_EEENS_6half_tEfNS_4arch4Sm80ELb1ELb0EEEEEvNT_6ParamsE:
[----:B------:R-:W-:Y:S01]  /*0000*/  LDC R1, c[0x0][0x28] ;  /* 0x00000a00ff017b82 */ /* 0x000fe20000000800 */
[----:B------:R-:W0:Y:S07]  /*0010*/  S2R R0, SR_TID.X ;  /* 0x0000000000007919 */ /* 0x000e2e0000002100 */
[----:B------:R-:W1:Y:S01]  /*0020*/  S2UR UR8, SR_CTAID.Y ;  /* 0x00000000000879c3 */ /* 0x000e620000002600 */
[----:B------:R-:W-:Y:S01]  /*0030*/  ULDC UR4, c[0x0][0x218] ;  /* 0x0000860000047ab9 */ /* 0x000fe20000000800 */
[----:B------:R-:W-:Y:S01]  /*0040*/  ULDC UR5, c[0x0][0x21c] ;  /* 0x0000870000057ab9 */ /* 0x000fe20000000800 */
[----:B------:R-:W2:Y:S01]  /*0050*/  S2R R2, SR_CTAID.X ;  /* 0x0000000000027919 */ /* 0x000ea20000002500 */
[----:B------:R-:W-:-:S04]  /*0060*/  ULDC.64 UR6, c[0x0][0x208] ;  /* 0x0000820000067ab9 */ /* 0x000fc80000000a00 */
[----:B------:R-:W3:Y:S08]  /*0070*/  LDC.64 R14, c[0x0][0x230] ;  /* 0x00008c00ff0e7b82 */ /* 0x000ef00000000a00 */
[----:B------:R-:W4:Y:S08]  /*0080*/  S2UR UR9, SR_CTAID.Z ;  /* 0x00000000000979c3 */ /* 0x000f300000002700 */
[----:B------:R-:W4:Y:S01]  /*0090*/  LDC.64 R10, c[0x0][0x238] ;  /* 0x00008e00ff0a7b82 */ /* 0x000f220000000a00 */
[----:B-1----:R-:W-:Y:S01]  /*00a0*/  USHF.R.S32.HI UR10, URZ, 0x1f, UR8 ;  /* 0x0000001f3f0a7899 */ /* 0x002fe20008011408 */
[----:B0-----:R-:W-:-:S06]  /*00b0*/  SHF.R.S32.HI R3, RZ, 0x1f, R0 ;  /* 0x0000001fff037819 */ /* 0x001fcc0000011400 */
[----:B------:R-:W0:Y:S01]  /*00c0*/  LDC.64 R8, c[0x0][0x250] ;  /* 0x00009400ff087b82 */ /* 0x000e220000000a00 */
[----:B---3--:R-:W-:Y:S01]  /*00d0*/  IMAD R4, R14, UR10, RZ ;  /* 0x0000000a0e047c24 */ /* 0x008fe2000f8e02ff */
[-C--:B------:R-:W-:Y:S02]  /*00e0*/  LEA.HI R6, R3, R0.reuse, RZ, 0x3 ;  /* 0x0000000003067211 */ /* 0x080fe400078f18ff */
[----:B--2---:R-:W-:Y:S01]  /*00f0*/  SHF.L.U32 R24, R2, 0x6, RZ ;  /* 0x0000000602187819 */ /* 0x004fe200000006ff */
[----:B------:R-:W-:Y:S01]  /*0100*/  IMAD R7, R15, UR8, R4 ;  /* 0x000000080f077c24 */ /* 0x000fe2000f8e0204 */
[----:B------:R-:W-:Y:S02]  /*0110*/  LOP3.LUT R3, R6, 0xfffffff8, RZ, 0xc0, !PT ;  /* 0xfffffff806037812 */ /* 0x000fe400078ec0ff */
[----:B------:R-:W1:Y:S01]  /*0120*/  LDC.64 R22, c[0x0][0x258] ;  /* 0x00009600ff167b82 */ /* 0x000e620000000a00 */
[----:B------:R-:W-:Y:S01]  /*0130*/  IADD3 R5, -R24, UR4, RZ ;  /* 0x0000000418057c10 */ /* 0x000fe2000fffe1ff */
[----:B----4-:R-:W-:Y:S01]  /*0140*/  USHF.R.S32.HI UR11, URZ, 0x1f, UR9 ;  /* 0x0000001f3f0b7899 */ /* 0x010fe20008011409 */
[----:B------:R-:W-:-:S02]  /*0150*/  IADD3 R3, -R3, R0, RZ ;  /* 0x0000000003037210 */ /* 0x000fc40007ffe1ff */
[----:B------:R-:W-:Y:S02]  /*0160*/  SHF.R.S32.HI R6, RZ, 0x3, R6 ;  /* 0x00000003ff067819 */ /* 0x000fe40000011406 */
[----:B------:R-:W-:Y:S02]  /*0170*/  SHF.L.U32 R12, R3, 0x3, RZ ;  /* 0x00000003030c7819 */ /* 0x000fe400000006ff */
[----:B------:R-:W-:Y:S02]  /*0180*/  ISETP.GE.AND P1, PT, R6, R5, PT ;  /* 0x000000050600720c */ /* 0x000fe40003f26270 */
[--C-:B------:R-:W-:Y:S02]  /*0190*/  SHF.R.S32.HI R13, RZ, 0x1f, R12.reuse ;  /* 0x0000001fff0d7819 */ /* 0x100fe4000001140c */
[----:B------:R-:W-:Y:S02]  /*01a0*/  ISETP.LT.AND P3, PT, R12, UR5, !P1 ;  /* 0x000000050c007c0c */ /* 0x000fe4000cf61270 */
[----:B------:R-:W-:Y:S01]  /*01b0*/  IADD3 R4, R6, 0x20, RZ ;  /* 0x0000002006047810 */ /* 0x000fe20007ffe0ff */
[----:B------:R-:W-:-:S03]  /*01c0*/  IMAD.WIDE.U32 R14, R14, UR8, R12 ;  /* 0x000000080e0e7c25 */ /* 0x000fc6000f8e000c */
[----:B------:R-:W-:Y:S01]  /*01d0*/  ISETP.GE.AND P2, PT, R4, R5, PT ;  /* 0x000000050400720c */ /* 0x000fe20003f46270 */
[----:B------:R-:W-:Y:S01]  /*01e0*/  IMAD R4, R10, UR11, RZ ;  /* 0x0000000b0a047c24 */ /* 0x000fe2000f8e02ff */
[----:B------:R-:W-:Y:S01]  /*01f0*/  IADD3 R15, R15, R7, RZ ;  /* 0x000000070f0f7210 */ /* 0x000fe20007ffe0ff */
[----:B0-----:R-:W-:Y:S01]  /*0200*/  IMAD R18, R8, UR10, RZ ;  /* 0x0000000a08127c24 */ /* 0x001fe2000f8e02ff */
[----:B------:R-:W-:Y:S01]  /*0210*/  ISETP.LT.AND P0, PT, R12, UR5, !P2 ;  /* 0x000000050c007c0c */ /* 0x000fe2000d701270 */
[----:B------:R-:W-:Y:S01]  /*0220*/  IMAD R11, R11, UR9, R4 ;  /* 0x000000090b0b7c24 */ /* 0x000fe2000f8e0204 */
[----:B------:R-:W-:Y:S01]  /*0230*/  SHF.R.S32.HI R7, RZ, 0x1f, R6 ;  /* 0x0000001fff077819 */ /* 0x000fe20000011406 */
[----:B------:R-:W0:Y:S01]  /*0240*/  @P3 LDC.64 R20, c[0x0][0x228] ;  /* 0x00008a00ff143b82 */ /* 0x000e220000000a00 */
[----:B------:R-:W-:-:S04]  /*0250*/  IMAD.WIDE.U32 R32, R10, UR9, R14 ;  /* 0x000000090a207c25 */ /* 0x000fc8000f8e000e */
[----:B------:R-:W-:Y:S01]  /*0260*/  IMAD R9, R9, UR8, R18 ;  /* 0x0000000809097c24 */ /* 0x000fe2000f8e0212 */
[----:B------:R-:W-:Y:S01]  /*0270*/  IADD3 R33, R33, R11, RZ ;  /* 0x0000000b21217210 */ /* 0x000fe20007ffe0ff */
[----:B------:R-:W-:Y:S01]  /*0280*/  IMAD.WIDE.U32 R12, R8, UR8, R12 ;  /* 0x00000008080c7c25 */ /* 0x000fe2000f8e000c */
[----:B------:R-:W2:Y:S02]  /*0290*/  @P3 LDC.64 R16, c[0x0][0x248] ;  /* 0x00009200ff103b82 */ /* 0x000ea40000000a00 */
[----:B------:R-:W-:Y:S01]  /*02a0*/  @P0 MOV R8, R32 ;  /* 0x0000002000080202 */ /* 0x000fe20000000f00 */
[----:B-1----:R-:W-:Y:S01]  /*02b0*/  IMAD R4, R22, UR11, RZ ;  /* 0x0000000b16047c24 */ /* 0x002fe2000f8e02ff */
[----:B------:R-:W-:Y:S01]  /*02c0*/  IADD3 R13, R13, R9, RZ ;  /* 0x000000090d0d7210 */ /* 0x000fe20007ffe0ff */
[----:B------:R-:W-:Y:S01]  /*02d0*/  IMAD.WIDE R28, R2, 0x40, R6 ;  /* 0x00000040021c7825 */ /* 0x000fe200078e0206 */
[----:B------:R-:W-:Y:S02]  /*02e0*/  @P0 MOV R9, R33 ;  /* 0x0000002100090202 */ /* 0x000fe40000000f00 */
[----:B------:R-:W1:Y:S01]  /*02f0*/  @P0 LDC.64 R10, c[0x0][0x228] ;  /* 0x00008a00ff0a0b82 */ /* 0x000e620000000a00 */
[----:B------:R-:W-:Y:S01]  /*0300*/  IMAD R35, R23, UR9, R4 ;  /* 0x0000000917237c24 */ /* 0x000fe2000f8e0204 */
[----:B------:R-:W-:Y:S01]  /*0310*/  @P0 IADD3 R4, P4, R28, 0x20, RZ ;  /* 0x000000201c040810 */ /* 0x000fe20007f9e0ff */
[----:B------:R-:W-:-:S05]  /*0320*/  IMAD.WIDE.U32 R22, R22, UR9, R12 ;  /* 0x0000000916167c25 */ /* 0x000fca000f8e000c */
[----:B------:R-:W3:Y:S01]  /*0330*/  @P3 LDC.64 R26, c[0x0][0x210] ;  /* 0x00008400ff1a3b82 */ /* 0x000ee20000000a00 */
[----:B0-----:R-:W-:Y:S01]  /*0340*/  @P3 IMAD R31, R29, R20, RZ ;  /* 0x000000141d1f3224 */ /* 0x001fe200078e02ff */
[----:B------:R-:W-:-:S03]  /*0350*/  IADD3 R23, R23, R35, RZ ;  /* 0x0000002317177210 */ /* 0x000fc60007ffe0ff */
[C---:B------:R-:W-:Y:S02]  /*0360*/  @P3 IMAD R31, R28.reuse, R21, R31 ;  /* 0x000000151c1f3224 */ /* 0x040fe400078e021f */
[C---:B------:R-:W-:Y:S01]  /*0370*/  @P3 IMAD.WIDE.U32 R20, R28.reuse, R20, R32 ;  /* 0x000000141c143225 */ /* 0x040fe200078e0020 */
[----:B------:R-:W0:Y:S01]  /*0380*/  @P0 LDC.64 R14, c[0x0][0x210] ;  /* 0x00008400ff0e0b82 */ /* 0x000e220000000a00 */
[----:B------:R-:W-:Y:S02]  /*0390*/  @P0 IADD3.X R33, RZ, R29, RZ, P4, !PT ;  /* 0x0000001dff210210 */ /* 0x000fe400027fe4ff */
[-C--:B--2---:R-:W-:Y:S01]  /*03a0*/  @P3 IMAD R30, R29, R16.reuse, RZ ;  /* 0x000000101d1e3224 */ /* 0x084fe200078e02ff */
[C---:B------:R-:W-:Y:S01]  /*03b0*/  @P0 IADD3 R32, P5, R28.reuse, 0x20, RZ ;  /* 0x000000201c200810 */ /* 0x040fe20007fbe0ff */
[C---:B------:R-:W-:Y:S01]  /*03c0*/  @P3 IMAD.WIDE.U32 R34, R28.reuse, R16, R22 ;  /* 0x000000101c223225 */ /* 0x040fe200078e0016 */
[----:B------:R-:W-:Y:S02]  /*03d0*/  @P3 IADD3 R31, R21, R31, RZ ;  /* 0x0000001f151f3210 */ /* 0x000fe40007ffe0ff */
[----:B------:R-:W2:Y:S01]  /*03e0*/  @P0 LDC.64 R12, c[0x0][0x248] ;  /* 0x00009200ff0c0b82 */ /* 0x000ea20000000a00 */
[----:B------:R-:W-:Y:S01]  /*03f0*/  @P3 IMAD R30, R28, R17, R30 ;  /* 0x000000111c1e3224 */ /* 0x000fe200078e021e */
[----:B------:R-:W-:Y:S01]  /*0400*/  @P0 IADD3.X R29, RZ, R29, RZ, P5, !PT ;  /* 0x0000001dff1d0210 */ /* 0x000fe20002ffe4ff */
[----:B-1----:R-:W-:-:S02]  /*0410*/  @P0 IMAD R28, R33, R10, RZ ;  /* 0x0000000a211c0224 */ /* 0x002fc400078e02ff */
[----:B------:R-:W-:-:S03]  /*0420*/  @P0 IMAD.WIDE.U32 R8, R4, R10, R8 ;  /* 0x0000000a04080225 */ /* 0x000fc600078e0008 */
[----:B------:R-:W1:Y:S01]  /*0430*/  @P3 LDC.64 R18, c[0x0][0x240] ;  /* 0x00009000ff123b82 */ /* 0x000e620000000a00 */
[----:B---3--:R-:W-:Y:S01]  /*0440*/  @P3 LEA R26, P4, R20, R26, 0x1 ;  /* 0x0000001a141a3211 */ /* 0x008fe200078808ff */
[----:B------:R-:W-:Y:S01]  /*0450*/  @P0 IMAD R11, R4, R11, R28 ;  /* 0x0000000b040b0224 */ /* 0x000fe200078e021c */
[----:B------:R-:W-:Y:S02]  /*0460*/  @P3 IADD3 R4, R35, R30, RZ ;  /* 0x0000001e23043210 */ /* 0x000fe40007ffe0ff */
[----:B------:R-:W-:Y:S02]  /*0470*/  @P3 LEA.HI.X R27, R20, R27, R31, 0x1, P4 ;  /* 0x0000001b141b3211 */ /* 0x000fe400020f0c1f */
[----:B------:R-:W-:Y:S01]  /*0480*/  @P0 IADD3 R11, R9, R11, RZ ;  /* 0x0000000b090b0210 */ /* 0x000fe20007ffe0ff */
[----:B------:R-:W3:Y:S01]  /*0490*/  @P0 LDC.64 R16, c[0x0][0x240] ;  /* 0x00009000ff100b82 */ /* 0x000ee20000000a00 */
[----:B0-----:R-:W-:Y:S01]  /*04a0*/  @P0 LEA R28, P4, R8, R14, 0x1 ;  /* 0x0000000e081c0211 */ /* 0x001fe200078808ff */
[----:B--2---:R-:W-:-:S03]  /*04b0*/  @P0 IMAD R9, R29, R12, RZ ;  /* 0x0000000c1d090224 */ /* 0x004fc600078e02ff */
[----:B------:R-:W-:Y:S01]  /*04c0*/  @P0 LEA.HI.X R29, R8, R15, R11, 0x1, P4 ;  /* 0x0000000f081d0211 */ /* 0x000fe200020f0c0b */
[----:B------:R-:W-:Y:S01]  /*04d0*/  @P0 IMAD.WIDE.U32 R22, R32, R12, R22 ;  /* 0x0000000c20160225 */ /* 0x000fe200078e0016 */
[----:B------:R-:W-:-:S03]  /*04e0*/  CS2R R10, SRZ ;  /* 0x00000000000a7805 */ /* 0x000fc6000001ff00 */
[----:B------:R-:W-:Y:S01]  /*04f0*/  @P0 IMAD R15, R32, R13, R9 ;  /* 0x0000000d200f0224 */ /* 0x000fe200078e0209 */
[----:B------:R-:W-:Y:S02]  /*0500*/  CS2R R8, SRZ ;  /* 0x0000000000087805 */ /* 0x000fe4000001ff00 */
[C---:B-1----:R-:W-:Y:S02]  /*0510*/  @P3 LEA R30, P5, R34.reuse, R18, 0x1 ;  /* 0x00000012221e3211 */ /* 0x042fe400078a08ff */
[----:B------:R-:W-:Y:S02]  /*0520*/  CS2R R12, SRZ ;  /* 0x00000000000c7805 */ /* 0x000fe4000001ff00 */
[----:B------:R-:W-:Y:S02]  /*0530*/  @P3 LEA.HI.X R31, R34, R19, R4, 0x1, P5 ;  /* 0x00000013221f3211 */ /* 0x000fe400028f0c04 */
[----:B------:R-:W-:Y:S02]  /*0540*/  CS2R R20, SRZ ;  /* 0x0000000000147805 */ /* 0x000fe4000001ff00 */
[----:B------:R-:W-:-:S02]  /*0550*/  @P0 IADD3 R4, R23, R15, RZ ;  /* 0x0000000f17040210 */ /* 0x000fc40007ffe0ff */
[----:B------:R-:W-:Y:S02]  /*0560*/  CS2R R14, SRZ ;  /* 0x00000000000e7805 */ /* 0x000fe4000001ff00 */
[C---:B---3--:R-:W-:Y:S02]  /*0570*/  @P0 LEA R32, P4, R22.reuse, R16, 0x1 ;  /* 0x0000001016200211 */ /* 0x048fe400078808ff */
[----:B------:R-:W-:Y:S01]  /*0580*/  CS2R R18, SRZ ;  /* 0x0000000000127805 */ /* 0x000fe2000001ff00 */
[----:B------:R-:W2:Y:S01]  /*0590*/  @P3 LDG.E.128 R8, desc[UR6][R26.64] ;  /* 0x000000061a083981 */ /* 0x000ea2000c1e1d00 */
[----:B------:R-:W-:Y:S02]  /*05a0*/  @P0 LEA.HI.X R33, R22, R17, R4, 0x1, P4 ;  /* 0x0000001116210211 */ /* 0x000fe400020f0c04 */
[----:B------:R-:W-:Y:S02]  /*05b0*/  CS2R R16, SRZ ;  /* 0x0000000000107805 */ /* 0x000fe4000001ff00 */
[----:B------:R-:W-:Y:S01]  /*05c0*/  CS2R R22, SRZ ;  /* 0x0000000000167805 */ /* 0x000fe2000001ff00 */
[----:B------:R0:W3:Y:S04]  /*05d0*/  @P3 LDG.E.128 R12, desc[UR6][R30.64] ;  /* 0x000000061e0c3981 */ /* 0x0000e8000c1e1d00 */
[----:B------:R1:W4:Y:S04]  /*05e0*/  @P0 LDG.E.128 R16, desc[UR6][R28.64] ;  /* 0x000000061c100981 */ /* 0x000328000c1e1d00 */
[----:B------:R1:W4:Y:S01]  /*05f0*/  @P0 LDG.E.128 R20, desc[UR6][R32.64] ;  /* 0x0000000620140981 */ /* 0x000322000c1e1d00 */
[----:B------:R-:W-:-:S04]  /*0600*/  ISETP.GT.AND P0, PT, R0, 0x3f, PT ;  /* 0x0000003f0000780c */ /* 0x000fc80003f04270 */
[----:B------:R-:W-:-:S13]  /*0610*/  ISETP.GE.OR P3, PT, R0, R5, P0 ;  /* 0x000000050000720c */ /* 0x000fda0000766670 */
[----:B------:R-:W1:Y:S01]  /*0620*/  @!P3 LDC.64 R34, c[0x0][0x290] ;  /* 0x0000a400ff22bb82 */ /* 0x000e620000000a00 */
[----:B0-----:R-:W-:Y:S02]  /*0630*/  @!P3 SHF.R.S32.HI R31, RZ, 0x1f, R0 ;  /* 0x0000001fff1fb819 */ /* 0x001fe40000011400 */
[----:B------:R-:W-:-:S04]  /*0640*/  @!P3 IADD3 R30, P4, R24, R0, RZ ;  /* 0x00000000181eb210 */ /* 0x000fc80007f9e0ff */
[----:B------:R-:W-:Y:S01]  /*0650*/  @!P3 LEA.HI.X.SX32 R31, R24, R31, 0x1, P4 ;  /* 0x0000001f181fb211 */ /* 0x000fe200020f0eff */
[----:B------:R-:W0:Y:S08]  /*0660*/  @!P3 LDC.64 R26, c[0x0][0x298] ;  /* 0x0000a600ff1abb82 */ /* 0x000e300000000a00 */
[----:B------:R-:W0:Y:S01]  /*0670*/  @!P3 LDC.64 R4, c[0x0][0x288] ;  /* 0x0000a200ff04bb82 */ /* 0x000e220000000a00 */
[----:B-1----:R-:W-:-:S02]  /*0680*/  @!P3 IMAD R36, R34, UR10, RZ ;  /* 0x0000000a2224bc24 */ /* 0x002fc4000f8e02ff */
[----:B------:R-:W-:-:S04]  /*0690*/  @!P3 IMAD.WIDE.U32 R30, R34, UR8, R30 ;  /* 0x00000008221ebc25 */ /* 0x000fc8000f8e001e */
[----:B------:R-:W-:Y:S02]  /*06a0*/  @!P3 IMAD R35, R35, UR8, R36 ;  /* 0x000000082323bc24 */ /* 0x000fe4000f8e0224 */
[----:B0-----:R-:W-:-:S03]  /*06b0*/  @!P3 IMAD R28, R26, UR11, RZ ;  /* 0x0000000b1a1cbc24 */ /* 0x001fc6000f8e02ff */
[----:B------:R-:W-:Y:S01]  /*06c0*/  @!P3 IADD3 R31, R31, R35, RZ ;  /* 0x000000231f1fb210 */ /* 0x000fe20007ffe0ff */
[----:B------:R-:W-:Y:S02]  /*06d0*/  @!P3 IMAD R29, R27, UR9, R28 ;  /* 0x000000091b1dbc24 */ /* 0x000fe4000f8e021c */
[----:B------:R-:W-:Y:S01]  /*06e0*/  @!P3 IMAD.WIDE.U32 R26, R26, UR9, R30 ;  /* 0x000000091a1abc25 */ /* 0x000fe2000f8e001e */
[----:B------:R-:W-:-:S04]  /*06f0*/  MOV R30, 0x7f800000 ;  /* 0x7f800000001e7802 */ /* 0x000fc80000000f00 */
[----:B------:R-:W-:Y:S02]  /*0700*/  @!P3 IADD3 R27, R27, R29, RZ ;  /* 0x0000001d1b1bb210 */ /* 0x000fe40007ffe0ff */
[----:B------:R-:W-:-:S04]  /*0710*/  @!P3 LEA R32, P4, R26, R4, 0x2 ;  /* 0x000000041a20b211 */ /* 0x000fc800078810ff */
[----:B------:R-:W-:-:S05]  /*0720*/  @!P3 LEA.HI.X R33, R26, R5, R27, 0x2, P4 ;  /* 0x000000051a21b211 */ /* 0x000fca00020f141b */
[----:B------:R0:W5:Y:S01]  /*0730*/  @!P3 LDG.E R30, desc[UR6][R32.64] ;  /* 0x00000006201eb981 */ /* 0x000162000c1e1900 */
[----:B------:R-:W-:Y:S01]  /*0740*/  ISETP.NE.AND P3, PT, R3, RZ, PT ;  /* 0x000000ff0300720c */ /* 0x000fe20003f65270 */
[----:B------:R-:W-:Y:S01]  /*0750*/  BSSY B0, `(.L_x_20) ;  /* 0x0000055000007945 */ /* 0x000fe20003800000 */
[----:B------:R-:W-:Y:S01]  /*0760*/  SHF.L.U32 R3, R2, 0xc, RZ ;  /* 0x0000000c02037819 */ /* 0x000fe200000006ff */
[--C-:B--2---:R-:W-:Y:S02]  /*0770*/  HADD2.F32 R4, -RZ, R8.reuse.H0_H0 ;  /* 0x20000008ff047230 */ /* 0x104fe40000004100 */
[----:B------:R-:W-:Y:S02]  /*0780*/  HADD2.F32 R8, -RZ, R8.H1_H1 ;  /* 0x30000008ff087230 */ /* 0x000fe40000004100 */
[----:B------:R-:W-:Y:S02]  /*0790*/  HADD2.F32 R5, -RZ, R9.H0_H0 ;  /* 0x20000009ff057230 */ /* 0x000fe40000004100 */
[----:B---3--:R-:W-:-:S02]  /*07a0*/  HADD2.F32 R35, -RZ, R12.H1_H1 ;  /* 0x3000000cff237230 */ /* 0x008fc40000004100 */
[----:B------:R-:W-:Y:S02]  /*07b0*/  HADD2.F32 R29, -RZ, R12.H0_H0 ;  /* 0x2000000cff1d7230 */ /* 0x000fe40000004100 */
[----:B----4-:R-:W-:Y:S02]  /*07c0*/  HADD2.F32 R34, -RZ, R16.H1_H1 ;  /* 0x30000010ff227230 */ /* 0x010fe40000004100 */
[----:B------:R-:W-:Y:S01]  /*07d0*/  FMUL.FTZ R35, R8, R35 ;  /* 0x0000002308237220 */ /* 0x000fe20000410000 */
[--C-:B------:R-:W-:Y:S02]  /*07e0*/  HADD2.F32 R31, -RZ, R15.reuse.H0_H0 ;  /* 0x2000000fff1f7230 */ /* 0x100fe40000004100 */
[----:B0-----:R-:W-:Y:S02]  /*07f0*/  HADD2.F32 R33, -RZ, R20.H1_H1 ;  /* 0x30000014ff217230 */ /* 0x001fe40000004100 */
[----:B------:R-:W-:Y:S01]  /*0800*/  FFMA.FTZ R8, R4, R29, R35 ;  /* 0x0000001d04087223 */ /* 0x000fe20000010023 */
[----:B------:R-:W-:-:S02]  /*0810*/  HADD2.F32 R32, -RZ, R15.H1_H1 ;  /* 0x3000000fff207230 */ /* 0x000fc40000004100 */
[----:B------:R-:W-:Y:S02]  /*0820*/  HADD2.F32 R16, -RZ, R16.H0_H0 ;  /* 0x20000010ff107230 */ /* 0x000fe40000004100 */
[----:B------:R-:W-:Y:S01]  /*0830*/  FMUL.FTZ R33, R34, R33 ;  /* 0x0000002122217220 */ /* 0x000fe20000410000 */
[----:B------:R-:W-:Y:S02]  /*0840*/  HADD2.F32 R15, -RZ, R20.H0_H0 ;  /* 0x20000014ff0f7230 */ /* 0x000fe40000004100 */
[----:B------:R-:W-:Y:S02]  /*0850*/  HADD2.F32 R12, -RZ, R13.H0_H0 ;  /* 0x2000000dff0c7230 */ /* 0x000fe40000004100 */
[----:B------:R-:W-:Y:S02]  /*0860*/  HADD2.F32 R4, -RZ, R17.H0_H0 ;  /* 0x20000011ff047230 */ /* 0x000fe40000004100 */
[----:B------:R-:W-:Y:S01]  /*0870*/  FFMA.FTZ R15, R16, R15, R33 ;  /* 0x0000000f100f7223 */ /* 0x000fe20000010021 */
[----:B------:R-:W-:-:S02]  /*0880*/  HADD2.F32 R29, -RZ, R21.H0_H0 ;  /* 0x20000015ff1d7230 */ /* 0x000fc40000004100 */
[----:B------:R-:W-:Y:S01]  /*0890*/  FFMA.FTZ R5, R5, R12, R8 ;  /* 0x0000000c05057223 */ /* 0x000fe20000010008 */
[----:B------:R-:W-:Y:S02]  /*08a0*/  HADD2.F32 R26, -RZ, R9.H1_H1 ;  /* 0x30000009ff1a7230 */ /* 0x000fe40000004100 */
[----:B------:R-:W-:Y:S02]  /*08b0*/  HADD2.F32 R13, -RZ, R13.H1_H1 ;  /* 0x3000000dff0d7230 */ /* 0x000fe40000004100 */
[----:B------:R-:W-:Y:S01]  /*08c0*/  FFMA.FTZ R12, R4, R29, R15 ;  /* 0x0000001d040c7223 */ /* 0x000fe2000001000f */
[----:B------:R-:W-:Y:S02]  /*08d0*/  HADD2.F32 R17, -RZ, R17.H1_H1 ;  /* 0x30000011ff117230 */ /* 0x000fe40000004100 */
[----:B------:R-:W-:Y:S02]  /*08e0*/  HADD2.F32 R8, -RZ, R21.H1_H1 ;  /* 0x30000015ff087230 */ /* 0x000fe40000004100 */
[----:B------:R-:W-:Y:S01]  /*08f0*/  FFMA.FTZ R26, R26, R13, R5 ;  /* 0x0000000d1a1a7223 */ /* 0x000fe20000010005 */
[----:B------:R-:W-:-:S02]  /*0900*/  HADD2.F32 R9, -RZ, R10.H0_H0 ;  /* 0x2000000aff097230 */ /* 0x000fc40000004100 */
[----:B------:R-:W-:Y:S02]  /*0910*/  HADD2.F32 R28, -RZ, R14.H0_H0 ;  /* 0x2000000eff1c7230 */ /* 0x000fe40000004100 */
[----:B------:R-:W-:Y:S01]  /*0920*/  FFMA.FTZ R17, R17, R8, R12 ;  /* 0x0000000811117223 */ /* 0x000fe2000001000c */
[----:B------:R-:W-:Y:S02]  /*0930*/  HADD2.F32 R4, -RZ, R18.H0_H0 ;  /* 0x20000012ff047230 */ /* 0x000fe40000004100 */
[----:B------:R-:W-:Y:S02]  /*0940*/  HADD2.F32 R5, -RZ, R22.H0_H0 ;  /* 0x20000016ff057230 */ /* 0x000fe40000004100 */
[----:B------:R-:W-:Y:S01]  /*0950*/  FFMA.FTZ R26, R9, R28, R26 ;  /* 0x0000001c091a7223 */ /* 0x000fe2000001001a */
[----:B------:R-:W-:Y:S02]  /*0960*/  HADD2.F32 R27, -RZ, R10.H1_H1 ;  /* 0x3000000aff1b7230 */ /* 0x000fe40000004100 */
[----:B------:R-:W-:-:S02]  /*0970*/  HADD2.F32 R14, -RZ, R14.H1_H1 ;  /* 0x3000000eff0e7230 */ /* 0x000fc40000004100 */
[----:B------:R-:W-:Y:S01]  /*0980*/  FFMA.FTZ R17, R4, R5, R17 ;  /* 0x0000000504117223 */ /* 0x000fe20000010011 */
[----:B------:R-:W-:Y:S02]  /*0990*/  HADD2.F32 R18, -RZ, R18.H1_H1 ;  /* 0x30000012ff127230 */ /* 0x000fe40000004100 */
[----:B------:R-:W-:Y:S02]  /*09a0*/  HADD2.F32 R9, -RZ, R22.H1_H1 ;  /* 0x30000016ff097230 */ /* 0x000fe40000004100 */
[----:B------:R-:W-:Y:S01]  /*09b0*/  FFMA.FTZ R27, R27, R14, R26 ;  /* 0x0000000e1b1b7223 */ /* 0x000fe2000001001a */
        /* <DEDUP_REMOVED lines=9> */
[----:B------:R-:W-:-:S03]  /*0a50*/  FFMA.FTZ R10, R11, R32, R10 ;  /* 0x000000200b0a7223 */ /* 0x000fc6000001000a */
[----:B------:R-:W-:Y:S02]  /*0a60*/  FFMA.FTZ R19, R19, R8, R4 ;  /* 0x0000000813137223 */ /* 0x000fe40000010004 */
[----:B------:R-:W0:Y:S01]  /*0a70*/  SHFL.BFLY PT, R5, R10, 0x4, 0x1f ;  /* 0x0c801f000a057f89 */ /* 0x000e2200000e0000 */
[----:B------:R-:W1:Y:S03]  /*0a80*/  LDC.64 R8, c[0x0][0x2d0] ;  /* 0x0000b400ff087b82 */ /* 0x000e660000000a00 */
[----:B------:R-:W2:Y:S01]  /*0a90*/  SHFL.BFLY PT, R4, R19, 0x4, 0x1f ;  /* 0x0c801f0013047f89 */ /* 0x000ea200000e0000 */
[----:B0-----:R-:W-:Y:S01]  /*0aa0*/  FADD.FTZ R11, R10, R5 ;  /* 0x000000050a0b7221 */ /* 0x001fe20000010000 */
[----:B------:R-:W-:Y:S01]  /*0ab0*/  SHF.L.U32 R10, R0, 0x2, RZ ;  /* 0x00000002000a7819 */ /* 0x000fe200000006ff */
[----:B--2---:R-:W-:-:S03]  /*0ac0*/  FADD.FTZ R14, R19, R4 ;  /* 0x00000004130e7221 */ /* 0x004fc60000010000 */
[----:B------:R-:W0:Y:S04]  /*0ad0*/  SHFL.BFLY PT, R4, R11, 0x2, 0x1f ;  /* 0x0c401f000b047f89 */ /* 0x000e2800000e0000 */
[----:B------:R-:W2:Y:S01]  /*0ae0*/  SHFL.BFLY PT, R5, R14, 0x2, 0x1f ;  /* 0x0c401f000e057f89 */ /* 0x000ea200000e0000 */
[----:B0-----:R-:W-:Y:S01]  /*0af0*/  FADD.FTZ R12, R11, R4 ;  /* 0x000000040b0c7221 */ /* 0x001fe20000010000 */
[----:B--2---:R-:W-:-:S04]  /*0b00*/  FADD.FTZ R15, R14, R5 ;  /* 0x000000050e0f7221 */ /* 0x004fc80000010000 */
[----:B------:R-:W0:Y:S01]  /*0b10*/  SHFL.BFLY PT, R13, R12, 0x1, 0x1f ;  /* 0x0c201f000c0d7f89 */ /* 0x000e2200000e0000 */
[----:B------:R-:W2:Y:S03]  /*0b20*/  LDC.64 R4, c[0x0][0x2d8] ;  /* 0x0000b600ff047b82 */ /* 0x000ea60000000a00 */
[----:B------:R-:W3:Y:S01]  /*0b30*/  SHFL.BFLY PT, R16, R15, 0x1, 0x1f ;  /* 0x0c201f000f107f89 */ /* 0x000ee200000e0000 */
[----:B0-----:R-:W-:Y:S01]  /*0b40*/  FADD.FTZ R17, R12, R13 ;  /* 0x0000000d0c117221 */ /* 0x001fe20000010000 */
[----:B---3--:R-:W-:Y:S01]  /*0b50*/  FADD.FTZ R20, R15, R16 ;  /* 0x000000100f147221 */ /* 0x008fe20000010000 */
[----:B-1----:R-:W-:Y:S06]  /*0b60*/  @P3 BRA `(.L_x_21) ;  /* 0x00000000004c3947 */ /* 0x002fec0003800000 */
[----:B------:R-:W0:Y:S01]  /*0b70*/  LDC.64 R18, c[0x0][0x278] ;  /* 0x00009e00ff127b82 */ /* 0x000e220000000a00 */
[----:B------:R-:W-:Y:S01]  /*0b80*/  SHF.R.S32.HI R25, RZ, 0x1f, R24 ;  /* 0x0000001fff197819 */ /* 0x000fe20000011418 */
[----:B------:R-:W-:-:S06]  /*0b90*/  ULDC.64 UR12, c[0x0][0x260] ;  /* 0x00009800000c7ab9 */ /* 0x000fcc0000000a00 */
[----:B------:R-:W1:Y:S01]  /*0ba0*/  LDC.64 R12, c[0x0][0x280] ;  /* 0x0000a000ff0c7b82 */ /* 0x000e620000000a00 */
[C---:B0-----:R-:W-:Y:S02]  /*0bb0*/  IMAD R16, R18.reuse, UR10, RZ ;  /* 0x0000000a12107c24 */ /* 0x041fe4000f8e02ff */
[----:B------:R-:W-:-:S04]  /*0bc0*/  IMAD.WIDE.U32 R14, R18, UR8, R24 ;  /* 0x00000008120e7c25 */ /* 0x000fc8000f8e0018 */
[----:B------:R-:W-:Y:S02]  /*0bd0*/  IMAD R11, R19, UR8, R16 ;  /* 0x00000008130b7c24 */ /* 0x000fe4000f8e0210 */
[----:B-1----:R-:W-:-:S03]  /*0be0*/  IMAD R16, R12, UR11, RZ ;  /* 0x0000000b0c107c24 */ /* 0x002fc6000f8e02ff */
[----:B------:R-:W-:Y:S01]  /*0bf0*/  IADD3 R15, R15, R11, RZ ;  /* 0x0000000b0f0f7210 */ /* 0x000fe20007ffe0ff */
[----:B------:R-:W-:Y:S02]  /*0c00*/  IMAD R13, R13, UR9, R16 ;  /* 0x000000090d0d7c24 */ /* 0x000fe4000f8e0210 */
[----:B------:R-:W-:-:S03]  /*0c10*/  IMAD.WIDE.U32 R14, R12, UR9, R14 ;  /* 0x000000090c0e7c25 */ /* 0x000fc6000f8e000e */
[----:B------:R-:W-:-:S04]  /*0c20*/  IADD3 R11, P3, R6, R14, RZ ;  /* 0x0000000e060b7210 */ /* 0x000fc80007f7e0ff */
[----:B------:R-:W-:Y:S02]  /*0c30*/  IADD3.X R14, R7, R15, R13, P3, !PT ;  /* 0x0000000f070e7210 */ /* 0x000fe40001ffe40d */
[C---:B------:R-:W-:Y:S02]  /*0c40*/  LEA R6, P3, R11.reuse, UR12, 0x2 ;  /* 0x0000000c0b067c11 */ /* 0x040fe4000f8610ff */
[----:B------:R-:W-:Y:S02]  /*0c50*/  FSEL R13, R20, RZ, !P2 ;  /* 0x000000ff140d7208 */ /* 0x000fe40005000000 */
[----:B------:R-:W-:Y:S02]  /*0c60*/  LEA.HI.X R7, R11, UR13, R14, 0x2, P3 ;  /* 0x0000000d0b077c11 */ /* 0x000fe400098f140e */
[----:B------:R-:W-:-:S03]  /*0c70*/  FSEL R11, R17, RZ, !P1 ;  /* 0x000000ff110b7208 */ /* 0x000fc60004800000 */
[----:B------:R0:W-:Y:S04]  /*0c80*/  STG.E desc[UR6][R6.64+0x80], R13 ;  /* 0x0000800d06007986 */ /* 0x0001e8000c101906 */
[----:B------:R0:W-:Y:S02]  /*0c90*/  STG.E desc[UR6][R6.64], R11 ;  /* 0x0000000b06007986 */ /* 0x0001e4000c101906 */
.L_x_21:
[----:B------:R-:W-:Y:S05]  /*0ca0*/  BSYNC B0 ;  /* 0x0000000000007941 */ /* 0x000fea0003800000 */
.L_x_20:
[----:B------:R-:W-:Y:S01]  /*0cb0*/  UIADD3 UR4, UR4, 0x3f, URZ ;  /* 0x0000003f04047890 */ /* 0x000fe2000fffe03f */
[----:B0-----:R-:W-:Y:S01]  /*0cc0*/  SHF.R.S32.HI R6, RZ, 0x1f, R10 ;  /* 0x0000001fff067819 */ /* 0x001fe2000001140a */
[----:B------:R-:W-:Y:S01]  /*0cd0*/  BSSY B0, `(.L_x_22) ;  /* 0x0000025000007945 */ /* 0x000fe20003800000 */
[----:B------:R-:W-:Y:S01]  /*0ce0*/  IADD3 R10, P1, R3, R10, RZ ;  /* 0x0000000a030a7210 */ /* 0x000fe20007f3e0ff */
[----:B------:R-:W-:-:S03]  /*0cf0*/  USHF.R.S32.HI UR5, URZ, 0x1f, UR4 ;  /* 0x0000001f3f057899 */ /* 0x000fc60008011404 */
[----:B------:R-:W-:Y:S01]  /*0d00*/  LEA.HI.X.SX32 R11, R3, R6, 0x1, P1 ;  /* 0x00000006030b7211 */ /* 0x000fe200008f0eff */
[----:B------:R-:W-:Y:S01]  /*0d10*/  IMAD R6, R8, UR10, RZ ;  /* 0x0000000a08067c24 */ /* 0x000fe2000f8e02ff */
[----:B------:R-:W-:-:S03]  /*0d20*/  ULEA.HI UR5, UR5, UR4, URZ, 0x6 ;  /* 0x0000000405057291 */ /* 0x000fc6000f8f303f */
[----:B------:R-:W-:Y:S01]  /*0d30*/  IMAD R3, R9, UR8, R6 ;  /* 0x0000000809037c24 */ /* 0x000fe2000f8e0206 */
[----:B------:R-:W-:Y:S01]  /*0d40*/  ULOP3.LUT UR5, UR5, 0xffffffc0, URZ, 0xc0, !UPT ;  /* 0xffffffc005057892 */ /* 0x000fe2000f8ec03f */
[----:B------:R-:W-:-:S04]  /*0d50*/  IMAD.WIDE.U32 R8, R8, UR8, R10 ;  /* 0x0000000808087c25 */ /* 0x000fc8000f8e000a */
[----:B--2---:R-:W-:Y:S01]  /*0d60*/  IMAD R6, R4, UR11, RZ ;  /* 0x0000000b04067c24 */ /* 0x004fe2000f8e02ff */
[----:B------:R-:W-:Y:S02]  /*0d70*/  IADD3 R9, R9, R3, RZ ;  /* 0x0000000309097210 */ /* 0x000fe40007ffe0ff */
[----:B------:R-:W-:Y:S01]  /*0d80*/  IADD3 R3, -R24, UR5, RZ ;  /* 0x0000000518037c10 */ /* 0x000fe2000fffe1ff */
[----:B------:R-:W-:Y:S02]  /*0d90*/  IMAD R11, R5, UR9, R6 ;  /* 0x00000009050b7c24 */ /* 0x000fe4000f8e0206 */
[----:B------:R-:W-:Y:S01]  /*0da0*/  IMAD.WIDE.U32 R4, R4, UR9, R8 ;  /* 0x0000000904047c25 */ /* 0x000fe2000f8e0008 */
[----:B------:R-:W-:-:S04]  /*0db0*/  ISETP.GE.OR P0, PT, R0, R3, P0 ;  /* 0x000000030000720c */ /* 0x000fc80000706670 */
[----:B------:R-:W-:-:S09]  /*0dc0*/  IADD3 R11, R5, R11, RZ ;  /* 0x0000000b050b7210 */ /* 0x000fd20007ffe0ff */
[----:B------:R-:W-:Y:S05]  /*0dd0*/  @P0 BRA `(.L_x_23) ;  /* 0x0000000000500947 */ /* 0x000fea0003800000 */
[----:B------:R-:W0:Y:S01]  /*0de0*/  LDC.64 R12, c[0x0][0x2a8] ;  /* 0x0000aa00ff0c7b82 */ /* 0x000e220000000a00 */
[----:B------:R-:W-:Y:S01]  /*0df0*/  SHF.R.S32.HI R3, RZ, 0x1f, R0 ;  /* 0x0000001fff037819 */ /* 0x000fe20000011400 */
[----:B------:R-:W-:Y:S01]  /*0e00*/  ULDC.64 UR4, c[0x0][0x2a0] ;  /* 0x0000a80000047ab9 */ /* 0x000fe20000000a00 */
[----:B------:R-:W-:-:S04]  /*0e10*/  IADD3 R6, P0, R24, R0, RZ ;  /* 0x0000000018067210 */ /* 0x000fc80007f1e0ff */
[----:B------:R-:W-:Y:S01]  /*0e20*/  LEA.HI.X.SX32 R7, R24, R3, 0x1, P0 ;  /* 0x0000000318077211 */ /* 0x000fe200000f0eff */
[----:B------:R-:W1:Y:S01]  /*0e30*/  LDC.64 R14, c[0x0][0x2b0] ;  /* 0x0000ac00ff0e7b82 */ /* 0x000e620000000a00 */
[----:B-----5:R-:W-:Y:S01]  /*0e40*/  FSETP.NEU.FTZ.AND P0, PT, R30, -INF , PT ;  /* 0xff8000001e00780b */ /* 0x020fe20003f1d000 */
[C---:B0-----:R-:W-:Y:S02]  /*0e50*/  IMAD R8, R12.reuse, UR10, RZ ;  /* 0x0000000a0c087c24 */ /* 0x041fe4000f8e02ff */
[----:B------:R-:W-:-:S04]  /*0e60*/  IMAD.WIDE.U32 R6, R12, UR8, R6 ;  /* 0x000000080c067c25 */ /* 0x000fc8000f8e0006 */
[----:B------:R-:W-:Y:S02]  /*0e70*/  IMAD R3, R13, UR8, R8 ;  /* 0x000000080d037c24 */ /* 0x000fe4000f8e0208 */
[----:B-1----:R-:W-:-:S03]  /*0e80*/  IMAD R8, R14, UR11, RZ ;  /* 0x0000000b0e087c24 */ /* 0x002fc6000f8e02ff */
[----:B------:R-:W-:Y:S01]  /*0e90*/  IADD3 R7, R7, R3, RZ ;  /* 0x0000000307077210 */ /* 0x000fe20007ffe0ff */
[----:B------:R-:W-:Y:S02]  /*0ea0*/  IMAD R9, R15, UR9, R8 ;  /* 0x000000090f097c24 */ /* 0x000fe4000f8e0208 */
[----:B------:R-:W-:Y:S01]  /*0eb0*/  FMUL.FTZ R3, R30, 1.4426950216293334961 ;  /* 0x3fb8aa3b1e037820 */ /* 0x000fe20000410000 */
[----:B------:R-:W-:-:S04]  /*0ec0*/  IMAD.WIDE.U32 R6, R14, UR9, R6 ;  /* 0x000000090e067c25 */ /* 0x000fc8000f8e0006 */
[----:B------:R-:W-:Y:S02]  /*0ed0*/  FSEL R3, R3, RZ, P0 ;  /* 0x000000ff03037208 */ /* 0x000fe40000000000 */
[----:B------:R-:W-:Y:S02]  /*0ee0*/  IADD3 R7, R7, R9, RZ ;  /* 0x0000000907077210 */ /* 0x000fe40007ffe0ff */
[----:B------:R-:W-:-:S04]  /*0ef0*/  LEA R8, P1, R6, UR4, 0x2 ;  /* 0x0000000406087c11 */ /* 0x000fc8000f8210ff */
[----:B------:R-:W-:-:S05]  /*0f00*/  LEA.HI.X R9, R6, UR5, R7, 0x2, P1 ;  /* 0x0000000506097c11 */ /* 0x000fca00088f1407 */
[----:B------:R0:W-:Y:S04]  /*0f10*/  STG.E desc[UR6][R8.64], R3 ;  /* 0x0000000308007986 */ /* 0x0001e8000c101906 */
.L_x_23:
[----:B------:R-:W-:Y:S05]  /*0f20*/  BSYNC B0 ;  /* 0x0000000000007941 */ /* 0x000fea0003800000 */
.L_x_22:
[----:B------:R-:W-:Y:S01]  /*0f30*/  ULDC.64 UR12, c[0x0][0x2e8] ;  /* 0x0000ba00000c7ab9 */ /* 0x000fe20000000a00 */
[----:B------:R-:W-:Y:S01]  /*0f40*/  ULDC.64 UR4, c[0x0][0x2b8] ;  /* 0x0000ae0000047ab9 */ /* 0x000fe20000000a00 */
[----:B------:R-:W-:Y:S02]  /*0f50*/  ISETP.NE.U32.AND P0, PT, RZ, UR12, PT ;  /* 0x0000000cff007c0c */ /* 0x000fe4000bf05070 */
[C---:B------:R-:W-:Y:S02]  /*0f60*/  LEA R6, P1, R4.reuse, UR4, 0x2 ;  /* 0x0000000404067c11 */ /* 0x040fe4000f8210ff */
[----:B------:R-:W-:Y:S02]  /*0f70*/  ISETP.NE.AND.EX P0, PT, RZ, UR13, PT, P0 ;  /* 0x0000000dff007c0c */ /* 0x000fe4000bf05300 */
[----:B------:R-:W-:Y:S02]  /*0f80*/  LEA.HI.X R7, R4, UR5, R11, 0x2, P1 ;  /* 0x0000000504077c11 */ /* 0x000fe400088f140b */
[----:B------:R-:W-:-:S03]  /*0f90*/  ISETP.NE.OR P0, PT, R0, RZ, !P0 ;  /* 0x000000ff0000720c */ /* 0x000fc60004705670 */
[----:B------:R1:W-:Y:S04]  /*0fa0*/  STG.E.128 desc[UR6][R6.64], RZ ;  /* 0x000000ff06007986 */ /* 0x0003e8000c101d06 */
[----:B------:R1:W-:Y:S04]  /*0fb0*/  STG.E.128 desc[UR6][R6.64+0x1000], RZ ;  /* 0x001000ff06007986 */ /* 0x0003e8000c101d06 */
[----:B------:R1:W-:Y:S04]  /*0fc0*/  STG.E.128 desc[UR6][R6.64+0x2000], RZ ;  /* 0x002000ff06007986 */ /* 0x0003e8000c101d06 */
[----:B------:R1:W-:Y:S01]  /*0fd0*/  STG.E.128 desc[UR6][R6.64+0x3000], RZ ;  /* 0x003000ff06007986 */ /* 0x0003e2000c101d06 */
[----:B------:R-:W-:Y:S05]  /*0fe0*/  @P0 EXIT ;  /* 0x000000000000094d */ /* 0x000fea0003800000 */
[----:B0-----:R-:W0:Y:S08]  /*0ff0*/  LDC R3, c[0x0][0x2e0] ;  /* 0x0000b800ff037b82 */ /* 0x001e300000000800 */
[----:B-1----:R-:W1:Y:S08]  /*1000*/  LDC R7, c[0x0][0x220] ;  /* 0x00008800ff077b82 */ /* 0x002e700000000800 */
[----:B------:R-:W2:Y:S01]  /*1010*/  LDC.64 R4, c[0x0][0x2e8] ;  /* 0x0000ba00ff047b82 */ /* 0x000ea20000000a00 */
[----:B0-----:R-:W-:-:S04]  /*1020*/  IMAD R2, R2, R3, UR9 ;  /* 0x0000000902027e24 */ /* 0x001fc8000f8e0203 */
[----:B-1----:R-:W-:-:S04]  /*1030*/  IMAD R3, R2, R7, UR8 ;  /* 0x0000000802037e24 */ /* 0x002fc8000f8e0207 */
[----:B--2---:R-:W-:-:S05]  /*1040*/  IMAD.WIDE R2, R3, 0x4, R4 ;  /* 0x0000000403027825 */ /* 0x004fca00078e0204 */
[----:B------:R-:W-:Y:S01]  /*1050*/  STG.E desc[UR6][R2.64], RZ ;  /* 0x000000ff02007986 */ /* 0x000fe2000c101906 */
[----:B------:R-:W-:Y:S05]  /*1060*/  EXIT ;  /* 0x000000000000794d */ /* 0x000fea0003800000 */
.L_x_24:
        /* <DEDUP_REMOVED lines=9> */
.L_x_106:


//--------------------- .text._ZN7cutlass13device_kernelIN5flash19enable_sm80_to_sm89INS1_16FlashAttnBwdSm80INS1_25CollectiveMainloopBwdSm80ILi2ELi2EN4cute5tupleIJNS5_1CILi64EEENS7_ILi128EEES8_EEENS_6half_tEfNS_4arch4Sm80ELb1ELb0ELb1ELb1ELb0ELb0ELb0ELb0ELi2ELi2ELi4ELi2ELb1EEENS1_21CollectiveEpilogueBwdISA_SB_SD_Li256ELb1ELb0ELi2EEENS1_25SingleTileBwdLPTSchedulerILb1ELi128ELb0EEEEEEEEEvNT_6ParamsE --------------------------
	.section	.text._ZN7cutlass13device_kernelIN5flash19enable_sm80_to_sm89INS1_16FlashAttnBwdSm80INS1_25CollectiveMainloopBwdSm80ILi2ELi2EN4cute5tupleIJNS5_1CILi64EEENS7_ILi128EEES8_EEENS_6half_tEfNS_4arch4Sm80ELb1ELb0ELb1ELb1ELb0ELb0ELb0ELb0ELi2ELi2ELi4ELi2ELb1EEENS1_21CollectiveEpilogueBwdISA_SB_SD_Li256ELb1ELb0ELi2EEENS1_25SingleTileBwdLPTSchedulerILb1ELi128ELb0EEEEEEEEEvNT_6ParamsE,"ax",@progbits
	.align	128
.text._ZN7cutlass13device_kernelIN5flash19enable_sm80_to_sm89INS1_16FlashAttnBwdSm80INS1_25CollectiveMainloopBwdSm80ILi2ELi2EN4cute5tupleIJNS5_1CILi64EEENS7_ILi128EEES8_EEENS_6half_tEfNS_4arch4Sm80ELb1ELb0ELb1ELb1ELb0ELb0ELb0ELb0ELi2ELi2ELi4ELi2ELb1EEENS1_21CollectiveEpilogueBwdISA_SB_SD_Li256ELb1ELb0ELi2EEENS1_25SingleTileBwdLPTSchedulerILb1ELi128ELb0EEEEEEEEEvNT_6ParamsE:
        .type           _ZN7cutlass13device_kernelIN5flash19enable_sm80_to_sm89INS1_16FlashAttnBwdSm80INS1_25CollectiveMainloopBwdSm80ILi2ELi2EN4cute5tupleIJNS5_1CILi64EEENS7_ILi128EEES8_EEENS_6half_tEfNS_4arch4Sm80ELb1ELb0ELb1ELb1ELb0ELb0ELb0ELb0ELi2ELi2ELi4ELi2ELb1EEENS1_21CollectiveEpilogueBwdISA_SB_SD_Li256ELb1ELb0ELi2EEENS1_25SingleTileBwdLPTSchedulerILb1ELi128ELb0EEEEEEEEEvNT_6ParamsE,@function
        .size           _ZN7cutlass13device_kernelIN5flash19enable_sm80_to_sm89INS1_16FlashAttnBwdSm80INS1_25CollectiveMainloopBwdSm80ILi2ELi2EN4cute5tupleIJNS5_1CILi64EEENS7_ILi128EEES8_EEENS_6half_tEfNS_4arch4Sm80ELb1ELb0ELb1ELb1ELb0ELb0ELb0ELb0ELi2ELi2ELi4ELi2ELb1EEENS1_21CollectiveEpilogueBwdISA_SB_SD_Li256ELb1ELb0ELi2EEENS1_25SingleTileBwdLPTSchedulerILb1ELi128ELb0EEEEEEEEEvNT_6ParamsE,(.L_x_107 - _ZN7cutlass13device_kernelIN5flash19enable_sm80_to_sm89INS1_16FlashAttnBwdSm80INS1_25CollectiveMainloopBwdSm80ILi2ELi2EN4cute5tupleIJNS5_1CILi64EEENS7_ILi128EEES8_EEENS_6half_tEfNS_4arch4Sm80ELb1ELb0ELb1ELb1ELb0ELb0ELb0ELb0ELi2ELi2ELi4ELi2ELb1EEENS1_21CollectiveEpilogueBwdISA_SB_SD_Li256ELb1ELb0ELi2EEENS1_25SingleTileBwdLPTSchedulerILb1ELi128ELb0EEEEEEEEEvNT_6ParamsE)
        .other          _ZN7cutlass13device_kernelIN5flash19enable_sm80_to_sm89INS1_16FlashAttnBwdSm80INS1_25CollectiveMainloopBwdSm80ILi2ELi2EN4cute5tupleIJNS5_1CILi64EEENS7_ILi128EEES8_EEENS_6half_tEfNS_4arch4Sm80ELb1ELb0ELb1ELb1ELb0ELb0ELb0ELb0ELi2ELi2ELi4ELi2ELb1EEENS1_21CollectiveEpilogueBwdISA_SB_SD_Li256ELb1ELb0ELi2EEENS1_25SingleTileBwdLPTSchedulerILb1ELi128ELb0EEEEEEEEEvNT_6ParamsE,@"STO_CUDA_ENTRY STV_DEFAULT"
_ZN7cutlass13device_kernelIN5flash19enable_sm80_to_sm89INS1_16FlashAttnBwdSm80INS1_25CollectiveMainloopBwdSm80ILi2ELi2EN4cute5tupleIJNS5_1CILi64EEENS7_ILi128EEES8_EEENS_6half_tEfNS_4arch4Sm80ELb1ELb0ELb1ELb1ELb0ELb0ELb0ELb0ELi2ELi2ELi4ELi2ELb1EEENS1_21CollectiveEpilogueBwdISA_SB_SD_Li256ELb1ELb0ELi2EEENS1_25SingleTileBwdLPTSchedulerILb1ELi128ELb0EEEEEEEEEvNT_6ParamsE:
[----:B------:R-:W-:Y:S01]  /*0000*/  LDC R1, c[0x0][0x28] ;  /* 0x00000a00ff017b82 */ /* 0x000fe20000000800 */
[----:B------:R-:W-:Y:S05]  /*0010*/  EXIT ;  /* 0x000000000000794d */ /* 0x000fea0003800000 */
.L_x_25:
        /* <DEDUP_REMOVED lines=14> */
.L_x_107:


//--------------------- .text._ZN7cutlass13device_kernelIN5flash19enable_sm80_to_sm89INS1_16FlashAttnBwdSm80INS1_25CollectiveMainloopBwdSm80ILi2ELi2EN4cute5tupleIJNS5_1CILi64EEENS7_ILi128EEES8_EEENS_6half_tEfNS_4arch4Sm80ELb1ELb0ELb1ELb1ELb1ELb0ELb0ELb0ELi2ELi2ELi4ELi2ELb1EEENS1_21CollectiveEpilogueBwdISA_SB_SD_Li256ELb1ELb0ELi2EEENS1_25SingleTileBwdLPTSchedulerILb1ELi128ELb1EEEEEEEEEvNT_6ParamsE --------------------------
	.section	.text._ZN7cutlass13device_kernelIN5flash19enable_sm80_to_sm89INS1_16FlashAttnBwdSm80INS1_25CollectiveMainloopBwdSm80ILi2ELi2EN4cute5tupleIJNS5_1CILi64EEENS7_ILi128EEES8_EEENS_6half_tEfNS_4arch4Sm80ELb1ELb0ELb1ELb1ELb1ELb0ELb0ELb0ELi2ELi2ELi4ELi2ELb1EEENS1_21CollectiveEpilogueBwdISA_SB_SD_Li256ELb1ELb0ELi2EEENS1_25SingleTileBwdLPTSchedulerILb1ELi128ELb1EEEEEEEEEvNT_6ParamsE,"ax",@progbits
	.align	128
.text._ZN7cutlass13device_kernelIN5flash19enable_sm80_to_sm89INS1_16FlashAttnBwdSm80INS1_25CollectiveMainloopBwdSm80ILi2ELi2EN4cute5tupleIJNS5_1CILi64EEENS7_ILi128EEES8_EEENS_6half_tEfNS_4arch4Sm80ELb1ELb0ELb1ELb1ELb1ELb0ELb0ELb0ELi2ELi2ELi4ELi2ELb1EEENS1_21CollectiveEpilogueBwdISA_SB_SD_Li256ELb1ELb0ELi2EEENS1_25SingleTileBwdLPTSchedulerILb1ELi128ELb1EEEEEEEEEvNT_6ParamsE:
        .type           _ZN7cutlass13device_kernelIN5flash19enable_sm80_to_sm89INS1_16FlashAttnBwdSm80INS1_25CollectiveMainloopBwdSm80ILi2ELi2EN4cute5tupleIJNS5_1CILi64EEENS7_ILi128EEES8_EEENS_6half_tEfNS_4arch4Sm80ELb1ELb0ELb1ELb1ELb1ELb0ELb0ELb0ELi2ELi2ELi4ELi2ELb1EEENS1_21CollectiveEpilogueBwdISA_SB_SD_Li256ELb1ELb0ELi2EEENS1_25SingleTileBwdLPTSchedulerILb1ELi128ELb1EEEEEEEEEvNT_6ParamsE,@function
        .size           _ZN7cutlass13device_kernelIN5flash19enable_sm80_to_sm89INS1_16FlashAttnBwdSm80INS1_25CollectiveMainloopBwdSm80ILi2ELi2EN4cute5tupleIJNS5_1CILi64EEENS7_ILi128EEES8_EEENS_6half_tEfNS_4arch4Sm80ELb1ELb0ELb1ELb1ELb1ELb0ELb0ELb0ELi2ELi2ELi4ELi2ELb1EEENS1_21CollectiveEpilogueBwdISA_SB_SD_Li256ELb1ELb0ELi2EEENS1_25SingleTileBwdLPTSchedulerILb1ELi128ELb1EEEEEEEEEvNT_6ParamsE,(.L_x_108 - _ZN7cutlass13device_kernelIN5flash19enable_sm80_to_sm89INS1_16FlashAttnBwdSm80INS1_25CollectiveMainloopBwdSm80ILi2ELi2EN4cute5tupleIJNS5_1CILi64EEENS7_ILi128EEES8_EEENS_6half_tEfNS_4arch4Sm80ELb1ELb0ELb1ELb1ELb1ELb0ELb0ELb0ELi2ELi2ELi4ELi2ELb1EEENS1_21CollectiveEpilogueBwdISA_SB_SD_Li256ELb1ELb0ELi2EEENS1_25SingleTileBwdLPTSchedulerILb1ELi128ELb1EEEEEEEEEvNT_6ParamsE)
        .other          _ZN7cutlass13device_kernelIN5flash19enable_sm80_to_sm89INS1_16FlashAttnBwdSm80INS1_25CollectiveMainloopBwdSm80ILi2ELi2EN4cute5tupleIJNS5_1CILi64EEENS7_ILi128EEES8_EEENS_6half_tEfNS_4arch4Sm80ELb1ELb0ELb1ELb1ELb1ELb0ELb0ELb0ELi2ELi2ELi4ELi2ELb1EEENS1_21CollectiveEpilogueBwdISA_SB_SD_Li256ELb1ELb0ELi2EEENS1_25SingleTileBwdLPTSchedulerILb1ELi128ELb1EEEEEEEEEvNT_6ParamsE,@"STO_CUDA_ENTRY STV_DEFAULT"
_ZN7cutlass13device_kernelIN5flash19enable_sm80_to_sm89INS1_16FlashAttnBwdSm80INS1_25CollectiveMainloopBwdSm80ILi2ELi2EN4cute5tupleIJNS5_1CILi64EEENS7_ILi128EEES8_EEENS_6half_tEfNS_4arch4Sm80ELb1ELb0ELb1ELb1ELb1ELb0ELb0ELb0ELi2ELi2ELi4ELi2ELb1EEENS1_21CollectiveEpilogueBwdISA_SB_SD_Li256ELb1ELb0ELi2EEENS1_25SingleTileBwdLPTSchedulerILb1ELi128ELb1EEEEEEEEEvNT_6ParamsE:
[----:B------:R-:W-:Y:S01]  /*0000*/  LDC R1, c[0x0][0x28] ;  /* 0x00000a00ff017b82 */ /* 0x000fe20000000800 */
[----:B------:R-:W-:Y:S05]  /*0010*/  EXIT ;  /* 0x000000000000794d */ /* 0x000fea0003800000 */
.L_x_26:
        /* <DEDUP_REMOVED lines=14> */
.L_x_108:


//--------------------- .text._ZN7cutlass13device_kernelIN5flash19enable_sm80_to_sm89INS1_16FlashAttnBwdSm80INS1_25CollectiveMainloopBwdSm80ILi2ELi2EN4cute5tupleIJNS5_1CILi64EEENS7_ILi128EEES8_EEENS_6half_tEfNS_4arch4Sm80ELb1ELb0ELb1ELb1ELb0ELb0ELb0ELb0ELi2ELi2ELi4ELi2ELb1EEENS1_24CollectiveEpilogueBwdGQAISA_fSD_Li256ELb1ELb0EEENS1_25SingleTileBwdLPTSchedulerILb1ELi128ELb0EEEEEEEEEvNT_6ParamsE --------------------------
	.section	.text._ZN7cutlass13device_kernelIN5flash19enable_sm80_to_sm89INS1_16FlashAttnBwdSm80INS1_25CollectiveMainloopBwdSm80ILi2ELi2EN4cute5tupleIJNS5_1CILi64EEENS7_ILi128EEES8_EEENS_6half_tEfNS_4arch4Sm80ELb1ELb0ELb1ELb1ELb0ELb0ELb0ELb0ELi2ELi2ELi4ELi2ELb1EEENS1_24CollectiveEpilogueBwdGQAISA_fSD_Li256ELb1ELb0EEENS1_25SingleTileBwdLPTSchedulerILb1ELi128ELb0EEEEEEEEEvNT_6ParamsE,"ax",@progbits
	.align	128
.text._ZN7cutlass13device_kernelIN5flash19enable_sm80_to_sm89INS1_16FlashAttnBwdSm80INS1_25CollectiveMainloopBwdSm80ILi2ELi2EN4cute5tupleIJNS5_1CILi64EEENS7_ILi128EEES8_EEENS_6half_tEfNS_4arch4Sm80ELb1ELb0ELb1ELb1ELb0ELb0ELb0ELb0ELi2ELi2ELi4ELi2ELb1EEENS1_24CollectiveEpilogueBwdGQAISA_fSD_Li256ELb1ELb0EEENS1_25SingleTileBwdLPTSchedulerILb1ELi128ELb0EEEEEEEEEvNT_6ParamsE:
        .type           _ZN7cutlass13device_kernelIN5flash19enable_sm80_to_sm89INS1_16FlashAttnBwdSm80INS1_25CollectiveMainloopBwdSm80ILi2ELi2EN4cute5tupleIJNS5_1CILi64EEENS7_ILi128EEES8_EEENS_6half_tEfNS_4arch4Sm80ELb1ELb0ELb1ELb1ELb0ELb0ELb0ELb0ELi2ELi2ELi4ELi2ELb1EEENS1_24CollectiveEpilogueBwdGQAISA_fSD_Li256ELb1ELb0EEENS1_25SingleTileBwdLPTSchedulerILb1ELi128ELb0EEEEEEEEEvNT_6ParamsE,@function
        .size           _ZN7cutlass13device_kernelIN5flash19enable_sm80_to_sm89INS1_16FlashAttnBwdSm80INS1_25CollectiveMainloopBwdSm80ILi2ELi2EN4cute5tupleIJNS5_1CILi64EEENS7_ILi128EEES8_EEENS_6half_tEfNS_4arch4Sm80ELb1ELb0ELb1ELb1ELb0ELb0ELb0ELb0ELi2ELi2ELi4ELi2ELb1EEENS1_24CollectiveEpilogueBwdGQAISA_fSD_Li256ELb1ELb0EEENS1_25SingleTileBwdLPTSchedulerILb1ELi128ELb0EEEEEEEEEvNT_6ParamsE,(.L_x_109 - _ZN7cutlass13device_kernelIN5flash19enable_sm80_to_sm89INS1_16FlashAttnBwdSm80INS1_25CollectiveMainloopBwdSm80ILi2ELi2EN4cute5tupleIJNS5_1CILi64EEENS7_ILi128EEES8_EEENS_6half_tEfNS_4arch4Sm80ELb1ELb0ELb1ELb1ELb0ELb0ELb0ELb0ELi2ELi2ELi4ELi2ELb1EEENS1_24CollectiveEpilogueBwdGQAISA_fSD_Li256ELb1ELb0EEENS1_25SingleTileBwdLPTSchedulerILb1ELi128ELb0EEEEEEEEEvNT_6ParamsE)
        .other          _ZN7cutlass13device_kernelIN5flash19enable_sm80_to_sm89INS1_16FlashAttnBwdSm80INS1_25CollectiveMainloopBwdSm80ILi2ELi2EN4cute5tupleIJNS5_1CILi64EEENS7_ILi128EEES8_EEENS_6half_tEfNS_4arch4Sm80ELb1ELb0ELb1ELb1ELb0ELb0ELb0ELb0ELi2ELi2ELi4ELi2ELb1EEENS1_24CollectiveEpilogueBwdGQAISA_fSD_Li256ELb1ELb0EEENS1_25SingleTileBwdLPTSchedulerILb1ELi128ELb0EEEEEEEEEvNT_6ParamsE,@"STO_CUDA_ENTRY STV_DEFAULT"
_ZN7cutlass13device_kernelIN5flash19enable_sm80_to_sm89INS1_16FlashAttnBwdSm80INS1_25CollectiveMainloopBwdSm80ILi2ELi2EN4cute5tupleIJNS5_1CILi64EEENS7_ILi128EEES8_EEENS_6half_tEfNS_4arch4Sm80ELb1ELb0ELb1ELb1ELb0ELb0ELb0ELb0ELi2ELi2ELi4ELi2ELb1EEENS1_24CollectiveEpilogueBwdGQAISA_fSD_Li256ELb1ELb0EEENS1_25SingleTileBwdLPTSchedulerILb1ELi128ELb0EEEEEEEEEvNT_6ParamsE:
[----:B------:R-:W-:Y:S01]  /*0000*/  LDC R1, c[0x0][0x28] ;  /* 0x00000a00ff017b82 */ /* 0x000fe20000000800 */
[----:B------:R-:W-:Y:S05]  /*0010*/  EXIT ;  /* 0x000000000000794d */ /* 0x000fea0003800000 */
.L_x_27:
        /* <DEDUP_REMOVED lines=14> */
.L_x_109:


//--------------------- .text._ZN7cutlass13device_kernelIN5flash32FlashAttnBwdPostprocessConvertdQIN4cute5tupleIJNS3_1CILi64EEES6_EEENS_6half_tEfNS_4arch4Sm80ELi256ENS3_8TiledMMAINS3_8MMA_AtomIJNS3_28SM80_16x8x16_F32F16F16F32_TNEEEENS3_6LayoutINS4_IJNS5_ILi2EEENS5_ILi4EEENS5_ILi1EEEEEENS4_IJSI_SG_NS5_ILi0EEEEEEEENS4_IJNS5_ILi32EEES6_NS5_ILi16EEEEEEEELb0EEEEEvNT_6ParamsE --------------------------
	.section	.text._ZN7cutlass13device_kernelIN5flash32FlashAttnBwdPostprocessConvertdQIN4cute5tupleIJNS3_1CILi64EEES6_EEENS_6half_tEfNS_4arch4Sm80ELi256ENS3_8TiledMMAINS3_8MMA_AtomIJNS3_28SM80_16x8x16_F32F16F16F32_TNEEEENS3_6LayoutINS4_IJNS5_ILi2EEENS5_ILi4EEENS5_ILi1EEEEEENS4_IJSI_SG_NS5_ILi0EEEEEEEENS4_IJNS5_ILi32EEES6_NS5_ILi16EEEEEEEELb0EEEEEvNT_6ParamsE,"ax",@progbits
	.align	128
.text._ZN7cutlass13device_kernelIN5flash32FlashAttnBwdPostprocessConvertdQIN4cute5tupleIJNS3_1CILi64EEES6_EEENS_6half_tEfNS_4arch4Sm80ELi256ENS3_8TiledMMAINS3_8MMA_AtomIJNS3_28SM80_16x8x16_F32F16F16F32_TNEEEENS3_6LayoutINS4_IJNS5_ILi2EEENS5_ILi4EEENS5_ILi1EEEEEENS4_IJSI_SG_NS5_ILi0EEEEEEEENS4_IJNS5_ILi32EEES6_NS5_ILi16EEEEEEEELb0EEEEEvNT_6ParamsE:
        .type           _ZN7cutlass13device_kernelIN5flash32FlashAttnBwdPostprocessConvertdQIN4cute5tupleIJNS3_1CILi64EEES6_EEENS_6half_tEfNS_4arch4Sm80ELi256ENS3_8TiledMMAINS3_8MMA_AtomIJNS3_28SM80_16x8x16_F32F16F16F32_TNEEEENS3_6LayoutINS4_IJNS5_ILi2EEENS5_ILi4EEENS5_ILi1EEEEEENS4_IJSI_SG_NS5_ILi0EEEEEEEENS4_IJNS5_ILi32EEES6_NS5_ILi16EEEEEEEELb0EEEEEvNT_6ParamsE,@function
        .size           _ZN7cutlass13device_kernelIN5flash32FlashAttnBwdPostprocessConvertdQIN4cute5tupleIJNS3_1CILi64EEES6_EEENS_6half_tEfNS_4arch4Sm80ELi256ENS3_8TiledMMAINS3_8MMA_AtomIJNS3_28SM80_16x8x16_F32F16F16F32_TNEEEENS3_6LayoutINS4_IJNS5_ILi2EEENS5_ILi4EEENS5_ILi1EEEEEENS4_IJSI_SG_NS5_ILi0EEEEEEEENS4_IJNS5_ILi32EEES6_NS5_ILi16EEEEEEEELb0EEEEEvNT_6ParamsE,(.L_x_110 - _ZN7cutlass13device_kernelIN5flash32FlashAttnBwdPostprocessConvertdQIN4cute5tupleIJNS3_1CILi64EEES6_EEENS_6half_tEfNS_4arch4Sm80ELi256ENS3_8TiledMMAINS3_8MMA_AtomIJNS3_28SM80_16x8x16_F32F16F16F32_TNEEEENS3_6LayoutINS4_IJNS5_ILi2EEENS5_ILi4EEENS5_ILi1EEEEEENS4_IJSI_SG_NS5_ILi0EEEEEEEENS4_IJNS5_ILi32EEES6_NS5_ILi16EEEEEEEELb0EEEEEvNT_6ParamsE)
        .other          _ZN7cutlass13device_kernelIN5flash32FlashAttnBwdPostprocessConvertdQIN4cute5tupleIJNS3_1CILi64EEES6_EEENS_6half_tEfNS_4arch4Sm80ELi256ENS3_8TiledMMAINS3_8MMA_AtomIJNS3_28SM80_16x8x16_F32F16F16F32_TNEEEENS3_6LayoutINS4_IJNS5_ILi2EEENS5_ILi4EEENS5_ILi1EEEEEENS4_IJSI_SG_NS5_ILi0EEEEEEEENS4_IJNS5_ILi32EEES6_NS5_ILi16EEEEEEEELb0EEEEEvNT_6ParamsE,@"STO_CUDA_ENTRY STV_DEFAULT"
_ZN7cutlass13device_kernelIN5flash32FlashAttnBwdPostprocessConvertdQIN4cute5tupleIJNS3_1CILi64EEES6_EEENS_6half_tEfNS_4arch4Sm80ELi256ENS3_8TiledMMAINS3_8MMA_AtomIJNS3_28SM80_16x8x16_F32F16F16F32_TNEEEENS3_6LayoutINS4_IJNS5_ILi2EEENS5_ILi4EEENS5_ILi1EEEEEENS4_IJSI_SG_NS5_ILi0EEEEEEEENS4_IJNS5_ILi32EEES6_NS5_ILi16EEEEEEEELb0EEEEEvNT_6ParamsE:
[----:B------:R-:W-:Y:S08]  /*0000*/  LDC R1, c[0x0][0x28] ;  /* 0x00000a00ff017b82 */ /* 0x000ff00000000800 */
[----:B------:R-:W0:Y:S01]  /*0010*/  LDC.64 R8, c[0x0][0x278] ;  /* 0x00009e00ff087b82 */ /* 0x000e220000000a00 */
[----:B------:R-:W1:Y:S01]  /*0020*/  S2R R7, SR_CTAID.Z ;  /* 0x0000000000077919 */ /* 0x000e620000002700 */
[----:B------:R-:W-:Y:S01]  /*0030*/  ULDC.64 UR4, c[0x0][0x270] ;  /* 0x00009c0000047ab9 */ /* 0x000fe20000000a00 */
[----:B------:R-:W-:Y:S01]  /*0040*/  ULDC.64 UR6, c[0x0][0x208] ;  /* 0x0000820000067ab9 */ /* 0x000fe20000000a00 */
[----:B------:R-:W-:-:S04]  /*0050*/  ISETP.NE.U32.AND P0, PT, RZ, UR4, PT ;  /* 0x00000004ff007c0c */ /* 0x000fc8000bf05070 */
[----:B------:R-:W1:Y:S01]  /*0060*/  LDC.64 R4, c[0x0][0x270] ;  /* 0x00009c00ff047b82 */ /* 0x000e620000000a00 */
[----:B------:R-:W-:Y:S02]  /*0070*/  ISETP.NE.AND.EX P0, PT, RZ, UR5, PT, P0 ;  /* 0x00000005ff007c0c */ /* 0x000fe4000bf05300 */
[----:B0-----:R-:W-:-:S04]  /*0080*/  ISETP.NE.U32.AND P1, PT, R8, RZ, PT ;  /* 0x000000ff0800720c */ /* 0x001fc80003f25070 */
[----:B------:R-:W-:Y:S01]  /*0090*/  ISETP.NE.AND.EX P1, PT, R9, RZ, PT, P1 ;  /* 0x000000ff0900720c */ /* 0x000fe20003f25310 */
[----:B------:R-:W-:Y:S01]  /*00a0*/  ULDC UR8, c[0x0][0x240] ;  /* 0x0000900000087ab9 */ /* 0x000fe20000000800 */
[----:B-1----:R-:W-:-:S11]  /*00b0*/  IMAD.WIDE R4, R7, 0x4, R4 ;  /* 0x0000000407047825 */ /* 0x002fd600078e0204 */
[----:B------:R-:W0:Y:S01]  /*00c0*/  @P1 LDC.64 R8, c[0x0][0x278] ;  /* 0x00009e00ff081b82 */ /* 0x000e220000000a00 */
[----:B------:R-:W-:Y:S01]  /*00d0*/  IMAD.U32 R0, RZ, RZ, UR8 ;  /* 0x00000008ff007e24 */ /* 0x000fe2000f8e00ff */
[----:B------:R1:W5:Y:S01]  /*00e0*/  @P0 LDG.E R2, desc[UR6][R4.64] ;  /* 0x0000000604020981 */ /* 0x000362000c1e1900 */
[----:B------:R-:W2:Y:S01]  /*00f0*/  S2R R3, SR_CTAID.X ;  /* 0x0000000000037919 */ /* 0x000ea20000002500 */
[----:B0-----:R-:W-:-:S05]  /*0100*/  @P1 IMAD.WIDE R8, R7, 0x4, R8 ;  /* 0x0000000407081825 */ /* 0x001fca00078e0208 */
[----:B------:R1:W5:Y:S01]  /*0110*/  @P1 LDG.E R0, desc[UR6][R8.64] ;  /* 0x0000000608001981 */ /* 0x000362000c1e1900 */
[----:B--2---:R-:W-:Y:S01]  /*0120*/  IMAD.SHL.U32 R21, R3, 0x40, RZ ;  /* 0x0000004003157824 */ /* 0x004fe200078e00ff */
[----:B------:R-:W-:Y:S06]  /*0130*/  @P1 BRA `(.L_x_28) ;  /* 0x0000000000101947 */ /* 0x000fec0003800000 */
[----:B------:R-:W-:Y:S05]  /*0140*/  @!P0 BRA `(.L_x_28) ;  /* 0x00000000000c8947 */ /* 0x000fea0003800000 */
[----:B-1----:R-:W2:Y:S04]  /*0150*/  LDG.E R9, desc[UR6][R4.64] ;  /* 0x0000000604097981 */ /* 0x002ea8000c1e1900 */
[----:B-----5:R-:W2:Y:S02]  /*0160*/  LDG.E R0, desc[UR6][R4.64+0x4] ;  /* 0x0000040604007981 */ /* 0x020ea4000c1e1900 */
[----:B--2---:R-:W-:-:S07]  /*0170*/  IMAD.IADD R0, R0, 0x1, -R9 ;  /* 0x0000000100007824 */ /* 0x004fce00078e0a09 */
.L_x_28:
[----:B------:R-:W-:Y:S02]  /*0180*/  ISETP.NE.U32.AND P1, PT, RZ, UR4, PT ;  /* 0x00000004ff007c0c */ /* 0x000fe4000bf25070 */
[----:B-----5:R-:W-:Y:S02]  /*0190*/  ISETP.LE.AND P2, PT, R0, R21, PT ;  /* 0x000000150000720c */ /* 0x020fe40003f43270 */
[----:B------:R-:W-:-:S13]  /*01a0*/  ISETP.NE.AND.EX P1, PT, RZ, UR5, PT, P1 ;  /* 0x00000005ff007c0c */ /* 0x000fda000bf25310 */
[----:B------:R-:W-:Y:S05]  /*01b0*/  @P1 EXIT P2 ;  /* 0x000000000000194d */ /* 0x000fea0001000000 */
[----:B------:R-:W0:Y:S01]  /*01c0*/  S2R R22, SR_TID.X ;  /* 0x0000000000167919 */ /* 0x000e220000002100 */
[----:B-1----:R-:W-:Y:S01]  /*01d0*/  @P0 IMAD R4, R7, 0x40, R2 ;  /* 0x0000004007040824 */ /* 0x002fe200078e0202 */
[----:B------:R-:W1:Y:S01]  /*01e0*/  S2UR UR8, SR_CTAID.Y ;  /* 0x00000000000879c3 */ /* 0x000e620000002600 */
[----:B------:R-:W-:Y:S01]  /*01f0*/  CS2R R8, SRZ ;  /* 0x0000000000087805 */ /* 0x000fe2000001ff00 */
[----:B------:R-:W-:Y:S01]  /*0200*/  IMAD.SHL.U32 R13, R3, 0x1000, RZ ;  /* 0x00001000030d7824 */ /* 0x000fe200078e00ff */
[----:B------:R-:W-:Y:S01]  /*0210*/  SHF.R.S32.HI R23, RZ, 0x1f, R7 ;  /* 0x0000001fff177819 */ /* 0x000fe20000011407 */
[----:B------:R-:W-:Y:S01]  /*0220*/  ULDC.64 UR4, c[0x0][0x230] ;  /* 0x00008c0000047ab9 */ /* 0x000fe20000000a00 */
[----:B------:R-:W-:Y:S02]  /*0230*/  @P0 SHF.R.S32.HI R5, RZ, 0x1f, R4 ;  /* 0x0000001fff050819 */ /* 0x000fe40000011404 */
[----:B------:R-:W-:Y:S02]  /*0240*/  SEL R23, R23, RZ, !P1 ;  /* 0x000000ff17177207 */ /* 0x000fe40004800000 */
[----:B------:R-:W-:-:S02]  /*0250*/  @P0 LEA.HI R6, R5, R4, RZ, 0x6 ;  /* 0x0000000405060211 */ /* 0x000fc400078f30ff */
[----:B------:R-:W2:Y:S01]  /*0260*/  LDC.64 R4, c[0x0][0x228] ;  /* 0x00008a00ff047b82 */ /* 0x000ea20000000a00 */
[----:B------:R-:W-:Y:S01]  /*0270*/  SEL R20, R7, RZ, !P1 ;  /* 0x000000ff07147207 */ /* 0x000fe20004800000 */
[----:B------:R-:W-:Y:S02]  /*0280*/  IMAD R7, R23, UR4, RZ ;  /* 0x0000000417077c24 */ /* 0x000fe4000f8e02ff */
[----:B------:R-:W-:Y:S02]  /*0290*/  @P0 IMAD.SHL.U32 R6, R6, 0x40, RZ ;  /* 0x0000004006060824 */ /* 0x000fe400078e00ff */
[----:B------:R-:W-:-:S03]  /*02a0*/  IMAD R7, R20, UR5, R7 ;  /* 0x0000000514077c24 */ /* 0x000fc6000f8e0207 */
[----:B------:R-:W-:Y:S01]  /*02b0*/  @P0 LOP3.LUT R11, R6, 0xfffff000, RZ, 0xc0, !PT ;  /* 0xfffff000060b0812 */ /* 0x000fe200078ec0ff */
[----:B-1----:R-:W-:-:S04]  /*02c0*/  USHF.R.S32.HI UR9, URZ, 0x1f, UR8 ;  /* 0x0000001f3f097899 */ /* 0x002fc80008011408 */
[--C-:B------:R-:W-:Y:S01]  /*02d0*/  @P0 IMAD.MOV.U32 R8, RZ, RZ, R11.reuse ;  /* 0x000000ffff080224 */ /* 0x100fe200078e000b */
[----:B------:R-:W-:Y:S02]  /*02e0*/  @P0 SHF.R.S32.HI R9, RZ, 0x1f, R11 ;  /* 0x0000001fff090819 */ /* 0x000fe4000001140b */
[----:B------:R-:W-:Y:S01]  /*02f0*/  SHF.R.S32.HI R11, RZ, 0x1f, R13 ;  /* 0x0000001fff0b7819 */ /* 0x000fe2000001140d */
[----:B0-----:R-:W-:-:S05]  /*0300*/  IMAD.SHL.U32 R26, R22, 0x4, RZ ;  /* 0x00000004161a7824 */ /* 0x001fca00078e00ff */
[----:B------:R-:W-:Y:S01]  /*0310*/  IADD3 R8, P2, P3, R8, R26, R13 ;  /* 0x0000001a08087210 */ /* 0x000fe20007b5e00d */
[----:B--2---:R-:W-:Y:S01]  /*0320*/  IMAD R10, R4, UR9, RZ ;  /* 0x00000009040a7c24 */ /* 0x004fe2000f8e02ff */
[----:B------:R-:W-:-:S04]  /*0330*/  SHF.R.S32.HI R6, RZ, 0x1f, R26 ;  /* 0x0000001fff067819 */ /* 0x000fc8000001141a */
[----:B------:R-:W-:Y:S01]  /*0340*/  IADD3.X R9, R9, R6, R11, P2, P3 ;  /* 0x0000000609097210 */ /* 0x000fe200017e640b */
[----:B------:R-:W-:Y:S02]  /*0350*/  IMAD R11, R5, UR8, R10 ;  /* 0x00000008050b7c24 */ /* 0x000fe4000f8e020a */
[----:B------:R-:W-:-:S04]  /*0360*/  IMAD.WIDE.U32 R4, R4, UR8, R8 ;  /* 0x0000000804047c25 */ /* 0x000fc8000f8e0008 */
[----:B------:R-:W-:Y:S02]  /*0370*/  IMAD.IADD R5, R5, 0x1, R11 ;  /* 0x0000000105057824 */ /* 0x000fe400078e020b */
[----:B------:R-:W-:Y:S01]  /*0380*/  IMAD.WIDE.U32 R4, R20, UR4, R4 ;  /* 0x0000000414047c25 */ /* 0x000fe2000f8e0004 */
[----:B------:R-:W-:-:S03]  /*0390*/  ULDC.64 UR4, c[0x0][0x210] ;  /* 0x0000840000047ab9 */ /* 0x000fc60000000a00 */
[----:B------:R-:W-:Y:S01]  /*03a0*/  IMAD.IADD R5, R5, 0x1, R7 ;  /* 0x0000000105057824 */ /* 0x000fe200078e0207 */
[----:B------:R-:W-:-:S04]  /*03b0*/  LEA R34, P1, R4, UR4, 0x2 ;  /* 0x0000000404227c11 */ /* 0x000fc8000f8210ff */
[----:B------:R-:W-:-:S05]  /*03c0*/  LEA.HI.X R35, R4, UR5, R5, 0x2, P1 ;  /* 0x0000000504237c11 */ /* 0x000fca00088f1405 */
[----:B------:R-:W2:Y:S04]  /*03d0*/  LDG.E.128 R4, desc[UR6][R34.64] ;  /* 0x0000000622047981 */ /* 0x000ea8000c1e1d00 */
[----:B------:R-:W3:Y:S04]  /*03e0*/  LDG.E.128 R8, desc[UR6][R34.64+0x1000] ;  /* 0x0010000622087981 */ /* 0x000ee8000c1e1d00 */
[----:B------:R-:W4:Y:S04]  /*03f0*/  LDG.E.128 R12, desc[UR6][R34.64+0x2000] ;  /* 0x00200006220c7981 */ /* 0x000f28000c1e1d00 */
[----:B------:R0:W5:Y:S01]  /*0400*/  LDG.E.128 R16, desc[UR6][R34.64+0x3000] ;  /* 0x0030000622107981 */ /* 0x000162000c1e1d00 */
[----:B------:R-:W1:Y:S01]  /*0410*/  S2UR UR5, SR_CgaCtaId ;  /* 0x00000000000579c3 */ /* 0x000e620000008800 */
[----:B------:R-:W-:Y:S01]  /*0420*/  SHF.R.S32.HI R29, RZ, 0x1f, R22 ;  /* 0x0000001fff1d7819 */ /* 0x000fe20000011416 */
[----:B------:R-:W-:Y:S01]  /*0430*/  UMOV UR4, 0x400 ;  /* 0x0000040000047882 */ /* 0x000fe20000000000 */
[----:B------:R-:W-:Y:S01]  /*0440*/  VIADDMNMX R21, R0, -R21, 0x40, PT ;  /* 0x0000004000157446 */ /* 0x000fe20003800915 */
[----:B------:R-:W-:Y:S01]  /*0450*/  BSSY B0, `(.L_x_29) ;  /* 0x0000095000007945 */ /* 0x000fe20003800000 */
[----:B------:R-:W-:-:S02]  /*0460*/  LEA.HI R24, R29, R22, RZ, 0x3 ;  /* 0x000000161d187211 */ /* 0x000fc400078f18ff */
[-C--:B------:R-:W-:Y:S02]  /*0470*/  LEA.HI R25, R29, R22.reuse, RZ, 0x2 ;  /* 0x000000161d197211 */ /* 0x080fe400078f10ff */
[----:B0-----:R-:W-:Y:S02]  /*0480*/  LOP3.LUT R35, R24, 0xfffffff8, RZ, 0xc0, !PT ;  /* 0xfffffff818237812 */ /* 0x001fe400078ec0ff */
[--C-:B------:R-:W-:Y:S02]  /*0490*/  SHF.R.S32.HI R30, RZ, 0x2, R25.reuse ;  /* 0x00000002ff1e7819 */ /* 0x100fe40000011419 */
[----:B------:R-:W-:Y:S02]  /*04a0*/  LOP3.LUT R31, R25, 0x7ffffffc, RZ, 0xc0, !PT ;  /* 0x7ffffffc191f7812 */ /* 0x000fe400078ec0ff */
[----:B------:R-:W-:Y:S01]  /*04b0*/  SHF.R.S32.HI R33, RZ, 0x1f, R25 ;  /* 0x0000001fff217819 */ /* 0x000fe20000011419 */
[C---:B------:R-:W-:Y:S01]  /*04c0*/  IMAD.IADD R25, R22.reuse, 0x1, -R35 ;  /* 0x0000000116197824 */ /* 0x040fe200078e0a23 */
[CC--:B------:R-:W-:Y:S01]  /*04d0*/  LEA.HI R32, R29.reuse, R22.reuse, RZ, 0x7 ;  /* 0x000000161d207211 */ /* 0x0c0fe200078f38ff */
[----:B------:R-:W-:Y:S01]  /*04e0*/  IMAD.IADD R31, R22, 0x1, -R31 ;  /* 0x00000001161f7824 */ /* 0x000fe200078e0a1f */
[----:B------:R-:W-:-:S02]  /*04f0*/  LEA.HI R27, R29, R22, RZ, 0x5 ;  /* 0x000000161d1b7211 */ /* 0x000fc400078f28ff */
[----:B------:R-:W-:Y:S01]  /*0500*/  LEA.HI R29, R29, R22, RZ, 0x6 ;  /* 0x000000161d1d7211 */ /* 0x000fe200078f30ff */
[----:B------:R-:W-:Y:S01]  /*0510*/  IMAD.SHL.U32 R32, R32, 0x8, RZ ;  /* 0x0000000820207824 */ /* 0x000fe200078e00ff */
[----:B------:R-:W-:Y:S01]  /*0520*/  SHF.R.S32.HI R28, RZ, 0x5, R27 ;  /* 0x00000005ff1c7819 */ /* 0x000fe2000001141b */
[----:B-1----:R-:W-:Y:S01]  /*0530*/  ULEA UR4, UR5, UR4, 0x18 ;  /* 0x0000000405047291 */ /* 0x002fe2000f8ec03f */
[----:B------:R-:W-:Y:S02]  /*0540*/  SHF.R.S32.HI R34, RZ, 0x1f, R24 ;  /* 0x0000001fff227819 */ /* 0x000fe40000011418 */
[----:B------:R-:W-:Y:S01]  /*0550*/  LEA.HI R27, R27, R28, RZ, 0x1 ;  /* 0x0000001c1b1b7211 */ /* 0x000fe200078f08ff */
[----:B------:R-:W-:Y:S01]  /*0560*/  ULDC UR5, c[0x0][0x268] ;  /* 0x00009a0000057ab9 */ /* 0x000fe20000000800 */
[----:B------:R-:W-:Y:S02]  /*0570*/  LOP3.LUT R32, R32, 0x7ffffc00, RZ, 0xc0, !PT ;  /* 0x7ffffc0020207812 */ /* 0x000fe400078ec0ff */
[----:B------:R-:W-:-:S02]  /*0580*/  LEA R35, R22, UR4, 0x4 ;  /* 0x0000000416237c11 */ /* 0x000fc4000f8e20ff */
[----:B------:R-:W-:Y:S02]  /*0590*/  SHF.R.S32.HI R22, RZ, 0x3, R24 ;  /* 0x00000003ff167819 */ /* 0x000fe40000011418 */
[----:B------:R-:W-:Y:S02]  /*05a0*/  LEA.HI R33, R33, R30, RZ, 0x3 ;  /* 0x0000001e21217211 */ /* 0x000fe400078f18ff */
[----:B------:R-:W-:Y:S01]  /*05b0*/  LEA.HI R34, R34, R22, RZ, 0x2 ;  /* 0x0000001622227211 */ /* 0x000fe200078f10ff */
[----:B------:R-:W-:Y:S01]  /*05c0*/  VIADD R0, R22, 0x20 ;  /* 0x0000002016007836 */ /* 0x000fe20000000000 */
[----:B------:R-:W-:Y:S01]  /*05d0*/  LOP3.LUT R37, R27, 0xfffffffe, RZ, 0xc0, !PT ;  /* 0xfffffffe1b257812 */ /* 0x000fe200078ec0ff */
[----:B------:R-:W-:Y:S01]  /*05e0*/  IMAD R27, R31, 0x2, R32 ;  /* 0x000000021f1b7824 */ /* 0x000fe200078e0220 */
[----:B------:R-:W-:Y:S02]  /*05f0*/  LOP3.LUT R33, R33, 0xfffffff8, RZ, 0xc0, !PT ;  /* 0xfffffff821217812 */ /* 0x000fe400078ec0ff */
[----:B------:R-:W-:Y:S01]  /*0600*/  LOP3.LUT R31, R34, 0xffffffc, RZ, 0xc0, !PT ;  /* 0x0ffffffc221f7812 */ /* 0x000fe200078ec0ff */
[----:B------:R-:W-:Y:S01]  /*0610*/  IMAD.IADD R28, R28, 0x1, -R37 ;  /* 0x000000011c1c7824 */ /* 0x000fe200078e0a25 */
[----:B------:R-:W-:Y:S01]  /*0620*/  SHF.R.S32.HI R34, RZ, 0x6, R29 ;  /* 0x00000006ff227819 */ /* 0x000fe2000001141d */
[----:B------:R-:W-:Y:S01]  /*0630*/  IMAD.IADD R24, R30, 0x1, -R33 ;  /* 0x000000011e187824 */ /* 0x000fe200078e0a21 */
[----:B------:R-:W-:Y:S01]  /*0640*/  LEA.HI R36, R25, R25, RZ, 0x1 ;  /* 0x0000001919247211 */ /* 0x000fe200078f08ff */
[----:B------:R-:W-:-:S02]  /*0650*/  IMAD.IADD R37, R22, 0x1, -R31 ;  /* 0x0000000116257824 */ /* 0x000fc400078e0a1f */
[C---:B------:R-:W-:Y:S02]  /*0660*/  IMAD R27, R28.reuse, 0x100, R27 ;  /* 0x000001001c1b7824 */ /* 0x040fe400078e021b */
[----:B------:R-:W-:Y:S01]  /*0670*/  IMAD.SHL.U32 R28, R28, 0x40, RZ ;  /* 0x000000401c1c7824 */ /* 0x000fe200078e00ff */
[----:B--2---:R-:W-:Y:S04]  /*0680*/  STS.128 [R35], R4 ;  /* 0x0000000423007388 */ /* 0x004fe80000000c00 */
[----:B---3--:R0:W-:Y:S04]  /*0690*/  STS.128 [R35+0x1000], R8 ;  /* 0x0010000823007388 */ /* 0x0081e80000000c00 */
[----:B----4-:R-:W-:Y:S04]  /*06a0*/  STS.128 [R35+0x2000], R12 ;  /* 0x0020000c23007388 */ /* 0x010fe80000000c00 */
[----:B-----5:R1:W-:Y:S01]  /*06b0*/  STS.128 [R35+0x3000], R16 ;  /* 0x0030001023007388 */ /* 0x0203e20000000c00 */
[----:B------:R-:W-:Y:S01]  /*06c0*/  BAR.SYNC.DEFER_BLOCKING 0x0 ;  /* 0x0000000000007b1d */ /* 0x000fe20000010000 */
[----:B0-----:R-:W-:Y:S01]  /*06d0*/  IMAD.SHL.U32 R8, R25, 0x8, RZ ;  /* 0x0000000819087824 */ /* 0x001fe200078e00ff */
[----:B------:R-:W-:-:S02]  /*06e0*/  LOP3.LUT R25, R28, 0x40, RZ, 0xc0, !PT ;  /* 0x000000401c197812 */ /* 0x000fc400078ec0ff */
[----:B-1----:R-:W-:Y:S01]  /*06f0*/  SHF.R.S32.HI R19, RZ, 0x1f, R24 ;  /* 0x0000001fff137819 */ /* 0x002fe20000011418 */
[----:B------:R-:W-:Y:S02]  /*0700*/  IMAD.SHL.U32 R17, R34, 0x8, RZ ;  /* 0x0000000822117824 */ /* 0x000fe400078e00ff */
[----:B------:R-:W-:Y:S01]  /*0710*/  IMAD.SHL.U32 R18, R36, 0x200, RZ ;  /* 0x0000020024127824 */ /* 0x000fe200078e00ff */
[----:B------:R-:W-:Y:S01]  /*0720*/  LEA.HI R19, R19, R24, RZ, 0x2 ;  /* 0x0000001813137211 */ /* 0x000fe200078f10ff */
[----:B------:R-:W-:-:S03]  /*0730*/  IMAD R16, R34, 0x8, R37 ;  /* 0x0000000822107824 */ /* 0x000fc600078e0225 */
[----:B------:R-:W-:Y:S01]  /*0740*/  LOP3.LUT R35, R18, 0x7ffffc00, RZ, 0xc0, !PT ;  /* 0x7ffffc0012237812 */ /* 0x000fe200078ec0ff */
[C---:B------:R-:W-:Y:S01]  /*0750*/  IMAD.SHL.U32 R28, R19.reuse, 0x10, RZ ;  /* 0x00000010131c7824 */ /* 0x040fe200078e00ff */
[----:B------:R-:W-:Y:S01]  /*0760*/  LOP3.LUT R19, R19, 0x7fffffc, RZ, 0xc0, !PT ;  /* 0x07fffffc13137812 */ /* 0x000fe200078ec0ff */
[----:B------:R-:W0:Y:S01]  /*0770*/  LDS R15, [R26+UR4+0x1c00] ;  /* 0x001c00041a0f7984 */ /* 0x000e220008000800 */
[----:B------:R-:W-:Y:S01]  /*0780*/  LOP3.LUT R18, R25, 0x8, R8, 0xf8, !PT ;  /* 0x0000000819127812 */ /* 0x000fe200078ef808 */
[----:B------:R-:W-:Y:S01]  /*0790*/  IMAD.U32 R16, R16, 0x10, R35 ;  /* 0x0000001010107824 */ /* 0x000fe200078e0023 */
[----:B------:R-:W-:Y:S01]  /*07a0*/  LOP3.LUT R28, R28, 0x40, RZ, 0xc0, !PT ;  /* 0x000000401c1c7812 */ /* 0x000fe200078ec0ff */
[----:B------:R-:W1:Y:S01]  /*07b0*/  LDS R33, [R26+UR4] ;  /* 0x000000041a217984 */ /* 0x000e620008000800 */
[----:B------:R-:W-:Y:S01]  /*07c0*/  IMAD.IADD R24, R24, 0x1, -R19 ;  /* 0x0000000118187824 */ /* 0x000fe200078e0a13 */
[----:B------:R-:W-:Y:S02]  /*07d0*/  SHF.R.U32.HI R25, RZ, 0x3, R25 ;  /* 0x00000003ff197819 */ /* 0x000fe40000011619 */
[----:B------:R-:W2:Y:S01]  /*07e0*/  LDS R32, [R26+UR4+0x400] ;  /* 0x000400041a207984 */ /* 0x000ea20008000800 */
[----:B------:R-:W-:Y:S01]  /*07f0*/  LOP3.LUT R17, R28, 0x8, R17, 0xf8, !PT ;  /* 0x000000081c117812 */ /* 0x000fe200078ef811 */
[----:B------:R-:W-:Y:S01]  /*0800*/  IMAD R27, R24, 0x10, R27 ;  /* 0x00000010181b7824 */ /* 0x000fe200078e021b */
[----:B------:R-:W-:Y:S01]  /*0810*/  SHF.R.U32.HI R28, RZ, 0x3, R28 ;  /* 0x00000003ff1c7819 */ /* 0x000fe2000001161c */
[----:B------:R-:W3:Y:S01]  /*0820*/  LDS R29, [R26+UR4+0x800] ;  /* 0x000800041a1d7984 */ /* 0x000ee20008000800 */
[----:B------:R-:W-:-:S02]  /*0830*/  LOP3.LUT R25, R18, R25, RZ, 0x3c, !PT ;  /* 0x0000001912197212 */ /* 0x000fc400078e3cff */
[----:B------:R-:W-:Y:S01]  /*0840*/  LOP3.LUT R28, R17, R28, RZ, 0x3c, !PT ;  /* 0x0000001c111c7212 */ /* 0x000fe200078e3cff */
[----:B------:R-:W4:Y:S02]  /*0850*/  LDS R31, [R26+UR4+0xc00] ;  /* 0x000c00041a1f7984 */ /* 0x000f240008000800 */
[----:B------:R-:W-:Y:S02]  /*0860*/  IMAD.IADD R16, R16, 0x1, R25 ;  /* 0x0000000110107824 */ /* 0x000fe400078e0219 */
[----:B------:R-:W5:Y:S04]  /*0870*/  LDS R10, [R26+UR4+0x1000] ;  /* 0x001000041a0a7984 */ /* 0x000f680008000800 */
[----:B------:R-:W5:Y:S04]  /*0880*/  LDS R30, [R26+UR4+0x1400] ;  /* 0x001400041a1e7984 */ /* 0x000f680008000800 */
[----:B------:R-:W5:Y:S04]  /*0890*/  LDS R11, [R26+UR4+0x1800] ;  /* 0x001800041a0b7984 */ /* 0x000f680008000800 */
[----:B------:R-:W5:Y:S04]  /*08a0*/  LDS R4, [R26+UR4+0x2000] ;  /* 0x002000041a047984 */ /* 0x000f680008000800 */
[----:B------:R-:W5:Y:S04]  /*08b0*/  LDS R5, [R26+UR4+0x2400] ;  /* 0x002400041a057984 */ /* 0x000f680008000800 */
[----:B------:R-:W5:Y:S01]  /*08c0*/  LDS R6, [R26+UR4+0x2800] ;  /* 0x002800041a067984 */ /* 0x000f620008000800 */
[----:B0-----:R-:W-:Y:S01]  /*08d0*/  FMUL.FTZ R24, R15, UR5 ;  /* 0x000000050f187c20 */ /* 0x001fe20008410000 */
[----:B------:R-:W-:-:S02]  /*08e0*/  IMAD.IADD R15, R28, 0x1, R27 ;  /* 0x000000011c0f7824 */ /* 0x000fc400078e021b */
[----:B------:R-:W0:Y:S01]  /*08f0*/  LDS R7, [R26+UR4+0x2c00] ;  /* 0x002c00041a077984 */ /* 0x000e220008000800 */
[----:B-1----:R-:W-:Y:S02]  /*0900*/  FMUL.FTZ R17, R33, UR5 ;  /* 0x0000000521117c20 */ /* 0x002fe40008410000 */
[----:B------:R-:W-:Y:S01]  /*0910*/  LEA R27, R15, UR4, 0x1 ;  /* 0x000000040f1b7c11 */ /* 0x000fe2000f8e08ff */
[----:B------:R-:W1:Y:S01]  /*0920*/  LDS R9, [R26+UR4+0x3000] ;  /* 0x003000041a097984 */ /* 0x000e620008000800 */
[----:B--2---:R-:W-:-:S03]  /*0930*/  FMUL.FTZ R32, R32, UR5 ;  /* 0x0000000520207c20 */ /* 0x004fc60008410000 */
[----:B------:R-:W2:Y:S01]  /*0940*/  LDS R12, [R26+UR4+0x3400] ;  /* 0x003400041a0c7984 */ /* 0x000ea20008000800 */
[----:B---3--:R-:W-:Y:S01]  /*0950*/  FMUL.FTZ R18, R29, UR5 ;  /* 0x000000051d127c20 */ /* 0x008fe20008410000 */
[----:B------:R-:W-:Y:S02]  /*0960*/  F2FP.F16.F32.PACK_AB R17, R32, R17 ;  /* 0x000000112011723e */ /* 0x000fe400000000ff */
[----:B------:R-:W3:Y:S01]  /*0970*/  LDS R13, [R26+UR4+0x3800] ;  /* 0x003800041a0d7984 */ /* 0x000ee20008000800 */
[----:B----4-:R-:W-:-:S03]  /*0980*/  FMUL.FTZ R31, R31, UR5 ;  /* 0x000000051f1f7c20 */ /* 0x010fc60008410000 */
[----:B------:R4:W4:Y:S01]  /*0990*/  LDS R14, [R26+UR4+0x3c00] ;  /* 0x003c00041a0e7984 */ /* 0x0009220008000800 */
[----:B-----5:R-:W-:Y:S01]  /*09a0*/  FMUL.FTZ R10, R10, UR5 ;  /* 0x000000050a0a7c20 */ /* 0x020fe20008410000 */
[----:B------:R-:W-:Y:S01]  /*09b0*/  F2FP.F16.F32.PACK_AB R18, R31, R18 ;  /* 0x000000121f12723e */ /* 0x000fe200000000ff */
[----:B------:R-:W-:Y:S01]  /*09c0*/  FMUL.FTZ R19, R30, UR5 ;  /* 0x000000051e137c20 */ /* 0x000fe20008410000 */
[----:B------:R-:W-:Y:S01]  /*09d0*/  STS [R27+0x4000], R17 ;  /* 0x004000111b007388 */ /* 0x000fe20000000800 */
[----:B------:R-:W-:-:S03]  /*09e0*/  FMUL.FTZ R11, R11, UR5 ;  /* 0x000000050b0b7c20 */ /* 0x000fc60008410000 */
[----:B------:R-:W-:Y:S01]  /*09f0*/  F2FP.F16.F32.PACK_AB R19, R19, R10 ;  /* 0x0000000a1313723e */ /* 0x000fe200000000ff */
[----:B------:R5:W-:Y:S01]  /*0a00*/  STS [R27+0x4100], R18 ;  /* 0x004100121b007388 */ /* 0x000be20000000800 */
[----:B------:R-:W-:Y:S01]  /*0a10*/  FMUL.FTZ R4, R4, UR5 ;  /* 0x0000000504047c20 */ /* 0x000fe20008410000 */
[----:B------:R-:W-:Y:S02]  /*0a20*/  F2FP.F16.F32.PACK_AB R24, R24, R11 ;  /* 0x0000000b1818723e */ /* 0x000fe400000000ff */
[----:B------:R-:W-:Y:S01]  /*0a30*/  STS [R27+0x4400], R19 ;  /* 0x004400131b007388 */ /* 0x000fe20000000800 */
[----:B------:R-:W5:Y:S01]  /*0a40*/  LDC.64 R10, c[0x0][0x258] ;  /* 0x00009600ff0a7b82 */ /* 0x000f620000000a00 */
[----:B------:R-:W-:Y:S02]  /*0a50*/  FMUL.FTZ R5, R5, UR5 ;  /* 0x0000000505057c20 */ /* 0x000fe40008410000 */
[----:B------:R-:W-:Y:S01]  /*0a60*/  STS [R27+0x4500], R24 ;  /* 0x004500181b007388 */ /* 0x000fe20000000800 */
[----:B------:R-:W-:-:S02]  /*0a70*/  FMUL.FTZ R6, R6, UR5 ;  /* 0x0000000506067c20 */ /* 0x000fc40008410000 */
[----:B------:R-:W-:Y:S02]  /*0a80*/  F2FP.F16.F32.PACK_AB R15, R5, R4 ;  /* 0x00000004050f723e */ /* 0x000fe400000000ff */
[----:B------:R-:W-:Y:S01]  /*0a90*/  LEA R4, R16, UR4, 0x1 ;  /* 0x0000000410047c11 */ /* 0x000fe2000f8e08ff */
[----:B0-----:R-:W-:Y:S01]  /*0aa0*/  FMUL.FTZ R7, R7, UR5 ;  /* 0x0000000507077c20 */ /* 0x001fe20008410000 */
[----:B------:R-:W-:Y:S01]  /*0ab0*/  UIADD3 UR4, UR4, 0x4000, URZ ;  /* 0x0000400004047890 */ /* 0x000fe2000fffe03f */
[----:B------:R0:W-:Y:S01]  /*0ac0*/  STS [R27+0x5000], R15 ;  /* 0x0050000f1b007388 */ /* 0x0001e20000000800 */
[----:B-1----:R-:W-:Y:S02]  /*0ad0*/  FMUL.FTZ R9, R9, UR5 ;  /* 0x0000000509097c20 */ /* 0x002fe40008410000 */
[----:B------:R-:W-:Y:S01]  /*0ae0*/  F2FP.F16.F32.PACK_AB R25, R7, R6 ;  /* 0x000000060719723e */ /* 0x000fe200000000ff */
[----:B--2---:R-:W-:-:S04]  /*0af0*/  FMUL.FTZ R12, R12, UR5 ;  /* 0x000000050c0c7c20 */ /* 0x004fc80008410000 */
[----:B------:R1:W-:Y:S01]  /*0b00*/  STS [R27+0x5100], R25 ;  /* 0x005100191b007388 */ /* 0x0003e20000000800 */
[----:B---3--:R-:W-:Y:S01]  /*0b10*/  FMUL.FTZ R13, R13, UR5 ;  /* 0x000000050d0d7c20 */ /* 0x008fe20008410000 */
[----:B----4-:R-:W-:Y:S01]  /*0b20*/  F2FP.F16.F32.PACK_AB R26, R12, R9 ;  /* 0x000000090c1a723e */ /* 0x010fe200000000ff */
[----:B-----5:R-:W-:Y:S02]  /*0b30*/  IMAD R18, R10, UR9, RZ ;  /* 0x000000090a127c24 */ /* 0x020fe4000f8e02ff */
[----:B------:R-:W-:Y:S01]  /*0b40*/  FMUL.FTZ R14, R14, UR5 ;  /* 0x000000050e0e7c20 */ /* 0x000fe20008410000 */
[----:B------:R-:W-:Y:S01]  /*0b50*/  ULDC UR5, c[0x0][0x244] ;  /* 0x0000910000057ab9 */ /* 0x000fe20000000800 */
[----:B------:R1:W-:Y:S01]  /*0b60*/  STS [R27+0x5400], R26 ;  /* 0x0054001a1b007388 */ /* 0x0003e20000000800 */
[----:B------:R-:W-:Y:S01]  /*0b70*/  SHF.R.S32.HI R9, RZ, 0x1f, R8 ;  /* 0x0000001fff097819 */ /* 0x000fe20000011408 */
[----:B0-----:R-:W-:Y:S01]  /*0b80*/  IMAD R15, R11, UR8, R18 ;  /* 0x000000080b0f7c24 */ /* 0x001fe2000f8e0212 */
[----:B------:R-:W-:-:S02]  /*0b90*/  F2FP.F16.F32.PACK_AB R14, R14, R13 ;  /* 0x0000000d0e0e723e */ /* 0x000fc400000000ff */
[----:B------:R-:W-:Y:S02]  /*0ba0*/  CS2R R12, SRZ ;  /* 0x00000000000c7805 */ /* 0x000fe4000001ff00 */
[--C-:B------:R-:W-:Y:S01]  /*0bb0*/  @P0 IMAD.MOV.U32 R12, RZ, RZ, R2.reuse ;  /* 0x000000ffff0c0224 */ /* 0x100fe200078e0002 */
[----:B------:R-:W-:Y:S01]  /*0bc0*/  @P0 SHF.R.S32.HI R13, RZ, 0x1f, R2 ;  /* 0x0000001fff0d0819 */ /* 0x000fe20000011402 */
[----:B------:R1:W-:Y:S01]  /*0bd0*/  STS [R27+0x5500], R14 ;  /* 0x0055000e1b007388 */ /* 0x0003e20000000800 */
[----:B------:R-:W-:Y:S01]  /*0be0*/  IMAD.WIDE.U32 R10, R10, UR8, R8 ;  /* 0x000000080a0a7c25 */ /* 0x000fe2000f8e0008 */
[----:B------:R-:W-:Y:S01]  /*0bf0*/  ULDC.64 UR8, c[0x0][0x260] ;  /* 0x0000980000087ab9 */ /* 0x000fe20000000a00 */
[----:B------:R-:W-:Y:S01]  /*0c00*/  BAR.SYNC.DEFER_BLOCKING 0x0 ;  /* 0x0000000000007b1d */ /* 0x000fe20000010000 */
[C---:B------:R-:W-:Y:S01]  /*0c10*/  IADD3 R12, P0, R22.reuse, R12, RZ ;  /* 0x0000000c160c7210 */ /* 0x040fe20007f1e0ff */
[----:B------:R-:W-:Y:S02]  /*0c20*/  IMAD R23, R23, UR8, RZ ;  /* 0x0000000817177c24 */ /* 0x000fe4000f8e02ff */
[----:B------:R-:W-:Y:S01]  /*0c30*/  IMAD.IADD R11, R11, 0x1, R15 ;  /* 0x000000010b0b7824 */ /* 0x000fe200078e020f */
[----:B------:R-:W-:Y:S01]  /*0c40*/  LEA.HI.X.SX32 R13, R22, R13, 0x1, P0 ;  /* 0x0000000d160d7211 */ /* 0x000fe200000f0eff */
[----:B------:R-:W-:Y:S01]  /*0c50*/  IMAD R23, R20, UR9, R23 ;  /* 0x0000000914177c24 */ /* 0x000fe2000f8e0217 */
[----:B------:R-:W-:-:S02]  /*0c60*/  ISETP.GE.AND P0, PT, R8, UR5, PT ;  /* 0x0000000508007c0c */ /* 0x000fc4000bf06270 */
[----:B------:R-:W-:Y:S01]  /*0c70*/  LEA R8, R16, UR4, 0x1 ;  /* 0x0000000410087c11 */ /* 0x000fe2000f8e08ff */
[----:B------:R-:W-:Y:S01]  /*0c80*/  IMAD.WIDE R18, R3, 0x40, R12 ;  /* 0x0000004003127825 */ /* 0x000fe200078e020c */
[-C--:B------:R-:W-:Y:S02]  /*0c90*/  ISETP.GE.OR P1, PT, R22, R21.reuse, P0 ;  /* 0x000000151600720c */ /* 0x080fe40000726670 */
[----:B------:R-:W-:Y:S01]  /*0ca0*/  ISETP.GE.OR P0, PT, R0, R21, P0 ;  /* 0x000000150000720c */ /* 0x000fe20000706670 */
[----:B------:R-:W-:-:S04]  /*0cb0*/  IMAD.WIDE.U32 R20, R20, UR8, R10 ;  /* 0x0000000814147c25 */ /* 0x000fc8000f8e000a */
[----:B------:R-:W-:Y:S01]  /*0cc0*/  IMAD.IADD R13, R21, 0x1, R23 ;  /* 0x00000001150d7824 */ /* 0x000fe200078e0217 */
[----:B------:R-:W0:Y:S05]  /*0cd0*/  LDS.128 R4, [R4+0x4400] ;  /* 0x0044000004047984 */ /* 0x000e2a0000000c00 */
[----:B-1----:R-:W-:Y:S05]  /*0ce0*/  @P1 BRA `(.L_x_30) ;  /* 0x00000000002c1947 */ /* 0x002fea0003800000 */
[----:B------:R-:W1:Y:S01]  /*0cf0*/  LDS.128 R8, [R8] ;  /* 0x0000000008087984 */ /* 0x000e620000000c00 */
[----:B------:R-:W-:Y:S01]  /*0d00*/  ULDC.64 UR4, c[0x0][0x250] ;  /* 0x0000940000047ab9 */ /* 0x000fe20000000a00 */
[----:B------:R-:W-:Y:S02]  /*0d10*/  IMAD.MOV.U32 R12, RZ, RZ, R20 ;  /* 0x000000ffff0c7224 */ /* 0x000fe400078e0014 */
[----:B------:R-:W-:Y:S02]  /*0d20*/  IMAD R15, R19, UR4, RZ ;  /* 0x00000004130f7c24 */ /* 0x000fe4000f8e02ff */
[----:B------:R-:W-:-:S04]  /*0d30*/  IMAD.WIDE.U32 R2, R18, UR4, R12 ;  /* 0x0000000412027c25 */ /* 0x000fc8000f8e000c */
[----:B------:R-:W-:Y:S01]  /*0d40*/  IMAD R15, R18, UR5, R15 ;  /* 0x00000005120f7c24 */ /* 0x000fe2000f8e020f */
[----:B------:R-:W-:Y:S02]  /*0d50*/  ULDC.64 UR4, c[0x0][0x238] ;  /* 0x00008e0000047ab9 */ /* 0x000fe40000000a00 */
[----:B------:R-:W-:Y:S01]  /*0d60*/  LEA R14, P1, R2, UR4, 0x1 ;  /* 0x00000004020e7c11 */ /* 0x000fe2000f8208ff */
[----:B------:R-:W-:-:S05]  /*0d70*/  IMAD.IADD R3, R3, 0x1, R15 ;  /* 0x0000000103037824 */ /* 0x000fca00078e020f */
[----:B------:R-:W-:-:S05]  /*0d80*/  LEA.HI.X R15, R2, UR5, R3, 0x1, P1 ;  /* 0x00000005020f7c11 */ /* 0x000fca00088f0c03 */
[----:B-1----:R1:W-:Y:S02]  /*0d90*/  STG.E.128 desc[UR6][R14.64], R8 ;  /* 0x000000080e007986 */ /* 0x0023e4000c101d06 */
.L_x_30:
[----:B------:R-:W-:Y:S05]  /*0da0*/  BSYNC B0 ;  /* 0x0000000000007941 */ /* 0x000fea0003800000 */
.L_x_29:
[----:B------:R-:W-:Y:S05]  /*0db0*/  @P0 EXIT ;  /* 0x000000000000094d */ /* 0x000fea0003800000 */
[----:B-1----:R-:W-:Y:S01]  /*0dc0*/  IADD3 R9, P0, R18, 0x20, RZ ;  /* 0x0000002012097810 */ /* 0x002fe20007f1e0ff */
[----:B------:R-:W-:Y:S01]  /*0dd0*/  ULDC.64 UR4, c[0x0][0x250] ;  /* 0x0000940000047ab9 */ /* 0x000fe20000000a00 */
[----:B------:R-:W-:Y:S02]  /*0de0*/  IMAD.MOV.U32 R2, RZ, RZ, R20 ;  /* 0x000000ffff027224 */ /* 0x000fe400078e0014 */
[----:B------:R-:W-:Y:S02]  /*0df0*/  IMAD.MOV.U32 R3, RZ, RZ, R13 ;  /* 0x000000ffff037224 */ /* 0x000fe400078e000d */
[----:B------:R-:W-:Y:S02]  /*0e00*/  IMAD.X R18, RZ, RZ, R19, P0 ;  /* 0x000000ffff127224 */ /* 0x000fe400000e0613 */
[----:B------:R-:W-:-:S04]  /*0e10*/  IMAD.WIDE.U32 R2, R9, UR4, R2 ;  /* 0x0000000409027c25 */ /* 0x000fc8000f8e0002 */
[----:B------:R-:W-:-:S04]  /*0e20*/  IMAD R18, R18, UR4, RZ ;  /* 0x0000000412127c24 */ /* 0x000fc8000f8e02ff */
[----:B------:R-:W-:Y:S01]  /*0e30*/  IMAD R9, R9, UR5, R18 ;  /* 0x0000000509097c24 */ /* 0x000fe2000f8e0212 */
[----:B------:R-:W-:Y:S02]  /*0e40*/  ULDC.64 UR4, c[0x0][0x238] ;  /* 0x00008e0000047ab9 */ /* 0x000fe40000000a00 */
[----:B------:R-:W-:Y:S01]  /*0e50*/  LEA R8, P0, R2, UR4, 0x1 ;  /* 0x0000000402087c11 */ /* 0x000fe2000f8008ff */
[----:B------:R-:W-:-:S05]  /*0e60*/  IMAD.IADD R3, R3, 0x1, R9 ;  /* 0x0000000103037824 */ /* 0x000fca00078e0209 */
[----:B------:R-:W-:-:S05]  /*0e70*/  LEA.HI.X R9, R2, UR5, R3, 0x1, P0 ;  /* 0x0000000502097c11 */ /* 0x000fca00080f0c03 */
[----:B0-----:R-:W-:Y:S01]  /*0e80*/  STG.E.128 desc[UR6][R8.64], R4 ;  /* 0x0000000408007986 */ /* 0x001fe2000c101d06 */
[----:B------:R-:W-:Y:S05]  /*0e90*/  EXIT ;  /* 0x000000000000794d */ /* 0x000fea0003800000 */
.L_x_31:
        /* <DEDUP_REMOVED lines=14> */
.L_x_110:


//--------------------- .text._ZN7cutlass13device_kernelIN5flash19enable_sm80_to_sm89INS1_16FlashAttnBwdSm80INS1_25CollectiveMainloopBwdSm80ILi2ELi2EN4cute5tupleIJNS5_1CILi64EEENS7_ILi128EEES8_EEENS_6half_tEfNS_4arch4Sm80ELb1ELb0ELb1ELb1ELb1ELb0ELb0ELb0ELi2ELi2ELi4ELi2ELb1EEENS1_24CollectiveEpilogueBwdGQAISA_fSD_Li256ELb1ELb1EEENS1_25SingleTileBwdLPTSchedulerILb1ELi128ELb1EEEEEEEEEvNT_6ParamsE --------------------------
	.section	.text._ZN7cutlass13device_kernelIN5flash19enable_sm80_to_sm89INS1_16FlashAttnBwdSm80INS1_25CollectiveMainloopBwdSm80ILi2ELi2EN4cute5tupleIJNS5_1CILi64EEENS7_ILi128EEES8_EEENS_6half_tEfNS_4arch4Sm80ELb1ELb0ELb1ELb1ELb1ELb0ELb0ELb0ELi2ELi2ELi4ELi2ELb1EEENS1_24CollectiveEpilogueBwdGQAISA_fSD_Li256ELb1ELb1EEENS1_25SingleTileBwdLPTSchedulerILb1ELi128ELb1EEEEEEEEEvNT_6ParamsE,"ax",@progbits
	.align	128
.text._ZN7cutlass13device_kernelIN5flash19enable_sm80_to_sm89INS1_16FlashAttnBwdSm80INS1_25CollectiveMainloopBwdSm80ILi2ELi2EN4cute5tupleIJNS5_1CILi64EEENS7_ILi128EEES8_EEENS_6half_tEfNS_4arch4Sm80ELb1ELb0ELb1ELb1ELb1ELb0ELb0ELb0ELi2ELi2ELi4ELi2ELb1EEENS1_24CollectiveEpilogueBwdGQAISA_fSD_Li256ELb1ELb1EEENS1_25SingleTileBwdLPTSchedulerILb1ELi128ELb1EEEEEEEEEvNT_6ParamsE:
        .type           _ZN7cutlass13device_kernelIN5flash19enable_sm80_to_sm89INS1_16FlashAttnBwdSm80INS1_25CollectiveMainloopBwdSm80ILi2ELi2EN4cute5tupleIJNS5_1CILi64EEENS7_ILi128EEES8_EEENS_6half_tEfNS_4arch4Sm80ELb1ELb0ELb1ELb1ELb1ELb0ELb0ELb0ELi2ELi2ELi4ELi2ELb1EEENS1_24CollectiveEpilogueBwdGQAISA_fSD_Li256ELb1ELb1EEENS1_25SingleTileBwdLPTSchedulerILb1ELi128ELb1EEEEEEEEEvNT_6ParamsE,@function
        .size           _ZN7cutlass13device_kernelIN5flash19enable_sm80_to_sm89INS1_16FlashAttnBwdSm80INS1_25CollectiveMainloopBwdSm80ILi2ELi2EN4cute5tupleIJNS5_1CILi64EEENS7_ILi128EEES8_EEENS_6half_tEfNS_4arch4Sm80ELb1ELb0ELb1ELb1ELb1ELb0ELb0ELb0ELi2ELi2ELi4ELi2ELb1EEENS1_24CollectiveEpilogueBwdGQAISA_fSD_Li256ELb1ELb1EEENS1_25SingleTileBwdLPTSchedulerILb1ELi128ELb1EEEEEEEEEvNT_6ParamsE,(.L_x_111 - _ZN7cutlass13device_kernelIN5flash19enable_sm80_to_sm89INS1_16FlashAttnBwdSm80INS1_25CollectiveMainloopBwdSm80ILi2ELi2EN4cute5tupleIJNS5_1CILi64EEENS7_ILi128EEES8_EEENS_6half_tEfNS_4arch4Sm80ELb1ELb0ELb1ELb1ELb1ELb0ELb0ELb0ELi2ELi2ELi4ELi2ELb1EEENS1_24CollectiveEpilogueBwdGQAISA_fSD_Li256ELb1ELb1EEENS1_25SingleTileBwdLPTSchedulerILb1ELi128ELb1EEEEEEEEEvNT_6ParamsE)
        .other          _ZN7cutlass13device_kernelIN5flash19enable_sm80_to_sm89INS1_16FlashAttnBwdSm80INS1_25CollectiveMainloopBwdSm80ILi2ELi2EN4cute5tupleIJNS5_1CILi64EEENS7_ILi128EEES8_EEENS_6half_tEfNS_4arch4Sm80ELb1ELb0ELb1ELb1ELb1ELb0ELb0ELb0ELi2ELi2ELi4ELi2ELb1EEENS1_24CollectiveEpilogueBwdGQAISA_fSD_Li256ELb1ELb1EEENS1_25SingleTileBwdLPTSchedulerILb1ELi128ELb1EEEEEEEEEvNT_6ParamsE,@"STO_CUDA_ENTRY STV_DEFAULT"
_ZN7cutlass13device_kernelIN5flash19enable_sm80_to_sm89INS1_16FlashAttnBwdSm80INS1_25CollectiveMainloopBwdSm80ILi2ELi2EN4cute5tupleIJNS5_1CILi64EEENS7_ILi128EEES8_EEENS_6half_tEfNS_4arch4Sm80ELb1ELb0ELb1ELb1ELb1ELb0ELb0ELb0ELi2ELi2ELi4ELi2ELb1EEENS1_24CollectiveEpilogueBwdGQAISA_fSD_Li256ELb1ELb1EEENS1_25SingleTileBwdLPTSchedulerILb1ELi128ELb1EEEEEEEEEvNT_6ParamsE:
[----:B------:R-:W-:Y:S01]  /*0000*/  LDC R1, c[0x0][0x28] ;  /* 0x00000a00ff017b82 */ /* 0x000fe20000000800 */
[----:B------:R-:W-:Y:S05]  /*0010*/  EXIT ;  /* 0x000000000000794d */ /* 0x000fea0003800000 */
.L_x_32:
        /* <DEDUP_REMOVED lines=14> */
.L_x_111:


//--------------------- .text._ZN7cutlass13device_kernelIN5flash22FlashAttnBwdPreprocessIN4cute5tupleIJNS3_1CILi64EEES6_EEENS_6half_tEfNS_4arch4Sm80ELb1ELb1EEEEEvNT_6ParamsE --------------------------
	.section	.text._ZN7cutlass13device_kernelIN5flash22FlashAttnBwdPreprocessIN4cute5tupleIJNS3_1CILi64EEES6_EEENS_6half_tEfNS_4arch4Sm80ELb1ELb1EEEEEvNT_6ParamsE,"ax",@progbits
	.align	128
.text._ZN7cutlass13device_kernelIN5flash22FlashAttnBwdPreprocessIN4cute5tupleIJNS3_1CILi64EEES6_EEENS_6half_tEfNS_4arch4Sm80ELb1ELb1EEEEEvNT_6ParamsE:
        .type           _ZN7cutlass13device_kernelIN5flash22FlashAttnBwdPreprocessIN4cute5tupleIJNS3_1CILi64EEES6_EEENS_6half_tEfNS_4arch4Sm80ELb1ELb1EEEEEvNT_6ParamsE,@function
        .size           _ZN7cutlass13device_kernelIN5flash22FlashAttnBwdPreprocessIN4cute5tupleIJNS3_1CILi64EEES6_EEENS_6half_tEfNS_4arch4Sm80ELb1ELb1EEEEEvNT_6ParamsE,(.L_x_112 - _ZN7cutlass13device_kernelIN5flash22FlashAttnBwdPreprocessIN4cute5tupleIJNS3_1CILi64EEES6_EEENS_6half_tEfNS_4arch4Sm80ELb1ELb1EEEEEvNT_6ParamsE)
        .other          _ZN7cutlass13device_kernelIN5flash22FlashAttnBwdPreprocessIN4cute5tupleIJNS3_1CILi64EEES6_EEENS_6half_tEfNS_4arch4Sm80ELb1ELb1EEEEEvNT_6ParamsE,@"STO_CUDA_ENTRY STV_DEFAULT"
_ZN7cutlass13device_kernelIN5flash22FlashAttnBwdPreprocessIN4cute5tupleIJNS3_1CILi64EEES6_EEENS_6half_tEfNS_4arch4Sm80ELb1ELb1EEEEEvNT_6ParamsE:
[----:B------:R-:W-:Y:S08]  /*0000*/  LDC R1, c[0x0][0x28] ;  /* 0x00000a00ff017b82 */ /* 0x000ff00000000800 */
[----:B------:R-:W0:Y:S01]  /*0010*/  LDC.64 R2, c[0x0][0x2f8] ;  /* 0x0000be00ff027b82 */ /* 0x000e220000000a00 */
[----:B------:R-:W1:Y:S01]  /*0020*/  S2R R0, SR_CTAID.Z ;  /* 0x0000000000007919 */ /* 0x000e620000002700 */
[----:B------:R-:W-:-:S06]  /*0030*/  ULDC.64 UR4, c[0x0][0x208] ;  /* 0x0000820000047ab9 */ /* 0x000fcc0000000a00 */
[----:B------:R-:W2:Y:S08]  /*0040*/  LDC.64 R4, c[0x0][0x2f0] ;  /* 0x0000bc00ff047b82 */ /* 0x000eb00000000a00 */
[----:B------:R-:W1:Y:S01]  /*0050*/  LDC.64 R6, c[0x0][0x2f0] ;  /* 0x0000bc00ff067b82 */ /* 0x000e620000000a00 */
[----:B0-----:R-:W-:-:S04]  /*0060*/  ISETP.NE.U32.AND P1, PT, R2, RZ, PT ;  /* 0x000000ff0200720c */ /* 0x001fc80003f25070 */
[----:B------:R-:W-:Y:S02]  /*0070*/  ISETP.NE.AND.EX P1, PT, R3, RZ, PT, P1 ;  /* 0x000000ff0300720c */ /* 0x000fe40003f25310 */
[----:B--2---:R-:W-:-:S04]  /*0080*/  ISETP.NE.U32.AND P0, PT, R4, RZ, PT ;  /* 0x000000ff0400720c */ /* 0x004fc80003f05070 */
[----:B------:R-:W-:Y:S01]  /*0090*/  ISETP.NE.AND.EX P0, PT, R5, RZ, PT, P0 ;  /* 0x000000ff0500720c */ /* 0x000fe20003f05300 */
[----:B------:R-:W-:Y:S01]  /*00a0*/  ULDC UR6, c[0x0][0x218] ;  /* 0x0000860000067ab9 */ /* 0x000fe20000000800 */
[----:B------:R-:W-:Y:S01]  /*00b0*/  ISETP.NE.U32.AND P2, PT, R4, RZ, PT ;  /* 0x000000ff0400720c */ /* 0x000fe20003f45070 */
[----:B-1----:R-:W-:-:S04]  /*00c0*/  IMAD.WIDE R6, R0, 0x4, R6 ;  /* 0x0000000400067825 */ /* 0x002fc800078e0206 */
[----:B------:R-:W0:Y:S01]  /*00d0*/  @P1 LDC.64 R8, c[0x0][0x2f8] ;  /* 0x0000be00ff081b82 */ /* 0x000e220000000a00 */
[----:B------:R-:W-:-:S05]  /*00e0*/  MOV R4, UR6 ;  /* 0x0000000600047c02 */ /* 0x000fca0008000f00 */
[----:B------:R1:W5:Y:S01]  /*00f0*/  @P0 LDG.E R27, desc[UR4][R6.64] ;  /* 0x00000004061b0981 */ /* 0x000362000c1e1900 */
[----:B------:R-:W-:Y:S01]  /*0100*/  ISETP.NE.AND.EX P2, PT, R5, RZ, PT, P2 ;  /* 0x000000ff0500720c */ /* 0x000fe20003f45320 */
[----:B------:R-:W2:Y:S01]  /*0110*/  S2R R3, SR_CTAID.X ;  /* 0x0000000000037919 */ /* 0x000ea20000002500 */
[----:B------:R-:W3:Y:S01]  /*0120*/  S2R R2, SR_TID.X ;  /* 0x0000000000027919 */ /* 0x000ee20000002100 */
[----:B0-----:R-:W-:-:S05]  /*0130*/  @P1 IMAD.WIDE R8, R0, 0x4, R8 ;  /* 0x0000000400081825 */ /* 0x001fca00078e0208 */
[----:B------:R1:W5:Y:S01]  /*0140*/  @P1 LDG.E R4, desc[UR4][R8.64] ;  /* 0x0000000408041981 */ /* 0x000362000c1e1900 */
[----:B--2---:R-:W-:Y:S01]  /*0150*/  SHF.L.U32 R5, R3, 0x6, RZ ;  /* 0x0000000603057819 */ /* 0x004fe200000006ff */
[----:B---3--:R-:W-:Y:S06]  /*0160*/  @P1 BRA `(.L_x_33) ;  /* 0x0000000000101947 */ /* 0x008fec0003800000 */
[----:B------:R-:W-:Y:S05]  /*0170*/  @!P0 BRA `(.L_x_33) ;  /* 0x00000000000c8947 */ /* 0x000fea0003800000 */
[----:B-1----:R-:W2:Y:S04]  /*0180*/  LDG.E R9, desc[UR4][R6.64] ;  /* 0x0000000406097981 */ /* 0x002ea8000c1e1900 */
[----:B-----5:R-:W2:Y:S02]  /*0190*/  LDG.E R4, desc[UR4][R6.64+0x4] ;  /* 0x0000040406047981 */ /* 0x020ea4000c1e1900 */
[----:B--2---:R-:W-:-:S07]  /*01a0*/  IADD3 R4, -R9, R4, RZ ;  /* 0x0000000409047210 */ /* 0x004fce0007ffe1ff */
.L_x_33:
[----:B-----5:R-:W-:-:S13]  /*01b0*/  ISETP.LE.AND P1, PT, R4, R5, PT ;  /* 0x000000050400720c */ /* 0x020fda0003f23270 */
[----:B------:R-:W-:Y:S05]  /*01c0*/  @P2 EXIT P1 ;  /* 0x000000000000294d */ /* 0x000fea0000800000 */
[----:B------:R-:W0:Y:S01]  /*01d0*/  S2UR UR6, SR_CTAID.Y ;  /* 0x00000000000679c3 */ /* 0x000e220000002600 */
[----:B-1----:R-:W-:Y:S01]  /*01e0*/  SHF.R.S32.HI R7, RZ, 0x1f, R2 ;  /* 0x0000001fff077819 */ /* 0x002fe20000011402 */
[----:B------:R-:W-:Y:S01]  /*01f0*/  BSSY B0, `(.L_x_34) ;  /* 0x0000026000007945 */ /* 0x000fe20003800000 */
[C---:B------:R-:W-:Y:S02]  /*0200*/  ISETP.GT.AND P1, PT, R2.reuse, 0x3f, PT ;  /* 0x0000003f0200780c */ /* 0x040fe40003f24270 */
[----:B------:R-:W-:Y:S02]  /*0210*/  CS2R R12, SRZ ;  /* 0x00000000000c7805 */ /* 0x000fe4000001ff00 */
[----:B------:R-:W-:Y:S02]  /*0220*/  IADD3 R15, -R5, R4, RZ ;  /* 0x00000004050f7210 */ /* 0x000fe40007ffe1ff */
[----:B------:R-:W-:Y:S01]  /*0230*/  LEA.HI R7, R7, R2, RZ, 0x3 ;  /* 0x0000000207077211 */ /* 0x000fe200078f18ff */
[----:B------:R-:W1:Y:S01]  /*0240*/  LDC.64 R16, c[0x0][0x230] ;  /* 0x00008c00ff107b82 */ /* 0x000e620000000a00 */
[----:B------:R-:W-:-:S02]  /*0250*/  ISETP.GE.OR P4, PT, R2, R15, P1 ;  /* 0x0000000f0200720c */ /* 0x000fc40000f86670 */
[----:B------:R-:W-:Y:S02]  /*0260*/  SHF.R.S32.HI R6, RZ, 0x3, R7 ;  /* 0x00000003ff067819 */ /* 0x000fe40000011407 */
[----:B------:R-:W-:Y:S02]  /*0270*/  LOP3.LUT R7, R7, 0xfffffff8, RZ, 0xc0, !PT ;  /* 0xfffffff807077812 */ /* 0x000fe400078ec0ff */
[----:B------:R-:W-:Y:S02]  /*0280*/  SHF.R.S32.HI R25, RZ, 0x1f, R0 ;  /* 0x0000001fff197819 */ /* 0x000fe40000011400 */
[----:B------:R-:W-:Y:S01]  /*0290*/  @P0 SHF.R.S32.HI R13, RZ, 0x1f, R27 ;  /* 0x0000001fff0d0819 */ /* 0x000fe2000001141b */
[----:B------:R-:W-:Y:S01]  /*02a0*/  IMAD.IADD R28, R2, 0x1, -R7 ;  /* 0x00000001021c7824 */ /* 0x000fe200078e0a07 */
[----:B------:R-:W-:Y:S02]  /*02b0*/  @P0 MOV R12, R27 ;  /* 0x0000001b000c0202 */ /* 0x000fe40000000f00 */
[----:B------:R-:W-:-:S02]  /*02c0*/  ISETP.GE.AND P3, PT, R6, R15, PT ;  /* 0x0000000f0600720c */ /* 0x000fc40003f66270 */
[----:B------:R-:W-:Y:S01]  /*02d0*/  SEL R7, R0, RZ, !P2 ;  /* 0x000000ff00077207 */ /* 0x000fe20005000000 */
[----:B0-----:R-:W-:Y:S01]  /*02e0*/  USHF.R.S32.HI UR7, URZ, 0x1f, UR6 ;  /* 0x0000001f3f077899 */ /* 0x001fe20008011406 */
[----:B------:R-:W-:Y:S02]  /*02f0*/  MOV R24, 0x7f800000 ;  /* 0x7f80000000187802 */ /* 0x000fe40000000f00 */
[----:B------:R-:W-:Y:S02]  /*0300*/  SHF.L.U32 R10, R28, 0x3, RZ ;  /* 0x000000031c0a7819 */ /* 0x000fe400000006ff */
[----:B------:R-:W-:Y:S01]  /*0310*/  SEL R25, R25, RZ, !P2 ;  /* 0x000000ff19197207 */ /* 0x000fe20005000000 */
[----:B------:R-:W-:Y:S06]  /*0320*/  @P4 BRA `(.L_x_35) ;  /* 0x0000000000484947 */ /* 0x000fec0003800000 */
[----:B------:R-:W0:Y:S01]  /*0330*/  LDC.64 R18, c[0x0][0x290] ;  /* 0x0000a400ff127b82 */ /* 0x000e220000000a00 */
[----:B------:R-:W-:Y:S01]  /*0340*/  SHF.R.S32.HI R9, RZ, 0x1f, R5 ;  /* 0x0000001fff097819 */ /* 0x000fe20000011405 */
[----:B------:R-:W-:Y:S01]  /*0350*/  ULDC.64 UR8, c[0x0][0x298] ;  /* 0x0000a60000087ab9 */ /* 0x000fe20000000a00 */
[--C-:B------:R-:W-:Y:S02]  /*0360*/  SHF.R.S32.HI R14, RZ, 0x1f, R2.reuse ;  /* 0x0000001fff0e7819 */ /* 0x100fe40000011402 */
[----:B------:R-:W-:-:S04]  /*0370*/  IADD3 R8, P2, P4, R12, R5, R2 ;  /* 0x000000050c087210 */ /* 0x000fc80007c5e002 */
[----:B------:R-:W-:Y:S01]  /*0380*/  IADD3.X R9, R13, R9, R14, P2, P4 ;  /* 0x000000090d097210 */ /* 0x000fe200017e840e */
[C---:B0-----:R-:W-:Y:S02]  /*0390*/  IMAD R14, R18.reuse, UR7, RZ ;  /* 0x00000007120e7c24 */ /* 0x041fe4000f8e02ff */
[----:B------:R-:W-:-:S04]  /*03a0*/  IMAD.WIDE.U32 R8, R18, UR6, R8 ;  /* 0x0000000612087c25 */ /* 0x000fc8000f8e0008 */
[----:B------:R-:W-:Y:S02]  /*03b0*/  IMAD R19, R19, UR6, R14 ;  /* 0x0000000613137c24 */ /* 0x000fe4000f8e020e */
[----:B------:R-:W-:-:S03]  /*03c0*/  IMAD R14, R25, UR8, RZ ;  /* 0x00000008190e7c24 */ /* 0x000fc6000f8e02ff */
[----:B------:R-:W-:Y:S01]  /*03d0*/  IADD3 R9, R9, R19, RZ ;  /* 0x0000001309097210 */ /* 0x000fe20007ffe0ff */
[C---:B------:R-:W-:Y:S02]  /*03e0*/  IMAD R19, R7.reuse, UR9, R14 ;  /* 0x0000000907137c24 */ /* 0x040fe4000f8e020e */
[----:B------:R-:W-:Y:S01]  /*03f0*/  IMAD.WIDE.U32 R8, R7, UR8, R8 ;  /* 0x0000000807087c25 */ /* 0x000fe2000f8e0008 */
[----:B------:R-:W-:-:S04]  /*0400*/  ULDC.64 UR8, c[0x0][0x288] ;  /* 0x0000a20000087ab9 */ /* 0x000fc80000000a00 */
[----:B------:R-:W-:Y:S02]  /*0410*/  IADD3 R9, R9, R19, RZ ;  /* 0x0000001309097210 */ /* 0x000fe40007ffe0ff */
[----:B------:R-:W-:-:S04]  /*0420*/  LEA R18, P2, R8, UR8, 0x2 ;  /* 0x0000000808127c11 */ /* 0x000fc8000f8410ff */
[----:B------:R-:W-:-:S05]  /*0430*/  LEA.HI.X R19, R8, UR9, R9, 0x2, P2 ;  /* 0x0000000908137c11 */ /* 0x000fca00090f1409 */
[----:B------:R0:W5:Y:S04]  /*0440*/  LDG.E R24, desc[UR4][R18.64] ;  /* 0x0000000412187981 */ /* 0x000168000c1e1900 */
.L_x_35:
[----:B------:R-:W-:Y:S05]  /*0450*/  BSYNC B0 ;  /* 0x0000000000007941 */ /* 0x000fea0003800000 */
.L_x_34:
[----:B------:R-:W-:Y:S01]  /*0460*/  ULDC UR8, c[0x0][0x21c] ;  /* 0x0000870000087ab9 */ /* 0x000fe20000000800 */
[----:B------:R-:W2:Y:S01]  /*0470*/  LDC.64 R20, c[0x0][0x250] ;  /* 0x00009400ff147b82 */ /* 0x000ea20000000a00 */
[----:B------:R-:W-:Y:S01]  /*0480*/  ISETP.LT.AND P4, PT, R10, UR8, !P3 ;  /* 0x000000080a007c0c */ /* 0x000fe2000df81270 */
[----:B-1----:R-:W-:Y:S01]  /*0490*/  IMAD R8, R16, UR7, RZ ;  /* 0x0000000710087c24 */ /* 0x002fe2000f8e02ff */
[----:B------:R-:W-:Y:S01]  /*04a0*/  SHF.R.S32.HI R11, RZ, 0x1f, R10 ;  /* 0x0000001fff0b7819 */ /* 0x000fe2000001140a */
[C---:B------:R-:W-:Y:S01]  /*04b0*/  VIADD R14, R6.reuse, 0x20 ;  /* 0x00000020060e7836 */ /* 0x040fe20000000000 */
[----:B------:R-:W-:Y:S01]  /*04c0*/  SHF.R.S32.HI R26, RZ, 0x1f, R6 ;  /* 0x0000001fff1a7819 */ /* 0x000fe20000011406 */
[----:B0-----:R-:W-:Y:S01]  /*04d0*/  IMAD R19, R17, UR6, R8 ;  /* 0x0000000611137c24 */ /* 0x001fe2000f8e0208 */
[----:B------:R-:W-:Y:S01]  /*04e0*/  IADD3 R18, P5, R6, R12, RZ ;  /* 0x0000000c06127210 */ /* 0x000fe20007fbe0ff */
[----:B------:R-:W-:Y:S01]  /*04f0*/  IMAD.WIDE.U32 R16, R16, UR6, R10 ;  /* 0x0000000610107c25 */ /* 0x000fe2000f8e000a */
[----:B------:R-:W-:-:S04]  /*0500*/  ISETP.GE.AND P2, PT, R14, R15, PT ;  /* 0x0000000f0e00720c */ /* 0x000fc80003f46270 */
[----:B------:R-:W-:Y:S01]  /*0510*/  IADD3 R17, R17, R19, RZ ;  /* 0x0000001311117210 */ /* 0x000fe20007ffe0ff */
[----:B------:R-:W0:Y:S01]  /*0520*/  @P4 LDC.64 R8, c[0x0][0x228] ;  /* 0x00008a00ff084b82 */ /* 0x000e220000000a00 */
[----:B------:R-:W-:Y:S02]  /*0530*/  IADD3.X R19, R26, R13, RZ, P5, !PT ;  /* 0x0000000d1a137210 */ /* 0x000fe40002ffe4ff */
[----:B------:R-:W-:Y:S01]  /*0540*/  ISETP.LT.AND P5, PT, R10, UR8, !P2 ;  /* 0x000000080a007c0c */ /* 0x000fe2000d7a1270 */
[----:B------:R-:W-:Y:S02]  /*0550*/  ULDC.64 UR8, c[0x0][0x238] ;  /* 0x00008e0000087ab9 */ /* 0x000fe40000000a00 */
[----:B------:R-:W-:Y:S02]  /*0560*/  IMAD R12, R25, UR8, RZ ;  /* 0x00000008190c7c24 */ /* 0x000fe4000f8e02ff */
[----:B------:R-:W1:Y:S01]  /*0570*/  @P4 LDC.64 R32, c[0x0][0x210] ;  /* 0x00008400ff204b82 */ /* 0x000e620000000a00 */
[----:B------:R-:W-:-:S04]  /*0580*/  IMAD.WIDE.U32 R16, R7, UR8, R16 ;  /* 0x0000000807107c25 */ /* 0x000fc8000f8e0010 */
[C---:B--2---:R-:W-:Y:S02]  /*0590*/  IMAD R22, R20.reuse, UR7, RZ ;  /* 0x0000000714167c24 */ /* 0x044fe4000f8e02ff */
[----:B------:R-:W-:Y:S01]  /*05a0*/  IMAD R13, R7, UR9, R12 ;  /* 0x00000009070d7c24 */ /* 0x000fe2000f8e020c */
[----:B------:R-:W2:Y:S01]  /*05b0*/  @P4 LDC.64 R14, c[0x0][0x248] ;  /* 0x00009200ff0e4b82 */ /* 0x000ea20000000a00 */
[----:B------:R-:W-:Y:S01]  /*05c0*/  IMAD.WIDE R18, R3, 0x40, R18 ;  /* 0x0000004003127825 */ /* 0x000fe200078e0212 */
[----:B------:R-:W-:Y:S01]  /*05d0*/  ULDC.64 UR8, c[0x0][0x258] ;  /* 0x0000960000087ab9 */ /* 0x000fe20000000a00 */
[----:B------:R-:W-:Y:S02]  /*05e0*/  @P5 MOV R36, R16 ;  /* 0x0000001000245202 */ /* 0x000fe40000000f00 */
[----:B------:R-:W-:Y:S01]  /*05f0*/  IMAD R23, R21, UR6, R22 ;  /* 0x0000000615177c24 */ /* 0x000fe2000f8e0216 */
[----:B------:R-:W-:Y:S01]  /*0600*/  IADD3 R17, R17, R13, RZ ;  /* 0x0000000d11117210 */ /* 0x000fe20007ffe0ff */
[----:B------:R-:W-:Y:S01]  /*0610*/  IMAD.WIDE.U32 R20, R20, UR6, R10 ;  /* 0x0000000614147c25 */ /* 0x000fe2000f8e000a */
[----:B------:R-:W3:Y:S03]  /*0620*/  @P4 LDC.64 R30, c[0x0][0x240] ;  /* 0x00009000ff1e4b82 */ /* 0x000ee60000000a00 */
[-C--:B0-----:R-:W-:Y:S01]  /*0630*/  @P4 IMAD R12, R19, R8.reuse, RZ ;  /* 0x00000008130c4224 */ /* 0x081fe200078e02ff */
[----:B------:R-:W-:Y:S01]  /*0640*/  IADD3 R21, R21, R23, RZ ;  /* 0x0000001715157210 */ /* 0x000fe20007ffe0ff */
[----:B------:R-:W-:-:S04]  /*0650*/  @P4 IMAD.WIDE.U32 R10, R18, R8, R16 ;  /* 0x00000008120a4225 */ /* 0x000fc800078e0010 */
[----:B------:R-:W-:Y:S01]  /*0660*/  @P4 IMAD R13, R18, R9, R12 ;  /* 0x00000009120d4224 */ /* 0x000fe200078e020c */
[----:B-1----:R-:W-:Y:S01]  /*0670*/  @P4 LEA R32, P6, R10, R32, 0x1 ;  /* 0x000000200a204211 */ /* 0x002fe200078c08ff */
[----:B------:R-:W-:Y:S01]  /*0680*/  IMAD R12, R25, UR8, RZ ;  /* 0x00000008190c7c24 */ /* 0x000fe2000f8e02ff */
[----:B------:R-:W0:Y:S01]  /*0690*/  @P5 LDC.64 R8, c[0x0][0x228] ;  /* 0x00008a00ff085b82 */ /* 0x000e220000000a00 */
[----:B------:R-:W-:-:S04]  /*06a0*/  IMAD.WIDE.U32 R20, R7, UR8, R20 ;  /* 0x0000000807147c25 */ /* 0x000fc8000f8e0014 */
[----:B------:R-:W-:Y:S02]  /*06b0*/  IMAD R23, R7, UR9, R12 ;  /* 0x0000000907177c24 */ /* 0x000fe4000f8e020c */
[----:B------:R-:W-:Y:S02]  /*06c0*/  @P4 IMAD.IADD R13, R11, 0x1, R13 ;  /* 0x000000010b0d4824 */ /* 0x000fe400078e020d */
[-C--:B--2---:R-:W-:Y:S01]  /*06d0*/  @P4 IMAD R22, R19, R14.reuse, RZ ;  /* 0x0000000e13164224 */ /* 0x084fe200078e02ff */
[----:B------:R-:W-:Y:S01]  /*06e0*/  IADD3 R21, R21, R23, RZ ;  /* 0x0000001715157210 */ /* 0x000fe20007ffe0ff */
[----:B------:R-:W-:Y:S01]  /*06f0*/  @P5 IMAD.MOV.U32 R37, RZ, RZ, R17 ;  /* 0x000000ffff255224 */ /* 0x000fe200078e0011 */
[----:B------:R-:W-:Y:S01]  /*0700*/  @P4 LEA.HI.X R33, R10, R33, R13, 0x1, P6 ;  /* 0x000000210a214211 */ /* 0x000fe200030f0c0d */
[C---:B------:R-:W-:Y:S01]  /*0710*/  @P4 IMAD R22, R18.reuse, R15, R22 ;  /* 0x0000000f12164224 */ /* 0x040fe200078e0216 */
[----:B------:R-:W1:Y:S01]  /*0720*/  @P5 LDC.64 R10, c[0x0][0x210] ;  /* 0x00008400ff0a5b82 */ /* 0x000e620000000a00 */
[C---:B------:R-:W-:Y:S01]  /*0730*/  @P4 IMAD.WIDE.U32 R34, R18.reuse, R14, R20 ;  /* 0x0000000e12224225 */ /* 0x040fe200078e0014 */
[----:B------:R-:W-:-:S04]  /*0740*/  @P5 IADD3 R14, P6, R18, 0x20, RZ ;  /* 0x00000020120e5810 */ /* 0x000fc80007fde0ff */
[----:B------:R-:W-:Y:S02]  /*0750*/  @P5 IADD3.X R15, RZ, R19, RZ, P6, !PT ;  /* 0x00000013ff0f5210 */ /* 0x000fe400037fe4ff */
[----:B------:R-:W2:Y:S01]  /*0760*/  @P5 LDC.64 R12, c[0x0][0x248] ;  /* 0x00009200ff0c5b82 */ /* 0x000ea20000000a00 */
[----:B------:R-:W-:Y:S02]  /*0770*/  @P4 IADD3 R22, R35, R22, RZ ;  /* 0x0000001623164210 */ /* 0x000fe40007ffe0ff */
[----:B---3--:R-:W-:Y:S01]  /*0780*/  @P4 LEA R30, P6, R34, R30, 0x1 ;  /* 0x0000001e221e4211 */ /* 0x008fe200078c08ff */
[----:B0-----:R-:W-:-:S03]  /*0790*/  @P5 IMAD R15, R15, R8, RZ ;  /* 0x000000080f0f5224 */ /* 0x001fc600078e02ff */
[----:B------:R-:W-:Y:S01]  /*07a0*/  @P4 LEA.HI.X R31, R34, R31, R22, 0x1, P6 ;  /* 0x0000001f221f4211 */ /* 0x000fe200030f0c16 */
[----:B------:R-:W0:Y:S01]  /*07b0*/  @P5 LDC.64 R16, c[0x0][0x240] ;  /* 0x00009000ff105b82 */ /* 0x000e220000000a00 */
[----:B------:R-:W-:Y:S01]  /*07c0*/  @P5 IADD3 R18, P6, R18, 0x20, RZ ;  /* 0x0000002012125810 */ /* 0x000fe20007fde0ff */
[C---:B------:R-:W-:Y:S02]  /*07d0*/  @P5 IMAD R15, R14.reuse, R9, R15 ;  /* 0x000000090e0f5224 */ /* 0x040fe400078e020f */
[----:B------:R-:W-:Y:S01]  /*07e0*/  @P5 IMAD.WIDE.U32 R8, R14, R8, R36 ;  /* 0x000000080e085225 */ /* 0x000fe200078e0024 */
[----:B------:R-:W-:Y:S02]  /*07f0*/  @P5 IADD3.X R19, RZ, R19, RZ, P6, !PT ;  /* 0x00000013ff135210 */ /* 0x000fe400037fe4ff */
[----:B-1----:R-:W-:Y:S02]  /*0800*/  @P5 LEA R36, P6, R8, R10, 0x1 ;  /* 0x0000000a08245211 */ /* 0x002fe400078c08ff */
[----:B------:R-:W-:-:S04]  /*0810*/  @P5 IADD3 R9, R9, R15, RZ ;  /* 0x0000000f09095210 */ /* 0x000fc80007ffe0ff */
[----:B------:R-:W-:Y:S01]  /*0820*/  @P5 LEA.HI.X R37, R8, R11, R9, 0x1, P6 ;  /* 0x0000000b08255211 */ /* 0x000fe200030f0c09 */
[----:B--2---:R-:W-:Y:S01]  /*0830*/  @P5 IMAD R10, R19, R12, RZ ;  /* 0x0000000c130a5224 */ /* 0x004fe200078e02ff */
[----:B------:R-:W-:-:S03]  /*0840*/  CS2R R8, SRZ ;  /* 0x0000000000087805 */ /* 0x000fc6000001ff00 */
[C---:B------:R-:W-:Y:S01]  /*0850*/  @P5 IMAD R15, R18.reuse, R13, R10 ;  /* 0x0000000d120f5224 */ /* 0x040fe200078e020a */
[----:B------:R-:W-:Y:S01]  /*0860*/  CS2R R10, SRZ ;  /* 0x00000000000a7805 */ /* 0x000fe2000001ff00 */
[----:B------:R-:W-:Y:S01]  /*0870*/  @P5 IMAD.WIDE.U32 R18, R18, R12, R20 ;  /* 0x0000000c12125225 */ /* 0x000fe200078e0014 */
[----:B------:R-:W-:-:S04]  /*0880*/  CS2R R12, SRZ ;  /* 0x00000000000c7805 */ /* 0x000fc8000001ff00 */
[----:B------:R-:W-:Y:S02]  /*0890*/  @P5 IADD3 R19, R19, R15, RZ ;  /* 0x0000000f13135210 */ /* 0x000fe40007ffe0ff */
[----:B------:R-:W-:Y:S02]  /*08a0*/  CS2R R14, SRZ ;  /* 0x00000000000e7805 */ /* 0x000fe4000001ff00 */
[C---:B0-----:R-:W-:Y:S02]  /*08b0*/  @P5 LEA R38, P6, R18.reuse, R16, 0x1 ;  /* 0x0000001012265211 */ /* 0x041fe400078c08ff */
[----:B------:R-:W-:Y:S02]  /*08c0*/  CS2R R20, SRZ ;  /* 0x0000000000147805 */ /* 0x000fe4000001ff00 */
[----:B------:R-:W-:Y:S01]  /*08d0*/  CS2R R22, SRZ ;  /* 0x0000000000167805 */ /* 0x000fe2000001ff00 */
[----:B------:R-:W2:Y:S01]  /*08e0*/  @P4 LDG.E.128 R8, desc[UR4][R32.64] ;  /* 0x0000000420084981 */ /* 0x000ea2000c1e1d00 */
[----:B------:R-:W-:-:S02]  /*08f0*/  @P5 LEA.HI.X R39, R18, R17, R19, 0x1, P6 ;  /* 0x0000001112275211 */ /* 0x000fc400030f0c13 */
[----:B------:R-:W-:Y:S02]  /*0900*/  CS2R R16, SRZ ;  /* 0x0000000000107805 */ /* 0x000fe4000001ff00 */
[----:B------:R-:W-:Y:S01]  /*0910*/  CS2R R18, SRZ ;  /* 0x0000000000127805 */ /* 0x000fe2000001ff00 */
[----:B------:R-:W3:Y:S04]  /*0920*/  @P4 LDG.E.128 R12, desc[UR4][R30.64] ;  /* 0x000000041e0c4981 */ /* 0x000ee8000c1e1d00 */
[----:B------:R-:W4:Y:S04]  /*0930*/  @P5 LDG.E.128 R20, desc[UR4][R38.64] ;  /* 0x0000000426145981 */ /* 0x000f28000c1e1d00 */
[----:B------:R0:W4:Y:S01]  /*0940*/  @P5 LDG.E.128 R16, desc[UR4][R36.64] ;  /* 0x0000000424105981 */ /* 0x000122000c1e1d00 */
[----:B------:R-:W-:-:S02]  /*0950*/  ISETP.NE.AND P4, PT, R28, RZ, PT ;  /* 0x000000ff1c00720c */ /* 0x000fc40003f85270 */
[----:B------:R-:W-:Y:S01]  /*0960*/  @P0 LEA R27, R0, R27, 0x6 ;  /* 0x0000001b001b0211 */ /* 0x000fe200078e30ff */
[----:B------:R-:W-:Y:S01]  /*0970*/  BSSY B0, `(.L_x_36) ;  /* 0x0000058000007945 */ /* 0x000fe20003800000 */
[--C-:B--2---:R-:W-:Y:S02]  /*0980*/  HADD2.F32 R29, -RZ, R8.reuse.H0_H0 ;  /* 0x20000008ff1d7230 */ /* 0x104fe40000004100 */
[----:B------:R-:W-:Y:S02]  /*0990*/  HADD2.F32 R8, -RZ, R8.H1_H1 ;  /* 0x30000008ff087230 */ /* 0x000fe40000004100 */
[--C-:B---3--:R-:W-:Y:S02]  /*09a0*/  HADD2.F32 R34, -RZ, R12.reuse.H0_H0 ;  /* 0x2000000cff227230 */ /* 0x108fe40000004100 */
[----:B------:R-:W-:Y:S02]  /*09b0*/  HADD2.F32 R33, -RZ, R12.H1_H1 ;  /* 0x3000000cff217230 */ /* 0x000fe40000004100 */
[----:B------:R-:W-:-:S02]  /*09c0*/  HADD2.F32 R12, -RZ, R14.H0_H0 ;  /* 0x2000000eff0c7230 */ /* 0x000fc40000004100 */
[----:B0-----:R-:W-:Y:S02]  /*09d0*/  HADD2.F32 R37, -RZ, R14.H1_H1 ;  /* 0x3000000eff257230 */ /* 0x001fe40000004100 */
[----:B----4-:R-:W-:Y:S02]  /*09e0*/  HADD2.F32 R38, -RZ, R16.H1_H1 ;  /* 0x30000010ff267230 */ /* 0x010fe40000004100 */
[----:B------:R-:W-:Y:S02]  /*09f0*/  HADD2.F32 R14, -RZ, R20.H1_H1 ;  /* 0x30000014ff0e7230 */ /* 0x000fe40000004100 */
[----:B------:R-:W-:Y:S01]  /*0a00*/  FMUL.FTZ R8, R8, R33 ;  /* 0x0000002108087220 */ /* 0x000fe20000410000 */
[--C-:B------:R-:W-:Y:S02]  /*0a10*/  HADD2.F32 R35, -RZ, R13.reuse.H0_H0 ;  /* 0x2000000dff237230 */ /* 0x100fe40000004100 */
[----:B------:R-:W-:Y:S02]  /*0a20*/  HADD2.F32 R36, -RZ, R13.H1_H1 ;  /* 0x3000000dff247230 */ /* 0x000fe40000004100 */
[----:B------:R-:W-:-:S02]  /*0a30*/  HADD2.F32 R13, -RZ, R15.H0_H0 ;  /* 0x2000000fff0d7230 */ /* 0x000fc40000004100 */
[----:B------:R-:W-:Y:S02]  /*0a40*/  HADD2.F32 R40, -RZ, R15.H1_H1 ;  /* 0x3000000fff287230 */ /* 0x000fe40000004100 */
[----:B------:R-:W-:Y:S01]  /*0a50*/  FMUL.FTZ R33, R38, R14 ;  /* 0x0000000e26217220 */ /* 0x000fe20000410000 */
[----:B------:R-:W-:Y:S02]  /*0a60*/  HADD2.F32 R16, -RZ, R16.H0_H0 ;  /* 0x20000010ff107230 */ /* 0x000fe40000004100 */
[----:B------:R-:W-:Y:S02]  /*0a70*/  HADD2.F32 R15, -RZ, R20.H0_H0 ;  /* 0x20000014ff0f7230 */ /* 0x000fe40000004100 */
[----:B------:R-:W-:Y:S01]  /*0a80*/  FFMA.FTZ R39, R29, R34, R8 ;  /* 0x000000221d277223 */ /* 0x000fe20000010008 */
[----:B------:R-:W-:Y:S02]  /*0a90*/  HADD2.F32 R30, -RZ, R9.H0_H0 ;  /* 0x20000009ff1e7230 */ /* 0x000fe40000004100 */
[----:B------:R-:W-:-:S02]  /*0aa0*/  HADD2.F32 R8, -RZ, R17.H0_H0 ;  /* 0x20000011ff087230 */ /* 0x000fc40000004100 */
[----:B------:R-:W-:Y:S01]  /*0ab0*/  FFMA.FTZ R15, R16, R15, R33 ;  /* 0x0000000f100f7223 */ /* 0x000fe20000010021 */
[----:B------:R-:W-:Y:S02]  /*0ac0*/  HADD2.F32 R29, -RZ, R21.H0_H0 ;  /* 0x20000015ff1d7230 */ /* 0x000fe40000004100 */
[----:B------:R-:W-:Y:S01]  /*0ad0*/  FFMA.FTZ R30, R30, R35, R39 ;  /* 0x000000231e1e7223 */ /* 0x000fe20000010027 */
[----:B------:R-:W-:Y:S02]  /*0ae0*/  HADD2.F32 R31, -RZ, R9.H1_H1 ;  /* 0x30000009ff1f7230 */ /* 0x000fe40000004100 */
[----:B------:R-:W-:Y:S02]  /*0af0*/  HADD2.F32 R17, -RZ, R17.H1_H1 ;  /* 0x30000011ff117230 */ /* 0x000fe40000004100 */
[----:B------:R-:W-:Y:S01]  /*0b00*/  FFMA.FTZ R16, R8, R29, R15 ;  /* 0x0000001d08107223 */ /* 0x000fe2000001000f */
[----:B------:R-:W-:Y:S02]  /*0b10*/  HADD2.F32 R14, -RZ, R21.H1_H1 ;  /* 0x30000015ff0e7230 */ /* 0x000fe40000004100 */
[----:B------:R-:W-:Y:S01]  /*0b20*/  FFMA.FTZ R30, R31, R36, R30 ;  /* 0x000000241f1e7223 */ /* 0x000fe2000001001e */
[----:B------:R-:W-:-:S02]  /*0b30*/  HADD2.F32 R9, -RZ, R10.H0_H0 ;  /* 0x2000000aff097230 */ /* 0x000fc40000004100 */
[----:B------:R-:W-:Y:S02]  /*0b40*/  HADD2.F32 R8, -RZ, R18.H0_H0 ;  /* 0x20000012ff087230 */ /* 0x000fe40000004100 */
[----:B------:R-:W-:Y:S01]  /*0b50*/  FFMA.FTZ R21, R17, R14, R16 ;  /* 0x0000000e11157223 */ /* 0x000fe20000010010 */
[----:B------:R-:W-:Y:S02]  /*0b60*/  HADD2.F32 R15, -RZ, R22.H0_H0 ;  /* 0x20000016ff0f7230 */ /* 0x000fe40000004100 */
[----:B------:R-:W-:Y:S01]  /*0b70*/  FFMA.FTZ R17, R9, R12, R30 ;  /* 0x0000000c09117223 */ /* 0x000fe2000001001e */
[----:B------:R-:W-:Y:S02]  /*0b80*/  HADD2.F32 R32, -RZ, R10.H1_H1 ;  /* 0x3000000aff207230 */ /* 0x000fe40000004100 */
[----:B------:R-:W-:Y:S02]  /*0b90*/  HADD2.F32 R18, -RZ, R18.H1_H1 ;  /* 0x30000012ff127230 */ /* 0x000fe40000004100 */
[----:B------:R-:W-:Y:S01]  /*0ba0*/  FFMA.FTZ R21, R8, R15, R21 ;  /* 0x0000000f08157223 */ /* 0x000fe20000010015 */
[----:B------:R-:W-:-:S02]  /*0bb0*/  HADD2.F32 R9, -RZ, R22.H1_H1 ;  /* 0x30000016ff097230 */ /* 0x000fc40000004100 */
[----:B------:R-:W-:Y:S01]  /*0bc0*/  FFMA.FTZ R17, R32, R37, R17 ;  /* 0x0000002520117223 */ /* 0x000fe20000010011 */
[----:B------:R-:W-:Y:S02]  /*0bd0*/  HADD2.F32 R10, -RZ, R11.H0_H0 ;  /* 0x2000000bff0a7230 */ /* 0x000fe40000004100 */
[----:B------:R-:W-:Y:S02]  /*0be0*/  HADD2.F32 R8, -RZ, R19.H0_H0 ;  /* 0x20000013ff087230 */ /* 0x000fe40000004100 */
[----:B------:R-:W-:Y:S01]  /*0bf0*/  FFMA.FTZ R9, R18, R9, R21 ;  /* 0x0000000912097223 */ /* 0x000fe20000010015 */
[----:B------:R-:W-:Y:S02]  /*0c00*/  HADD2.F32 R15, -RZ, R23.H0_H0 ;  /* 0x20000017ff0f7230 */ /* 0x000fe40000004100 */
[----:B------:R-:W-:Y:S01]  /*0c10*/  FFMA.FTZ R12, R10, R13, R17 ;  /* 0x0000000d0a0c7223 */ /* 0x000fe20000010011 */
[----:B------:R-:W-:Y:S02]  /*0c20*/  HADD2.F32 R11, -RZ, R11.H1_H1 ;  /* 0x3000000bff0b7230 */ /* 0x000fe40000004100 */
[----:B------:R-:W-:-:S02]  /*0c30*/  HADD2.F32 R19, -RZ, R19.H1_H1 ;  /* 0x30000013ff137230 */ /* 0x000fc40000004100 */
[----:B------:R-:W-:Y:S01]  /*0c40*/  FFMA.FTZ R8, R8, R15, R9 ;  /* 0x0000000f08087223 */ /* 0x000fe20000010009 */
[----:B------:R-:W-:Y:S02]  /*0c50*/  HADD2.F32 R10, -RZ, R23.H1_H1 ;  /* 0x30000017ff0a7230 */ /* 0x000fe40000004100 */
[----:B------:R-:W-:-:S03]  /*0c60*/  FFMA.FTZ R11, R11, R40, R12 ;  /* 0x000000280b0b7223 */ /* 0x000fc6000001000c */
[----:B------:R-:W-:Y:S02]  /*0c70*/  FFMA.FTZ R10, R19, R10, R8 ;  /* 0x0000000a130a7223 */ /* 0x000fe40000010008 */
[----:B------:R-:W0:Y:S04]  /*0c80*/  SHFL.BFLY PT, R8, R11, 0x4, 0x1f ;  /* 0x0c801f000b087f89 */ /* 0x000e2800000e0000 */
[----:B------:R-:W1:Y:S01]  /*0c90*/  SHFL.BFLY PT, R9, R10, 0x4, 0x1f ;  /* 0x0c801f000a097f89 */ /* 0x000e6200000e0000 */
[----:B0-----:R-:W-:Y:S01]  /*0ca0*/  FADD.FTZ R12, R11, R8 ;  /* 0x000000080b0c7221 */ /* 0x001fe20000010000 */
[----:B-1----:R-:W-:-:S04]  /*0cb0*/  FADD.FTZ R15, R10, R9 ;  /* 0x000000090a0f7221 */ /* 0x002fc80000010000 */
[----:B------:R-:W0:Y:S04]  /*0cc0*/  SHFL.BFLY PT, R9, R12, 0x2, 0x1f ;  /* 0x0c401f000c097f89 */ /* 0x000e2800000e0000 */
[----:B------:R-:W1:Y:S01]  /*0cd0*/  SHFL.BFLY PT, R8, R15, 0x2, 0x1f ;  /* 0x0c401f000f087f89 */ /* 0x000e6200000e0000 */
[----:B0-----:R-:W-:Y:S01]  /*0ce0*/  FADD.FTZ R13, R12, R9 ;  /* 0x000000090c0d7221 */ /* 0x001fe20000010000 */
[----:B-1----:R-:W-:-:S04]  /*0cf0*/  FADD.FTZ R16, R15, R8 ;  /* 0x000000080f107221 */ /* 0x002fc80000010000 */
[----:B------:R-:W0:Y:S01]  /*0d00*/  SHFL.BFLY PT, R14, R13, 0x1, 0x1f ;  /* 0x0c201f000d0e7f89 */ /* 0x000e2200000e0000 */
[----:B------:R-:W1:Y:S03]  /*0d10*/  LDC.64 R8, c[0x0][0x2d0] ;  /* 0x0000b400ff087b82 */ /* 0x000e660000000a00 */
[----:B------:R-:W2:Y:S01]  /*0d20*/  SHFL.BFLY PT, R17, R16, 0x1, 0x1f ;  /* 0x0c201f0010117f89 */ /* 0x000ea200000e0000 */
[----:B------:R-:W-:-:S04]  /*0d30*/  @P0 SHF.R.S32.HI R10, RZ, 0x1f, R27 ;  /* 0x0000001fff0a0819 */ /* 0x000fc8000001141b */
[----:B------:R-:W-:Y:S01]  /*0d40*/  @P0 LEA.HI R27, R10, R27, RZ, 0x6 ;  /* 0x0000001b0a1b0211 */ /* 0x000fe200078f30ff */
[----:B------:R-:W-:-:S03]  /*0d50*/  IMAD.MOV.U32 R10, RZ, RZ, RZ ;  /* 0x000000ffff0a7224 */ /* 0x000fc600078e00ff */
[----:B------:R-:W-:Y:S01]  /*0d60*/  @P0 LOP3.LUT R10, R27, 0xffffffc0, RZ, 0xc0, !PT ;  /* 0xffffffc01b0a0812 */ /* 0x000fe200078ec0ff */
[----:B0-----:R-:W-:Y:S01]  /*0d70*/  FADD.FTZ R18, R13, R14 ;  /* 0x0000000e0d127221 */ /* 0x001fe20000010000 */
[----:B--2---:R-:W-:Y:S01]  /*0d80*/  FADD.FTZ R17, R16, R17 ;  /* 0x0000001110117221 */ /* 0x004fe20000010000 */
[----:B------:R-:W-:Y:S06]  /*0d90*/  @P4 BRA `(.L_x_37) ;  /* 0x0000000000544947 */ /* 0x000fec0003800000 */
[----:B------:R-:W0:Y:S01]  /*0da0*/  LDC.64 R12, c[0x0][0x278] ;  /* 0x00009e00ff0c7b82 */ /* 0x000e220000000a00 */
[----:B------:R-:W-:Y:S01]  /*0db0*/  SHF.R.S32.HI R16, RZ, 0x1f, R10 ;  /* 0x0000001fff107819 */ /* 0x000fe2000001140a */
[----:B------:R-:W-:Y:S01]  /*0dc0*/  ULDC.64 UR8, c[0x0][0x280] ;  /* 0x0000a00000087ab9 */ /* 0x000fe20000000a00 */
[----:B------:R-:W-:-:S04]  /*0dd0*/  IADD3 R14, P0, R5, R10, RZ ;  /* 0x0000000a050e7210 */ /* 0x000fc80007f1e0ff */
[----:B------:R-:W-:Y:S01]  /*0de0*/  LEA.HI.X.SX32 R15, R5, R16, 0x1, P0 ;  /* 0x00000010050f7211 */ /* 0x000fe200000f0eff */
[C---:B0-----:R-:W-:Y:S02]  /*0df0*/  IMAD R16, R12.reuse, UR7, RZ ;  /* 0x000000070c107c24 */ /* 0x041fe4000f8e02ff */
[----:B------:R-:W-:-:S04]  /*0e00*/  IMAD.WIDE.U32 R14, R12, UR6, R14 ;  /* 0x000000060c0e7c25 */ /* 0x000fc8000f8e000e */
[----:B------:R-:W-:Y:S02]  /*0e10*/  IMAD R13, R13, UR6, R16 ;  /* 0x000000060d0d7c24 */ /* 0x000fe4000f8e0210 */
[----:B------:R-:W-:-:S03]  /*0e20*/  IMAD R16, R25, UR8, RZ ;  /* 0x0000000819107c24 */ /* 0x000fc6000f8e02ff */
[----:B------:R-:W-:Y:S01]  /*0e30*/  IADD3 R15, R15, R13, RZ ;  /* 0x0000000d0f0f7210 */ /* 0x000fe20007ffe0ff */
[C---:B------:R-:W-:Y:S02]  /*0e40*/  IMAD R11, R7.reuse, UR9, R16 ;  /* 0x00000009070b7c24 */ /* 0x040fe4000f8e0210 */
[----:B------:R-:W-:Y:S01]  /*0e50*/  IMAD.WIDE.U32 R12, R7, UR8, R14 ;  /* 0x00000008070c7c25 */ /* 0x000fe2000f8e000e */
[----:B------:R-:W-:Y:S01]  /*0e60*/  ULDC.64 UR8, c[0x0][0x260] ;  /* 0x0000980000087ab9 */ /* 0x000fe20000000a00 */
[----:B------:R-:W-:Y:S02]  /*0e70*/  FSEL R15, R17, RZ, !P2 ;  /* 0x000000ff110f7208 */ /* 0x000fe40005000000 */
[----:B------:R-:W-:-:S04]  /*0e80*/  IADD3 R6, P0, R6, R12, RZ ;  /* 0x0000000c06067210 */ /* 0x000fc80007f1e0ff */
[----:B------:R-:W-:Y:S02]  /*0e90*/  IADD3.X R13, R26, R13, R11, P0, !PT ;  /* 0x0000000d1a0d7210 */ /* 0x000fe400007fe40b */
[----:B------:R-:W-:Y:S02]  /*0ea0*/  LEA R12, P0, R6, UR8, 0x2 ;  /* 0x00000008060c7c11 */ /* 0x000fe4000f8010ff */
[----:B------:R-:W-:Y:S02]  /*0eb0*/  FSEL R11, R18, RZ, !P3 ;  /* 0x000000ff120b7208 */ /* 0x000fe40005800000 */
[----:B------:R-:W-:-:S05]  /*0ec0*/  LEA.HI.X R13, R6, UR9, R13, 0x2, P0 ;  /* 0x00000009060d7c11 */ /* 0x000fca00080f140d */
[----:B------:R0:W-:Y:S04]  /*0ed0*/  STG.E desc[UR4][R12.64], R11 ;  /* 0x0000000b0c007986 */ /* 0x0001e8000c101904 */
[----:B------:R0:W-:Y:S02]  /*0ee0*/  STG.E desc[UR4][R12.64+0x80], R15 ;  /* 0x0000800f0c007986 */ /* 0x0001e4000c101904 */
.L_x_37:
[----:B------:R-:W-:Y:S05]  /*0ef0*/  BSYNC B0 ;  /* 0x0000000000007941 */ /* 0x000fea0003800000 */
.L_x_36:
[----:B------:R-:W-:Y:S01]  /*0f00*/  IADD3 R4, R4, 0x3f, RZ ;  /* 0x0000003f04047810 */ /* 0x000fe20007ffe0ff */
[----:B------:R-:W-:Y:S01]  /*0f10*/  BSSY B0, `(.L_x_38) ;  /* 0x0000029000007945 */ /* 0x000fe20003800000 */
[----:B0-----:R-:W-:Y:S02]  /*0f20*/  SHF.L.U32 R12, R10, 0x6, RZ ;  /* 0x000000060a0c7819 */ /* 0x001fe400000006ff */
[----:B------:R-:W-:Y:S02]  /*0f30*/  SHF.R.S32.HI R11, RZ, 0x1f, R4 ;  /* 0x0000001fff0b7819 */ /* 0x000fe40000011404 */
[----:B------:R-:W-:Y:S02]  /*0f40*/  SHF.L.U32 R13, R3, 0xc, RZ ;  /* 0x0000000c030d7819 */ /* 0x000fe400000006ff */
[----:B------:R-:W-:Y:S02]  /*0f50*/  LEA.HI R11, R11, R4, RZ, 0x6 ;  /* 0x000000040b0b7211 */ /* 0x000fe400078f30ff */
[----:B------:R-:W-:-:S02]  /*0f60*/  SHF.L.U32 R6, R2, 0x2, RZ ;  /* 0x0000000202067819 */ /* 0x000fc400000006ff */
[----:B------:R-:W-:Y:S02]  /*0f70*/  LOP3.LUT R4, R11, 0xffffffc0, RZ, 0xc0, !PT ;  /* 0xffffffc00b047812 */ /* 0x000fe400078ec0ff */
[----:B------:R-:W-:Y:S02]  /*0f80*/  SHF.R.S32.HI R14, RZ, 0x1f, R12 ;  /* 0x0000001fff0e7819 */ /* 0x000fe4000001140c */
[----:B------:R-:W-:Y:S01]  /*0f90*/  IADD3 R12, P0, P2, R12, R6, R13 ;  /* 0x000000060c0c7210 */ /* 0x000fe20007a1e00d */
[----:B------:R-:W-:Y:S01]  /*0fa0*/  IMAD.IADD R11, R4, 0x1, -R5 ;  /* 0x00000001040b7824 */ /* 0x000fe200078e0a05 */
[----:B------:R-:W-:Y:S02]  /*0fb0*/  SHF.R.S32.HI R13, RZ, 0x1f, R13 ;  /* 0x0000001fff0d7819 */ /* 0x000fe4000001140d */
[----:B------:R-:W-:Y:S02]  /*0fc0*/  SHF.R.S32.HI R6, RZ, 0x1f, R6 ;  /* 0x0000001fff067819 */ /* 0x000fe40000011406 */
[----:B------:R-:W-:-:S02]  /*0fd0*/  ISETP.GE.OR P1, PT, R2, R11, P1 ;  /* 0x0000000b0200720c */ /* 0x000fc40000f26670 */
[----:B------:R-:W-:Y:S01]  /*0fe0*/  IADD3.X R13, R14, R6, R13, P0, P2 ;  /* 0x000000060e0d7210 */ /* 0x000fe200007e440d */
[----:B-1----:R-:W-:-:S04]  /*0ff0*/  IMAD R6, R8, UR7, RZ ;  /* 0x0000000708067c24 */ /* 0x002fc8000f8e02ff */
[----:B------:R-:W-:Y:S02]  /*1000*/  IMAD R15, R9, UR6, R6 ;  /* 0x00000006090f7c24 */ /* 0x000fe4000f8e0206 */
[----:B------:R-:W-:-:S05]  /*1010*/  IMAD.WIDE.U32 R8, R8, UR6, R12 ;  /* 0x0000000608087c25 */ /* 0x000fca000f8e000c */
[----:B------:R-:W-:Y:S01]  /*1020*/  IADD3 R11, R9, R15, RZ ;  /* 0x0000000f090b7210 */ /* 0x000fe20007ffe0ff */
[----:B------:R-:W-:Y:S06]  /*1030*/  @P1 BRA `(.L_x_39) ;  /* 0x0000000000581947 */ /* 0x000fec0003800000 */
[----:B------:R-:W0:Y:S01]  /*1040*/  LDC.64 R12, c[0x0][0x2a8] ;  /* 0x0000aa00ff0c7b82 */ /* 0x000e220000000a00 */
[----:B------:R-:W-:Y:S01]  /*1050*/  SHF.R.S32.HI R6, RZ, 0x1f, R5 ;  /* 0x0000001fff067819 */ /* 0x000fe20000011405 */
[----:B------:R-:W-:Y:S01]  /*1060*/  ULDC.64 UR8, c[0x0][0x2b0] ;  /* 0x0000ac0000087ab9 */ /* 0x000fe20000000a00 */
[----:B------:R-:W-:Y:S02]  /*1070*/  IADD3 R4, P0, P1, R10, R5, R2 ;  /* 0x000000050a047210 */ /* 0x000fe4000791e002 */
[----:B------:R-:W-:Y:S02]  /*1080*/  SHF.R.S32.HI R14, RZ, 0x1f, R10 ;  /* 0x0000001fff0e7819 */ /* 0x000fe4000001140a */
[----:B------:R-:W-:-:S04]  /*1090*/  SHF.R.S32.HI R5, RZ, 0x1f, R2 ;  /* 0x0000001fff057819 */ /* 0x000fc80000011402 */
[----:B------:R-:W-:Y:S02]  /*10a0*/  IADD3.X R5, R14, R6, R5, P0, P1 ;  /* 0x000000060e057210 */ /* 0x000fe400007e2405 */
[----:B-----5:R-:W-:Y:S01]  /*10b0*/  FSETP.NEU.FTZ.AND P0, PT, R24, -INF , PT ;  /* 0xff8000001800780b */ /* 0x020fe20003f1d000 */
[C---:B0-----:R-:W-:Y:S02]  /*10c0*/  IMAD R6, R12.reuse, UR7, RZ ;  /* 0x000000070c067c24 */ /* 0x041fe4000f8e02ff */
[----:B------:R-:W-:-:S04]  /*10d0*/  IMAD.WIDE.U32 R4, R12, UR6, R4 ;  /* 0x000000060c047c25 */ /* 0x000fc8000f8e0004 */
[----:B------:R-:W-:Y:S02]  /*10e0*/  IMAD R13, R13, UR6, R6 ;  /* 0x000000060d0d7c24 */ /* 0x000fe4000f8e0206 */
[----:B------:R-:W-:-:S03]  /*10f0*/  IMAD R6, R25, UR8, RZ ;  /* 0x0000000819067c24 */ /* 0x000fc6000f8e02ff */
[----:B------:R-:W-:Y:S01]  /*1100*/  IADD3 R5, R5, R13, RZ ;  /* 0x0000000d05057210 */ /* 0x000fe20007ffe0ff */
[C---:B------:R-:W-:Y:S02]  /*1110*/  IMAD R13, R7.reuse, UR9, R6 ;  /* 0x00000009070d7c24 */ /* 0x040fe4000f8e0206 */
[----:B------:R-:W-:Y:S01]  /*1120*/  FMUL.FTZ R6, R24, 1.4426950216293334961 ;  /* 0x3fb8aa3b18067820 */ /* 0x000fe20000410000 */
[----:B------:R-:W-:Y:S01]  /*1130*/  IMAD.WIDE.U32 R4, R7, UR8, R4 ;  /* 0x0000000807047c25 */ /* 0x000fe2000f8e0004 */
[----:B------:R-:W-:-:S04]  /*1140*/  ULDC.64 UR8, c[0x0][0x2a0] ;  /* 0x0000a80000087ab9 */ /* 0x000fc80000000a00 */
[----:B------:R-:W-:Y:S02]  /*1150*/  IADD3 R5, R5, R13, RZ ;  /* 0x0000000d05057210 */ /* 0x000fe40007ffe0ff */
[----:B------:R-:W-:-:S04]  /*1160*/  LEA R12, P1, R4, UR8, 0x2 ;  /* 0x00000008040c7c11 */ /* 0x000fc8000f8210ff */
[----:B------:R-:W-:Y:S02]  /*1170*/  LEA.HI.X R13, R4, UR9, R5, 0x2, P1 ;  /* 0x00000009040d7c11 */ /* 0x000fe400088f1405 */
[----:B------:R-:W-:-:S05]  /*1180*/  FSEL R5, R6, RZ, P0 ;  /* 0x000000ff06057208 */ /* 0x000fca0000000000 */
[----:B------:R0:W-:Y:S02]  /*1190*/  STG.E desc[UR4][R12.64], R5 ;  /* 0x000000050c007986 */ /* 0x0001e4000c101904 */
.L_x_39:
[----:B------:R-:W-:Y:S05]  /*11a0*/  BSYNC B0 ;  /* 0x0000000000007941 */ /* 0x000fea0003800000 */
.L_x_38:
[----:B------:R-:W-:Y:S01]  /*11b0*/  ULDC.64 UR10, c[0x0][0x2e8] ;  /* 0x0000ba00000a7ab9 */ /* 0x000fe20000000a00 */
[----:B------:R-:W-:Y:S01]  /*11c0*/  ULDC.64 UR8, c[0x0][0x2d8] ;  /* 0x0000b60000087ab9 */ /* 0x000fe20000000a00 */
[----:B------:R-:W-:Y:S01]  /*11d0*/  ISETP.NE.U32.AND P0, PT, RZ, UR10, PT ;  /* 0x0000000aff007c0c */ /* 0x000fe2000bf05070 */
[----:B------:R-:W-:Y:S01]  /*11e0*/  IMAD R4, R25, UR8, RZ ;  /* 0x0000000819047c24 */ /* 0x000fe2000f8e02ff */
[----:B------:R-:W-:Y:S02]  /*11f0*/  MOV R10, R8 ;  /* 0x00000008000a7202 */ /* 0x000fe40000000f00 */
[----:B------:R-:W-:Y:S01]  /*1200*/  ISETP.NE.AND.EX P0, PT, RZ, UR11, PT, P0 ;  /* 0x0000000bff007c0c */ /* 0x000fe2000bf05300 */
[C---:B0-----:R-:W-:Y:S02]  /*1210*/  IMAD R5, R7.reuse, UR9, R4 ;  /* 0x0000000907057c24 */ /* 0x041fe4000f8e0204 */
[----:B------:R-:W-:Y:S01]  /*1220*/  IMAD.WIDE.U32 R10, R7, UR8, R10 ;  /* 0x00000008070a7c25 */ /* 0x000fe2000f8e000a */
[----:B------:R-:W-:Y:S01]  /*1230*/  ISETP.NE.OR P0, PT, R2, RZ, !P0 ;  /* 0x000000ff0200720c */ /* 0x000fe20004705670 */
[----:B------:R-:W-:-:S02]  /*1240*/  ULDC.64 UR8, c[0x0][0x2b8] ;  /* 0x0000ae0000087ab9 */ /* 0x000fc40000000a00 */
[----:B------:R-:W-:Y:S02]  /*1250*/  LEA R4, P1, R10, UR8, 0x2 ;  /* 0x000000080a047c11 */ /* 0x000fe4000f8210ff */
[----:B------:R-:W-:-:S04]  /*1260*/  IADD3 R5, R11, R5, RZ ;  /* 0x000000050b057210 */ /* 0x000fc80007ffe0ff */
[----:B------:R-:W-:-:S05]  /*1270*/  LEA.HI.X R5, R10, UR9, R5, 0x2, P1 ;  /* 0x000000090a057c11 */ /* 0x000fca00088f1405 */
[----:B------:R0:W-:Y:S04]  /*1280*/  STG.E.128 desc[UR4][R4.64], RZ ;  /* 0x000000ff04007986 */ /* 0x0001e8000c101d04 */
[----:B------:R0:W-:Y:S04]  /*1290*/  STG.E.128 desc[UR4][R4.64+0x1000], RZ ;  /* 0x001000ff04007986 */ /* 0x0001e8000c101d04 */
[----:B------:R0:W-:Y:S04]  /*12a0*/  STG.E.128 desc[UR4][R4.64+0x2000], RZ ;  /* 0x002000ff04007986 */ /* 0x0001e8000c101d04 */
[----:B------:R0:W-:Y:S01]  /*12b0*/  STG.E.128 desc[UR4][R4.64+0x3000], RZ ;  /* 0x003000ff04007986 */ /* 0x0001e2000c101d04 */
[----:B------:R-:W-:Y:S05]  /*12c0*/  @P0 EXIT ;  /* 0x000000000000094d */ /* 0x000fea0003800000 */
[----:B------:R-:W1:Y:S08]  /*12d0*/  LDC R2, c[0x0][0x2e0] ;  /* 0x0000b800ff027b82 */ /* 0x000e700000000800 */
[----:B------:R-:W2:Y:S08]  /*12e0*/  LDC R7, c[0x0][0x220] ;  /* 0x00008800ff077b82 */ /* 0x000eb00000000800 */
[----:B0-----:R-:W0:Y:S01]  /*12f0*/  LDC.64 R4, c[0x0][0x2e8] ;  /* 0x0000ba00ff047b82 */ /* 0x001e220000000a00 */
[----:B-1----:R-:W-:-:S04]  /*1300*/  IMAD R0, R3, R2, R0 ;  /* 0x0000000203007224 */ /* 0x002fc800078e0200 */
[----:B--2---:R-:W-:-:S04]  /*1310*/  IMAD R3, R0, R7, UR6 ;  /* 0x0000000600037e24 */ /* 0x004fc8000f8e0207 */
[----:B0-----:R-:W-:-:S05]  /*1320*/  IMAD.WIDE R2, R3, 0x4, R4 ;  /* 0x0000000403027825 */ /* 0x001fca00078e0204 */
[----:B------:R-:W-:Y:S01]  /*1330*/  STG.E desc[UR4][R2.64], RZ ;  /* 0x000000ff02007986 */ /* 0x000fe2000c101904 */
[----:B------:R-:W-:Y:S05]  /*1340*/  EXIT ;  /* 0x000000000000794d */ /* 0x000fea0003800000 */
.L_x_40:
        /* <DEDUP_REMOVED lines=11> */
.L_x_112:


//--------------------- .text._ZN7cutlass13device_kernelIN5flash19enable_sm80_to_sm89INS1_16FlashAttnBwdSm80INS1_25CollectiveMainloopBwdSm80ILi2ELi2EN4cute5tupleIJNS5_1CILi128EEES8_NS7_ILi64EEEEEENS_6half_tEfNS_4arch4Sm80ELb0ELb0ELb1ELb0ELb0ELb0ELb0ELb0ELi2ELi4ELi4ELi4ELb0EEENS1_21CollectiveEpilogueBwdISA_SB_SD_Li256ELb0ELb0ELi2EEENS1_19SingleTileSchedulerILb0ELb0ELb0ELi128EEEEEEEEEvNT_6ParamsE --------------------------
	.section	.text._ZN7cutlass13device_kernelIN5flash19enable_sm80_to_sm89INS1_16FlashAttnBwdSm80INS1_25CollectiveMainloopBwdSm80ILi2ELi2EN4cute5tupleIJNS5_1CILi128EEES8_NS7_ILi64EEEEEENS_6half_tEfNS_4arch4Sm80ELb0ELb0ELb1ELb0ELb0ELb0ELb0ELb0ELi2ELi4ELi4ELi4ELb0EEENS1_21CollectiveEpilogueBwdISA_SB_SD_Li256ELb0ELb0ELi2EEENS1_19SingleTileSchedulerILb0ELb0ELb0ELi128EEEEEEEEEvNT_6ParamsE,"ax",@progbits
	.align	128
.text._ZN7cutlass13device_kernelIN5flash19enable_sm80_to_sm89INS1_16FlashAttnBwdSm80INS1_25CollectiveMainloopBwdSm80ILi2ELi2EN4cute5tupleIJNS5_1CILi128EEES8_NS7_ILi64EEEEEENS_6half_tEfNS_4arch4Sm80ELb0ELb0ELb1ELb0ELb0ELb0ELb0ELb0ELi2ELi4ELi4ELi4ELb0EEENS1_21CollectiveEpilogueBwdISA_SB_SD_Li256ELb0ELb0ELi2EEENS1_19SingleTileSchedulerILb0ELb0ELb0ELi128EEEEEEEEEvNT_6ParamsE:
        .type           _ZN7cutlass13device_kernelIN5flash19enable_sm80_to_sm89INS1_16FlashAttnBwdSm80INS1_25CollectiveMainloopBwdSm80ILi2ELi2EN4cute5tupleIJNS5_1CILi128EEES8_NS7_ILi64EEEEEENS_6half_tEfNS_4arch4Sm80ELb0ELb0ELb1ELb0ELb0ELb0ELb0ELb0ELi2ELi4ELi4ELi4ELb0EEENS1_21CollectiveEpilogueBwdISA_SB_SD_Li256ELb0ELb0ELi2EEENS1_19SingleTileSchedulerILb0ELb0ELb0ELi128EEEEEEEEEvNT_6ParamsE,@function
        .size           _ZN7cutlass13device_kernelIN5flash19enable_sm80_to_sm89INS1_16FlashAttnBwdSm80INS1_25CollectiveMainloopBwdSm80ILi2ELi2EN4cute5tupleIJNS5_1CILi128EEES8_NS7_ILi64EEEEEENS_6half_tEfNS_4arch4Sm80ELb0ELb0ELb1ELb0ELb0ELb0ELb0ELb0ELi2ELi4ELi4ELi4ELb0EEENS1_21CollectiveEpilogueBwdISA_SB_SD_Li256ELb0ELb0ELi2EEENS1_19SingleTileSchedulerILb0ELb0ELb0ELi128EEEEEEEEEvNT_6ParamsE,(.L_x_113 - _ZN7cutlass13device_kernelIN5flash19enable_sm80_to_sm89INS1_16FlashAttnBwdSm80INS1_25CollectiveMainloopBwdSm80ILi2ELi2EN4cute5tupleIJNS5_1CILi128EEES8_NS7_ILi64EEEEEENS_6half_tEfNS_4arch4Sm80ELb0ELb0ELb1ELb0ELb0ELb0ELb0ELb0ELi2ELi4ELi4ELi4ELb0EEENS1_21CollectiveEpilogueBwdISA_SB_SD_Li256ELb0ELb0ELi2EEENS1_19SingleTileSchedulerILb0ELb0ELb0ELi128EEEEEEEEEvNT_6ParamsE)
        .other          _ZN7cutlass13device_kernelIN5flash19enable_sm80_to_sm89INS1_16FlashAttnBwdSm80INS1_25CollectiveMainloopBwdSm80ILi2ELi2EN4cute5tupleIJNS5_1CILi128EEES8_NS7_ILi64EEEEEENS_6half_tEfNS_4arch4Sm80ELb0ELb0ELb1ELb0ELb0ELb0ELb0ELb0ELi2ELi4ELi4ELi4ELb0EEENS1_21CollectiveEpilogueBwdISA_SB_SD_Li256ELb0ELb0ELi2EEENS1_19SingleTileSchedulerILb0ELb0ELb0ELi128EEEEEEEEEvNT_6ParamsE,@"STO_CUDA_ENTRY STV_DEFAULT"
_ZN7cutlass13device_kernelIN5flash19enable_sm80_to_sm89INS1_16FlashAttnBwdSm80INS1_25CollectiveMainloopBwdSm80ILi2ELi2EN4cute5tupleIJNS5_1CILi128EEES8_NS7_ILi64EEEEEENS_6half_tEfNS_4arch4Sm80ELb0ELb0ELb1ELb0ELb0ELb0ELb0ELb0ELi2ELi4ELi4ELi4ELb0EEENS1_21CollectiveEpilogueBwdISA_SB_SD_Li256ELb0ELb0ELi2EEENS1_19SingleTileSchedulerILb0ELb0ELb0ELi128EEEEEEEEEvNT_6ParamsE:
[----:B------:R-:W-:Y:S01]  /*0000*/  LDC R1, c[0x0][0x28] ;  /* 0x00000a00ff017b82 */ /* 0x000fe20000000800 */
[----:B------:R-:W-:Y:S05]  /*0010*/  EXIT ;  /* 0x000000000000794d */ /* 0x000fea0003800000 */
.L_x_41:
        /* <DEDUP_REMOVED lines=14> */
.L_x_113:


//--------------------- .text._ZN7cutlass13device_kernelIN5flash19enable_sm80_to_sm89INS1_16FlashAttnBwdSm80INS1_25CollectiveMainloopBwdSm80ILi2ELi2EN4cute5tupleIJNS5_1CILi128EEES8_NS7_ILi64EEEEEENS_6half_tEfNS_4arch4Sm80ELb0ELb0ELb1ELb0ELb1ELb0ELb0ELb0ELi2ELi4ELi4ELi4ELb0EEENS1_21CollectiveEpilogueBwdISA_SB_SD_Li256ELb0ELb0ELi2EEENS1_19SingleTileSchedulerILb0ELb0ELb0ELi128EEEEEEEEEvNT_6ParamsE --------------------------
	.section	.text._ZN7cutlass13device_kernelIN5flash19enable_sm80_to_sm89INS1_16FlashAttnBwdSm80INS1_25CollectiveMainloopBwdSm80ILi2ELi2EN4cute5tupleIJNS5_1CILi128EEES8_NS7_ILi64EEEEEENS_6half_tEfNS_4arch4Sm80ELb0ELb0ELb1ELb0ELb1ELb0ELb0ELb0ELi2ELi4ELi4ELi4ELb0EEENS1_21CollectiveEpilogueBwdISA_SB_SD_Li256ELb0ELb0ELi2EEENS1_19SingleTileSchedulerILb0ELb0ELb0ELi128EEEEEEEEEvNT_6ParamsE,"ax",@progbits
	.align	128
.text._ZN7cutlass13device_kernelIN5flash19enable_sm80_to_sm89INS1_16FlashAttnBwdSm80INS1_25CollectiveMainloopBwdSm80ILi2ELi2EN4cute5tupleIJNS5_1CILi128EEES8_NS7_ILi64EEEEEENS_6half_tEfNS_4arch4Sm80ELb0ELb0ELb1ELb0ELb1ELb0ELb0ELb0ELi2ELi4ELi4ELi4ELb0EEENS1_21CollectiveEpilogueBwdISA_SB_SD_Li256ELb0ELb0ELi2EEENS1_19SingleTileSchedulerILb0ELb0ELb0ELi128EEEEEEEEEvNT_6ParamsE:
        .type           _ZN7cutlass13device_kernelIN5flash19enable_sm80_to_sm89INS1_16FlashAttnBwdSm80INS1_25CollectiveMainloopBwdSm80ILi2ELi2EN4cute5tupleIJNS5_1CILi128EEES8_NS7_ILi64EEEEEENS_6half_tEfNS_4arch4Sm80ELb0ELb0ELb1ELb0ELb1ELb0ELb0ELb0ELi2ELi4ELi4ELi4ELb0EEENS1_21CollectiveEpilogueBwdISA_SB_SD_Li256ELb0ELb0ELi2EEENS1_19SingleTileSchedulerILb0ELb0ELb0ELi128EEEEEEEEEvNT_6ParamsE,@function
        .size           _ZN7cutlass13device_kernelIN5flash19enable_sm80_to_sm89INS1_16FlashAttnBwdSm80INS1_25CollectiveMainloopBwdSm80ILi2ELi2EN4cute5tupleIJNS5_1CILi128EEES8_NS7_ILi64EEEEEENS_6half_tEfNS_4arch4Sm80ELb0ELb0ELb1ELb0ELb1ELb0ELb0ELb0ELi2ELi4ELi4ELi4ELb0EEENS1_21CollectiveEpilogueBwdISA_SB_SD_Li256ELb0ELb0ELi2EEENS1_19SingleTileSchedulerILb0ELb0ELb0ELi128EEEEEEEEEvNT_6ParamsE,(.L_x_114 - _ZN7cutlass13device_kernelIN5flash19enable_sm80_to_sm89INS1_16FlashAttnBwdSm80INS1_25CollectiveMainloopBwdSm80ILi2ELi2EN4cute5tupleIJNS5_1CILi128EEES8_NS7_ILi64EEEEEENS_6half_tEfNS_4arch4Sm80ELb0ELb0ELb1ELb0ELb1ELb0ELb0ELb0ELi2ELi4ELi4ELi4ELb0EEENS1_21CollectiveEpilogueBwdISA_SB_SD_Li256ELb0ELb0ELi2EEENS1_19SingleTileSchedulerILb0ELb0ELb0ELi128EEEEEEEEEvNT_6ParamsE)
        .other          _ZN7cutlass13device_kernelIN5flash19enable_sm80_to_sm89INS1_16FlashAttnBwdSm80INS1_25CollectiveMainloopBwdSm80ILi2ELi2EN4cute5tupleIJNS5_1CILi128EEES8_NS7_ILi64EEEEEENS_6half_tEfNS_4arch4Sm80ELb0ELb0ELb1ELb0ELb1ELb0ELb0ELb0ELi2ELi4ELi4ELi4ELb0EEENS1_21CollectiveEpilogueBwdISA_SB_SD_Li256ELb0ELb0ELi2EEENS1_19SingleTileSchedulerILb0ELb0ELb0ELi128EEEEEEEEEvNT_6ParamsE,@"STO_CUDA_ENTRY STV_DEFAULT"
_ZN7cutlass13device_kernelIN5flash19enable_sm80_to_sm89INS1_16FlashAttnBwdSm80INS1_25CollectiveMainloopBwdSm80ILi2ELi2EN4cute5tupleIJNS5_1CILi128EEES8_NS7_ILi64EEEEEENS_6half_tEfNS_4arch4Sm80ELb0ELb0ELb1ELb0ELb1ELb0ELb0ELb0ELi2ELi4ELi4ELi4ELb0EEENS1_21CollectiveEpilogueBwdISA_SB_SD_Li256ELb0ELb0ELi2EEENS1_19SingleTileSchedulerILb0ELb0ELb0ELi128EEEEEEEEEvNT_6ParamsE:
[----:B------:R-:W-:Y:S01]  /*0000*/  LDC R1, c[0x0][0x28] ;  /* 0x00000a00ff017b82 */ /* 0x000fe20000000800 */
[----:B------:R-:W-:Y:S05]  /*0010*/  EXIT ;  /* 0x000000000000794d */ /* 0x000fea0003800000 */
.L_x_42:
        /* <DEDUP_REMOVED lines=14> */
.L_x_114:


//--------------------- .text._ZN7cutlass13device_kernelIN5flash19enable_sm80_to_sm89INS1_16FlashAttnBwdSm80INS1_25CollectiveMainloopBwdSm80ILi2ELi2EN4cute5tupleIJNS5_1CILi128EEES8_NS7_ILi64EEEEEENS_6half_tEfNS_4arch4Sm80ELb0ELb0ELb1ELb0ELb0ELb0ELb0ELb0ELi2ELi4ELi4ELi4ELb0EEENS1_24CollectiveEpilogueBwdGQAISA_fSD_Li256ELb0ELb0EEENS1_19SingleTileSchedulerILb0ELb0ELb0ELi128EEEEEEEEEvNT_6ParamsE --------------------------
	.section	.text._ZN7cutlass13device_kernelIN5flash19enable_sm80_to_sm89INS1_16FlashAttnBwdSm80INS1_25CollectiveMainloopBwdSm80ILi2ELi2EN4cute5tupleIJNS5_1CILi128EEES8_NS7_ILi64EEEEEENS_6half_tEfNS_4arch4Sm80ELb0ELb0ELb1ELb0ELb0ELb0ELb0ELb0ELi2ELi4ELi4ELi4ELb0EEENS1_24CollectiveEpilogueBwdGQAISA_fSD_Li256ELb0ELb0EEENS1_19SingleTileSchedulerILb0ELb0ELb0ELi128EEEEEEEEEvNT_6ParamsE,"ax",@progbits
	.align	128
.text._ZN7cutlass13device_kernelIN5flash19enable_sm80_to_sm89INS1_16FlashAttnBwdSm80INS1_25CollectiveMainloopBwdSm80ILi2ELi2EN4cute5tupleIJNS5_1CILi128EEES8_NS7_ILi64EEEEEENS_6half_tEfNS_4arch4Sm80ELb0ELb0ELb1ELb0ELb0ELb0ELb0ELb0ELi2ELi4ELi4ELi4ELb0EEENS1_24CollectiveEpilogueBwdGQAISA_fSD_Li256ELb0ELb0EEENS1_19SingleTileSchedulerILb0ELb0ELb0ELi128EEEEEEEEEvNT_6ParamsE:
        .type           _ZN7cutlass13device_kernelIN5flash19enable_sm80_to_sm89INS1_16FlashAttnBwdSm80INS1_25CollectiveMainloopBwdSm80ILi2ELi2EN4cute5tupleIJNS5_1CILi128EEES8_NS7_ILi64EEEEEENS_6half_tEfNS_4arch4Sm80ELb0ELb0ELb1ELb0ELb0ELb0ELb0ELb0ELi2ELi4ELi4ELi4ELb0EEENS1_24CollectiveEpilogueBwdGQAISA_fSD_Li256ELb0ELb0EEENS1_19SingleTileSchedulerILb0ELb0ELb0ELi128EEEEEEEEEvNT_6ParamsE,@function
        .size           _ZN7cutlass13device_kernelIN5flash19enable_sm80_to_sm89INS1_16FlashAttnBwdSm80INS1_25CollectiveMainloopBwdSm80ILi2ELi2EN4cute5tupleIJNS5_1CILi128EEES8_NS7_ILi64EEEEEENS_6half_tEfNS_4arch4Sm80ELb0ELb0ELb1ELb0ELb0ELb0ELb0ELb0ELi2ELi4ELi4ELi4ELb0EEENS1_24CollectiveEpilogueBwdGQAISA_fSD_Li256ELb0ELb0EEENS1_19SingleTileSchedulerILb0ELb0ELb0ELi128EEEEEEEEEvNT_6ParamsE,(.L_x_115 - _ZN7cutlass13device_kernelIN5flash19enable_sm80_to_sm89INS1_16FlashAttnBwdSm80INS1_25CollectiveMainloopBwdSm80ILi2ELi2EN4cute5tupleIJNS5_1CILi128EEES8_NS7_ILi64EEEEEENS_6half_tEfNS_4arch4Sm80ELb0ELb0ELb1ELb0ELb0ELb0ELb0ELb0ELi2ELi4ELi4ELi4ELb0EEENS1_24CollectiveEpilogueBwdGQAISA_fSD_Li256ELb0ELb0EEENS1_19SingleTileSchedulerILb0ELb0ELb0ELi128EEEEEEEEEvNT_6ParamsE)
        .other          _ZN7cutlass13device_kernelIN5flash19enable_sm80_to_sm89INS1_16FlashAttnBwdSm80INS1_25CollectiveMainloopBwdSm80ILi2ELi2EN4cute5tupleIJNS5_1CILi128EEES8_NS7_ILi64EEEEEENS_6half_tEfNS_4arch4Sm80ELb0ELb0ELb1ELb0ELb0ELb0ELb0ELb0ELi2ELi4ELi4ELi4ELb0EEENS1_24CollectiveEpilogueBwdGQAISA_fSD_Li256ELb0ELb0EEENS1_19SingleTileSchedulerILb0ELb0ELb0ELi128EEEEEEEEEvNT_6ParamsE,@"STO_CUDA_ENTRY STV_DEFAULT"
_ZN7cutlass13device_kernelIN5flash19enable_sm80_to_sm89INS1_16FlashAttnBwdSm80INS1_25CollectiveMainloopBwdSm80ILi2ELi2EN4cute5tupleIJNS5_1CILi128EEES8_NS7_ILi64EEEEEENS_6half_tEfNS_4arch4Sm80ELb0ELb0ELb1ELb0ELb0ELb0ELb0ELb0ELi2ELi4ELi4ELi4ELb0EEENS1_24CollectiveEpilogueBwdGQAISA_fSD_Li256ELb0ELb0EEENS1_19SingleTileSchedulerILb0ELb0ELb0ELi128EEEEEEEEEvNT_6ParamsE:
[----:B------:R-:W-:Y:S01]  /*0000*/  LDC R1, c[0x0][0x28] ;  /* 0x00000a00ff017b82 */ /* 0x000fe20000000800 */
[----:B------:R-:W-:Y:S05]  /*0010*/  EXIT ;  /* 0x000000000000794d */ /* 0x000fea0003800000 */
.L_x_43:
        /* <DEDUP_REMOVED lines=14> */
.L_x_115:


//--------------------- .text._ZN7cutlass13device_kernelIN5flash19enable_sm80_to_sm89INS1_16FlashAttnBwdSm80INS1_25CollectiveMainloopBwdSm80ILi2ELi2EN4cute5tupleIJNS5_1CILi128EEES8_NS7_ILi64EEEEEENS_6half_tEfNS_4arch4Sm80ELb0ELb0ELb1ELb0ELb1ELb0ELb0ELb0ELi2ELi4ELi4ELi4ELb0EEENS1_24CollectiveEpilogueBwdGQAISA_fSD_Li256ELb0ELb1EEENS1_19SingleTileSchedulerILb0ELb0ELb0ELi128EEEEEEEEEvNT_6ParamsE --------------------------
	.section	.text._ZN7cutlass13device_kernelIN5flash19enable_sm80_to_sm89INS1_16FlashAttnBwdSm80INS1_25CollectiveMainloopBwdSm80ILi2ELi2EN4cute5tupleIJNS5_1CILi128EEES8_NS7_ILi64EEEEEENS_6half_tEfNS_4arch4Sm80ELb0ELb0ELb1ELb0ELb1ELb0ELb0ELb0ELi2ELi4ELi4ELi4ELb0EEENS1_24CollectiveEpilogueBwdGQAISA_fSD_Li256ELb0ELb1EEENS1_19SingleTileSchedulerILb0ELb0ELb0ELi128EEEEEEEEEvNT_6ParamsE,"ax",@progbits
	.align	128
.text._ZN7cutlass13device_kernelIN5flash19enable_sm80_to_sm89INS1_16FlashAttnBwdSm80INS1_25CollectiveMainloopBwdSm80ILi2ELi2EN4cute5tupleIJNS5_1CILi128EEES8_NS7_ILi64EEEEEENS_6half_tEfNS_4arch4Sm80ELb0ELb0ELb1ELb0ELb1ELb0ELb0ELb0ELi2ELi4ELi4ELi4ELb0EEENS1_24CollectiveEpilogueBwdGQAISA_fSD_Li256ELb0ELb1EEENS1_19SingleTileSchedulerILb0ELb0ELb0ELi128EEEEEEEEEvNT_6ParamsE:
        .type           _ZN7cutlass13device_kernelIN5flash19enable_sm80_to_sm89INS1_16FlashAttnBwdSm80INS1_25CollectiveMainloopBwdSm80ILi2ELi2EN4cute5tupleIJNS5_1CILi128EEES8_NS7_ILi64EEEEEENS_6half_tEfNS_4arch4Sm80ELb0ELb0ELb1ELb0ELb1ELb0ELb0ELb0ELi2ELi4ELi4ELi4ELb0EEENS1_24CollectiveEpilogueBwdGQAISA_fSD_Li256ELb0ELb1EEENS1_19SingleTileSchedulerILb0ELb0ELb0ELi128EEEEEEEEEvNT_6ParamsE,@function
        .size           _ZN7cutlass13device_kernelIN5flash19enable_sm80_to_sm89INS1_16FlashAttnBwdSm80INS1_25CollectiveMainloopBwdSm80ILi2ELi2EN4cute5tupleIJNS5_1CILi128EEES8_NS7_ILi64EEEEEENS_6half_tEfNS_4arch4Sm80ELb0ELb0ELb1ELb0ELb1ELb0ELb0ELb0ELi2ELi4ELi4ELi4ELb0EEENS1_24CollectiveEpilogueBwdGQAISA_fSD_Li256ELb0ELb1EEENS1_19SingleTileSchedulerILb0ELb0ELb0ELi128EEEEEEEEEvNT_6ParamsE,(.L_x_116 - _ZN7cutlass13device_kernelIN5flash19enable_sm80_to_sm89INS1_16FlashAttnBwdSm80INS1_25CollectiveMainloopBwdSm80ILi2ELi2EN4cute5tupleIJNS5_1CILi128EEES8_NS7_ILi64EEEEEENS_6half_tEfNS_4arch4Sm80ELb0ELb0ELb1ELb0ELb1ELb0ELb0ELb0ELi2ELi4ELi4ELi4ELb0EEENS1_24CollectiveEpilogueBwdGQAISA_fSD_Li256ELb0ELb1EEENS1_19SingleTileSchedulerILb0ELb0ELb0ELi128EEEEEEEEEvNT_6ParamsE)
        .other          _ZN7cutlass13device_kernelIN5flash19enable_sm80_to_sm89INS1_16FlashAttnBwdSm80INS1_25CollectiveMainloopBwdSm80ILi2ELi2EN4cute5tupleIJNS5_1CILi128EEES8_NS7_ILi64EEEEEENS_6half_tEfNS_4arch4Sm80ELb0ELb0ELb1ELb0ELb1ELb0ELb0ELb0ELi2ELi4ELi4ELi4ELb0EEENS1_24CollectiveEpilogueBwdGQAISA_fSD_Li256ELb0ELb1EEENS1_19SingleTileSchedulerILb0ELb0ELb0ELi128EEEEEEEEEvNT_6ParamsE,@"STO_CUDA_ENTRY STV_DEFAULT"
_ZN7cutlass13device_kernelIN5flash19enable_sm80_to_sm89INS1_16FlashAttnBwdSm80INS1_25CollectiveMainloopBwdSm80ILi2ELi2EN4cute5tupleIJNS5_1CILi128EEES8_NS7_ILi64EEEEEENS_6half_tEfNS_4arch4Sm80ELb0ELb0ELb1ELb0ELb1ELb0ELb0ELb0ELi2ELi4ELi4ELi4ELb0EEENS1_24CollectiveEpilogueBwdGQAISA_fSD_Li256ELb0ELb1EEENS1_19SingleTileSchedulerILb0ELb0ELb0ELi128EEEEEEEEEvNT_6ParamsE:
[----:B------:R-:W-:Y:S01]  /*0000*/  LDC R1, c[0x0][0x28] ;  /* 0x00000a00ff017b82 */ /* 0x000fe20000000800 */
[----:B------:R-:W-:Y:S05]  /*0010*/  EXIT ;  /* 0x000000000000794d */ /* 0x000fea0003800000 */
.L_x_44:
        /* <DEDUP_REMOVED lines=14> */
.L_x_116:


//--------------------- .text._ZN7cutlass13device_kernelIN5flash19enable_sm80_to_sm89INS1_16FlashAttnBwdSm80INS1_25CollectiveMainloopBwdSm80ILi2ELi2EN4cute5tupleIJNS5_1CILi128EEES8_NS7_ILi64EEEEEENS_6half_tEfNS_4arch4Sm80ELb0ELb0ELb1ELb1ELb0ELb0ELb0ELb0ELi2ELi4ELi4ELi4ELb0EEENS1_21CollectiveEpilogueBwdISA_SB_SD_Li256ELb1ELb0ELi2EEENS1_19SingleTileSchedulerILb1ELb0ELb0ELi128EEEEEEEEEvNT_6ParamsE --------------------------
	.section	.text._ZN7cutlass13device_kernelIN5flash19enable_sm80_to_sm89INS1_16FlashAttnBwdSm80INS1_25CollectiveMainloopBwdSm80ILi2ELi2EN4cute5tupleIJNS5_1CILi128EEES8_NS7_ILi64EEEEEENS_6half_tEfNS_4arch4Sm80ELb0ELb0ELb1ELb1ELb0ELb0ELb0ELb0ELi2ELi4ELi4ELi4ELb0EEENS1_21CollectiveEpilogueBwdISA_SB_SD_Li256ELb1ELb0ELi2EEENS1_19SingleTileSchedulerILb1ELb0ELb0ELi128EEEEEEEEEvNT_6ParamsE,"ax",@progbits
	.align	128
.text._ZN7cutlass13device_kernelIN5flash19enable_sm80_to_sm89INS1_16FlashAttnBwdSm80INS1_25CollectiveMainloopBwdSm80ILi2ELi2EN4cute5tupleIJNS5_1CILi128EEES8_NS7_ILi64EEEEEENS_6half_tEfNS_4arch4Sm80ELb0ELb0ELb1ELb1ELb0ELb0ELb0ELb0ELi2ELi4ELi4ELi4ELb0EEENS1_21CollectiveEpilogueBwdISA_SB_SD_Li256ELb1ELb0ELi2EEENS1_19SingleTileSchedulerILb1ELb0ELb0ELi128EEEEEEEEEvNT_6ParamsE:
        .type           _ZN7cutlass13device_kernelIN5flash19enable_sm80_to_sm89INS1_16FlashAttnBwdSm80INS1_25CollectiveMainloopBwdSm80ILi2ELi2EN4cute5tupleIJNS5_1CILi128EEES8_NS7_ILi64EEEEEENS_6half_tEfNS_4arch4Sm80ELb0ELb0ELb1ELb1ELb0ELb0ELb0ELb0ELi2ELi4ELi4ELi4ELb0EEENS1_21CollectiveEpilogueBwdISA_SB_SD_Li256ELb1ELb0ELi2EEENS1_19SingleTileSchedulerILb1ELb0ELb0ELi128EEEEEEEEEvNT_6ParamsE,@function
        .size           _ZN7cutlass13device_kernelIN5flash19enable_sm80_to_sm89INS1_16FlashAttnBwdSm80INS1_25CollectiveMainloopBwdSm80ILi2ELi2EN4cute5tupleIJNS5_1CILi128EEES8_NS7_ILi64EEEEEENS_6half_tEfNS_4arch4Sm80ELb0ELb0ELb1ELb1ELb0ELb0ELb0ELb0ELi2ELi4ELi4ELi4ELb0EEENS1_21CollectiveEpilogueBwdISA_SB_SD_Li256ELb1ELb0ELi2EEENS1_19SingleTileSchedulerILb1ELb0ELb0ELi128EEEEEEEEEvNT_6ParamsE,(.L_x_117 - _ZN7cutlass13device_kernelIN5flash19enable_sm80_to_sm89INS1_16FlashAttnBwdSm80INS1_25CollectiveMainloopBwdSm80ILi2ELi2EN4cute5tupleIJNS5_1CILi128EEES8_NS7_ILi64EEEEEENS_6half_tEfNS_4arch4Sm80ELb0ELb0ELb1ELb1ELb0ELb0ELb0ELb0ELi2ELi4ELi4ELi4ELb0EEENS1_21CollectiveEpilogueBwdISA_SB_SD_Li256ELb1ELb0ELi2EEENS1_19SingleTileSchedulerILb1ELb0ELb0ELi128EEEEEEEEEvNT_6ParamsE)
        .other          _ZN7cutlass13device_kernelIN5flash19enable_sm80_to_sm89INS1_16FlashAttnBwdSm80INS1_25CollectiveMainloopBwdSm80ILi2ELi2EN4cute5tupleIJNS5_1CILi128EEES8_NS7_ILi64EEEEEENS_6half_tEfNS_4arch4Sm80ELb0ELb0ELb1ELb1ELb0ELb0ELb0ELb0ELi2ELi4ELi4ELi4ELb0EEENS1_21CollectiveEpilogueBwdISA_SB_SD_Li256ELb1ELb0ELi2EEENS1_19SingleTileSchedulerILb1ELb0ELb0ELi128EEEEEEEEEvNT_6ParamsE,@"STO_CUDA_ENTRY STV_DEFAULT"
_ZN7cutlass13device_kernelIN5flash19enable_sm80_to_sm89INS1_16FlashAttnBwdSm80INS1_25CollectiveMainloopBwdSm80ILi2ELi2EN4cute5tupleIJNS5_1CILi128EEES8_NS7_ILi64EEEEEENS_6half_tEfNS_4arch4Sm80ELb0ELb0ELb1ELb1ELb0ELb0ELb0ELb0ELi2ELi4ELi4ELi4ELb0EEENS1_21CollectiveEpilogueBwdISA_SB_SD_Li256ELb1ELb0ELi2EEENS1_19SingleTileSchedulerILb1ELb0ELb0ELi128EEEEEEEEEvNT_6ParamsE:
[----:B------:R-:W-:Y:S01]  /*0000*/  LDC R1, c[0x0][0x28] ;  /* 0x00000a00ff017b82 */ /* 0x000fe20000000800 */
[----:B------:R-:W-:Y:S05]  /*0010*/  EXIT ;  /* 0x000000000000794d */ /* 0x000fea0003800000 */
.L_x_45:
        /* <DEDUP_REMOVED lines=14> */
.L_x_117:


//--------------------- .text._ZN7cutlass13device_kernelIN5flash19enable_sm80_to_sm89INS1_16FlashAttnBwdSm80INS1_25CollectiveMainloopBwdSm80ILi2ELi2EN4cute5tupleIJNS5_1CILi128EEES8_NS7_ILi64EEEEEENS_6half_tEfNS_4arch4Sm80ELb0ELb0ELb1ELb1ELb1ELb0ELb0ELb0ELi2ELi4ELi4ELi4ELb0EEENS1_21CollectiveEpilogueBwdISA_SB_SD_Li256ELb1ELb0ELi2EEENS1_19SingleTileSchedulerILb1ELb0ELb0ELi128EEEEEEEEEvNT_6ParamsE --------------------------
	.section	.text._ZN7cutlass13device_kernelIN5flash19enable_sm80_to_sm89INS1_16FlashAttnBwdSm80INS1_25CollectiveMainloopBwdSm80ILi2ELi2EN4cute5tupleIJNS5_1CILi128EEES8_NS7_ILi64EEEEEENS_6half_tEfNS_4arch4Sm80ELb0ELb0ELb1ELb1ELb1ELb0ELb0ELb0ELi2ELi4ELi4ELi4ELb0EEENS1_21CollectiveEpilogueBwdISA_SB_SD_Li256ELb1ELb0ELi2EEENS1_19SingleTileSchedulerILb1ELb0ELb0ELi128EEEEEEEEEvNT_6ParamsE,"ax",@progbits
	.align	128
.text._ZN7cutlass13device_kernelIN5flash19enable_sm80_to_sm89INS1_16FlashAttnBwdSm80INS1_25CollectiveMainloopBwdSm80ILi2ELi2EN4cute5tupleIJNS5_1CILi128EEES8_NS7_ILi64EEEEEENS_6half_tEfNS_4arch4Sm80ELb0ELb0ELb1ELb1ELb1ELb0ELb0ELb0ELi2ELi4ELi4ELi4ELb0EEENS1_21CollectiveEpilogueBwdISA_SB_SD_Li256ELb1ELb0ELi2EEENS1_19SingleTileSchedulerILb1ELb0ELb0ELi128EEEEEEEEEvNT_6ParamsE:
        .type           _ZN7cutlass13device_kernelIN5flash19enable_sm80_to_sm89INS1_16FlashAttnBwdSm80INS1_25CollectiveMainloopBwdSm80ILi2ELi2EN4cute5tupleIJNS5_1CILi128EEES8_NS7_ILi64EEEEEENS_6half_tEfNS_4arch4Sm80ELb0ELb0ELb1ELb1ELb1ELb0ELb0ELb0ELi2ELi4ELi4ELi4ELb0EEENS1_21CollectiveEpilogueBwdISA_SB_SD_Li256ELb1ELb0ELi2EEENS1_19SingleTileSchedulerILb1ELb0ELb0ELi128EEEEEEEEEvNT_6ParamsE,@function
        .size           _ZN7cutlass13device_kernelIN5flash19enable_sm80_to_sm89INS1_16FlashAttnBwdSm80INS1_25CollectiveMainloopBwdSm80ILi2ELi2EN4cute5tupleIJNS5_1CILi128EEES8_NS7_ILi64EEEEEENS_6half_tEfNS_4arch4Sm80ELb0ELb0ELb1ELb1ELb1ELb0ELb0ELb0ELi2ELi4ELi4ELi4ELb0EEENS1_21CollectiveEpilogueBwdISA_SB_SD_Li256ELb1ELb0ELi2EEENS1_19SingleTileSchedulerILb1ELb0ELb0ELi128EEEEEEEEEvNT_6ParamsE,(.L_x_118 - _ZN7cutlass13device_kernelIN5flash19enable_sm80_to_sm89INS1_16FlashAttnBwdSm80INS1_25CollectiveMainloopBwdSm80ILi2ELi2EN4cute5tupleIJNS5_1CILi128EEES8_NS7_ILi64EEEEEENS_6half_tEfNS_4arch4Sm80ELb0ELb0ELb1ELb1ELb1ELb0ELb0ELb0ELi2ELi4ELi4ELi4ELb0EEENS1_21CollectiveEpilogueBwdISA_SB_SD_Li256ELb1ELb0ELi2EEENS1_19SingleTileSchedulerILb1ELb0ELb0ELi128EEEEEEEEEvNT_6ParamsE)
        .other          _ZN7cutlass13device_kernelIN5flash19enable_sm80_to_sm89INS1_16FlashAttnBwdSm80INS1_25CollectiveMainloopBwdSm80ILi2ELi2EN4cute5tupleIJNS5_1CILi128EEES8_NS7_ILi64EEEEEENS_6half_tEfNS_4arch4Sm80ELb0ELb0ELb1ELb1ELb1ELb0ELb0ELb0ELi2ELi4ELi4ELi4ELb0EEENS1_21CollectiveEpilogueBwdISA_SB_SD_Li256ELb1ELb0ELi2EEENS1_19SingleTileSchedulerILb1ELb0ELb0ELi128EEEEEEEEEvNT_6ParamsE,@"STO_CUDA_ENTRY STV_DEFAULT"
_ZN7cutlass13device_kernelIN5flash19enable_sm80_to_sm89INS1_16FlashAttnBwdSm80INS1_25CollectiveMainloopBwdSm80ILi2ELi2EN4cute5tupleIJNS5_1CILi128EEES8_NS7_ILi64EEEEEENS_6half_tEfNS_4arch4Sm80ELb0ELb0ELb1ELb1ELb1ELb0ELb0ELb0ELi2ELi4ELi4ELi4ELb0EEENS1_21CollectiveEpilogueBwdISA_SB_SD_Li256ELb1ELb0ELi2EEENS1_19SingleTileSchedulerILb1ELb0ELb0ELi128EEEEEEEEEvNT_6ParamsE:
[----:B------:R-:W-:Y:S01]  /*0000*/  LDC R1, c[0x0][0x28] ;  /* 0x00000a00ff017b82 */ /* 0x000fe20000000800 */
[----:B------:R-:W-:Y:S05]  /*0010*/  EXIT ;  /* 0x000000000000794d */ /* 0x000fea0003800000 */
.L_x_46:
        /* <DEDUP_REMOVED lines=14> */
.L_x_118:


//--------------------- .text._ZN7cutlass13device_kernelIN5flash19enable_sm80_to_sm89INS1_16FlashAttnBwdSm80INS1_25CollectiveMainloopBwdSm80ILi2ELi2EN4cute5tupleIJNS5_1CILi128EEES8_NS7_ILi64EEEEEENS_6half_tEfNS_4arch4Sm80ELb0ELb0ELb1ELb1ELb0ELb0ELb0ELb0ELi2ELi4ELi4ELi4ELb0EEENS1_24CollectiveEpilogueBwdGQAISA_fSD_Li256ELb1ELb0EEENS1_19SingleTileSchedulerILb1ELb0ELb0ELi128EEEEEEEEEvNT_6ParamsE --------------------------
	.section	.text._ZN7cutlass13device_kernelIN5flash19enable_sm80_to_sm89INS1_16FlashAttnBwdSm80INS1_25CollectiveMainloopBwdSm80ILi2ELi2EN4cute5tupleIJNS5_1CILi128EEES8_NS7_ILi64EEEEEENS_6half_tEfNS_4arch4Sm80ELb0ELb0ELb1ELb1ELb0ELb0ELb0ELb0ELi2ELi4ELi4ELi4ELb0EEENS1_24CollectiveEpilogueBwdGQAISA_fSD_Li256ELb1ELb0EEENS1_19SingleTileSchedulerILb1ELb0ELb0ELi128EEEEEEEEEvNT_6ParamsE,"ax",@progbits
	.align	128
.text._ZN7cutlass13device_kernelIN5flash19enable_sm80_to_sm89INS1_16FlashAttnBwdSm80INS1_25CollectiveMainloopBwdSm80ILi2ELi2EN4cute5tupleIJNS5_1CILi128EEES8_NS7_ILi64EEEEEENS_6half_tEfNS_4arch4Sm80ELb0ELb0ELb1ELb1ELb0ELb0ELb0ELb0ELi2ELi4ELi4ELi4ELb0EEENS1_24CollectiveEpilogueBwdGQAISA_fSD_Li256ELb1ELb0EEENS1_19SingleTileSchedulerILb1ELb0ELb0ELi128EEEEEEEEEvNT_6ParamsE:
        .type           _ZN7cutlass13device_kernelIN5flash19enable_sm80_to_sm89INS1_16FlashAttnBwdSm80INS1_25CollectiveMainloopBwdSm80ILi2ELi2EN4cute5tupleIJNS5_1CILi128EEES8_NS7_ILi64EEEEEENS_6half_tEfNS_4arch4Sm80ELb0ELb0ELb1ELb1ELb0ELb0ELb0ELb0ELi2ELi4ELi4ELi4ELb0EEENS1_24CollectiveEpilogueBwdGQAISA_fSD_Li256ELb1ELb0EEENS1_19SingleTileSchedulerILb1ELb0ELb0ELi128EEEEEEEEEvNT_6ParamsE,@function
        .size           _ZN7cutlass13device_kernelIN5flash19enable_sm80_to_sm89INS1_16FlashAttnBwdSm80INS1_25CollectiveMainloopBwdSm80ILi2ELi2EN4cute5tupleIJNS5_1CILi128EEES8_NS7_ILi64EEEEEENS_6half_tEfNS_4arch4Sm80ELb0ELb0ELb1ELb1ELb0ELb0ELb0ELb0ELi2ELi4ELi4ELi4ELb0EEENS1_24CollectiveEpilogueBwdGQAISA_fSD_Li256ELb1ELb0EEENS1_19SingleTileSchedulerILb1ELb0ELb0ELi128EEEEEEEEEvNT_6ParamsE,(.L_x_119 - _ZN7cutlass13device_kernelIN5flash19enable_sm80_to_sm89INS1_16FlashAttnBwdSm80INS1_25CollectiveMainloopBwdSm80ILi2ELi2EN4cute5tupleIJNS5_1CILi128EEES8_NS7_ILi64EEEEEENS_6half_tEfNS_4arch4Sm80ELb0ELb0ELb1ELb1ELb0ELb0ELb0ELb0ELi2ELi4ELi4ELi4ELb0EEENS1_24CollectiveEpilogueBwdGQAISA_fSD_Li256ELb1ELb0EEENS1_19SingleTileSchedulerILb1ELb0ELb0ELi128EEEEEEEEEvNT_6ParamsE)
        .other          _ZN7cutlass13device_kernelIN5flash19enable_sm80_to_sm89INS1_16FlashAttnBwdSm80INS1_25CollectiveMainloopBwdSm80ILi2ELi2EN4cute5tupleIJNS5_1CILi128EEES8_NS7_ILi64EEEEEENS_6half_tEfNS_4arch4Sm80ELb0ELb0ELb1ELb1ELb0ELb0ELb0ELb0ELi2ELi4ELi4ELi4ELb0EEENS1_24CollectiveEpilogueBwdGQAISA_fSD_Li256ELb1ELb0EEENS1_19SingleTileSchedulerILb1ELb0ELb0ELi128EEEEEEEEEvNT_6ParamsE,@"STO_CUDA_ENTRY STV_DEFAULT"
_ZN7cutlass13device_kernelIN5flash19enable_sm80_to_sm89INS1_16FlashAttnBwdSm80INS1_25CollectiveMainloopBwdSm80ILi2ELi2EN4cute5tupleIJNS5_1CILi128EEES8_NS7_ILi64EEEEEENS_6half_tEfNS_4arch4Sm80ELb0ELb0ELb1ELb1ELb0ELb0ELb0ELb0ELi2ELi4ELi4ELi4ELb0EEENS1_24CollectiveEpilogueBwdGQAISA_fSD_Li256ELb1ELb0EEENS1_19SingleTileSchedulerILb1ELb0ELb0ELi128EEEEEEEEEvNT_6ParamsE:
[----:B------:R-:W-:Y:S01]  /*0000*/  LDC R1, c[0x0][0x28] ;  /* 0x00000a00ff017b82 */ /* 0x000fe20000000800 */
[----:B------:R-:W-:Y:S05]  /*0010*/  EXIT ;  /* 0x000000000000794d */ /* 0x000fea0003800000 */
.L_x_47:
        /* <DEDUP_REMOVED lines=14> */
.L_x_119:


//--------------------- .text._ZN7cutlass13device_kernelIN5flash19enable_sm80_to_sm89INS1_16FlashAttnBwdSm80INS1_25CollectiveMainloopBwdSm80ILi2ELi2EN4cute5tupleIJNS5_1CILi128EEES8_NS7_ILi64EEEEEENS_6half_tEfNS_4arch4Sm80ELb0ELb0ELb1ELb1ELb1ELb0ELb0ELb0ELi2ELi4ELi4ELi4ELb0EEENS1_24CollectiveEpilogueBwdGQAISA_fSD_Li256ELb1ELb1EEENS1_19SingleTileSchedulerILb1ELb0ELb0ELi128EEEEEEEEEvNT_6ParamsE --------------------------
	.section	.text._ZN7cutlass13device_kernelIN5flash19enable_sm80_to_sm89INS1_16FlashAttnBwdSm80INS1_25CollectiveMainloopBwdSm80ILi2ELi2EN4cute5tupleIJNS5_1CILi128EEES8_NS7_ILi64EEEEEENS_6half_tEfNS_4arch4Sm80ELb0ELb0ELb1ELb1ELb1ELb0ELb0ELb0ELi2ELi4ELi4ELi4ELb0EEENS1_24CollectiveEpilogueBwdGQAISA_fSD_Li256ELb1ELb1EEENS1_19SingleTileSchedulerILb1ELb0ELb0ELi128EEEEEEEEEvNT_6ParamsE,"ax",@progbits
	.align	128
.text._ZN7cutlass13device_kernelIN5flash19enable_sm80_to_sm89INS1_16FlashAttnBwdSm80INS1_25CollectiveMainloopBwdSm80ILi2ELi2EN4cute5tupleIJNS5_1CILi128EEES8_NS7_ILi64EEEEEENS_6half_tEfNS_4arch4Sm80ELb0ELb0ELb1ELb1ELb1ELb0ELb0ELb0ELi2ELi4ELi4ELi4ELb0EEENS1_24CollectiveEpilogueBwdGQAISA_fSD_Li256ELb1ELb1EEENS1_19SingleTileSchedulerILb1ELb0ELb0ELi128EEEEEEEEEvNT_6ParamsE:
        .type           _ZN7cutlass13device_kernelIN5flash19enable_sm80_to_sm89INS1_16FlashAttnBwdSm80INS1_25CollectiveMainloopBwdSm80ILi2ELi2EN4cute5tupleIJNS5_1CILi128EEES8_NS7_ILi64EEEEEENS_6half_tEfNS_4arch4Sm80ELb0ELb0ELb1ELb1ELb1ELb0ELb0ELb0ELi2ELi4ELi4ELi4ELb0EEENS1_24CollectiveEpilogueBwdGQAISA_fSD_Li256ELb1ELb1EEENS1_19SingleTileSchedulerILb1ELb0ELb0ELi128EEEEEEEEEvNT_6ParamsE,@function
        .size           _ZN7cutlass13device_kernelIN5flash19enable_sm80_to_sm89INS1_16FlashAttnBwdSm80INS1_25CollectiveMainloopBwdSm80ILi2ELi2EN4cute5tupleIJNS5_1CILi128EEES8_NS7_ILi64EEEEEENS_6half_tEfNS_4arch4Sm80ELb0ELb0ELb1ELb1ELb1ELb0ELb0ELb0ELi2ELi4ELi4ELi4ELb0EEENS1_24CollectiveEpilogueBwdGQAISA_fSD_Li256ELb1ELb1EEENS1_19SingleTileSchedulerILb1ELb0ELb0ELi128EEEEEEEEEvNT_6ParamsE,(.L_x_120 - _ZN7cutlass13device_kernelIN5flash19enable_sm80_to_sm89INS1_16FlashAttnBwdSm80INS1_25CollectiveMainloopBwdSm80ILi2ELi2EN4cute5tupleIJNS5_1CILi128EEES8_NS7_ILi64EEEEEENS_6half_tEfNS_4arch4Sm80ELb0ELb0ELb1ELb1ELb1ELb0ELb0ELb0ELi2ELi4ELi4ELi4ELb0EEENS1_24CollectiveEpilogueBwdGQAISA_fSD_Li256ELb1ELb1EEENS1_19SingleTileSchedulerILb1ELb0ELb0ELi128EEEEEEEEEvNT_6ParamsE)
        .other          _ZN7cutlass13device_kernelIN5flash19enable_sm80_to_sm89INS1_16FlashAttnBwdSm80INS1_25CollectiveMainloopBwdSm80ILi2ELi2EN4cute5tupleIJNS5_1CILi128EEES8_NS7_ILi64EEEEEENS_6half_tEfNS_4arch4Sm80ELb0ELb0ELb1ELb1ELb1ELb0ELb0ELb0ELi2ELi4ELi4ELi4ELb0EEENS1_24CollectiveEpilogueBwdGQAISA_fSD_Li256ELb1ELb1EEENS1_19SingleTileSchedulerILb1ELb0ELb0ELi128EEEEEEEEEvNT_6ParamsE,@"STO_CUDA_ENTRY STV_DEFAULT"
_ZN7cutlass13device_kernelIN5flash19enable_sm80_to_sm89INS1_16FlashAttnBwdSm80INS1_25CollectiveMainloopBwdSm80ILi2ELi2EN4cute5tupleIJNS5_1CILi128EEES8_NS7_ILi64EEEEEENS_6half_tEfNS_4arch4Sm80ELb0ELb0ELb1ELb1ELb1ELb0ELb0ELb0ELi2ELi4ELi4ELi4ELb0EEENS1_24CollectiveEpilogueBwdGQAISA_fSD_Li256ELb1ELb1EEENS1_19SingleTileSchedulerILb1ELb0ELb0ELi128EEEEEEEEEvNT_6ParamsE:
[----:B------:R-:W-:Y:S01]  /*0000*/  LDC R1, c[0x0][0x28] ;  /* 0x00000a00ff017b82 */ /* 0x000fe20000000800 */
[----:B------:R-:W-:Y:S05]  /*0010*/  EXIT ;  /* 0x000000000000794d */ /* 0x000fea0003800000 */
.L_x_48:
        /* <DEDUP_REMOVED lines=14> */
.L_x_120:


//--------------------- .text._ZN7cutlass13device_kernelIN5flash19enable_sm80_to_sm89INS1_16FlashAttnBwdSm80INS1_25CollectiveMainloopBwdSm80ILi2ELi2EN4cute5tupleIJNS5_1CILi128EEES8_NS7_ILi64EEEEEENS_6half_tEfNS_4arch4Sm80ELb0ELb1ELb1ELb0ELb0ELb0ELb0ELb0ELi2ELi4ELi4ELi4ELb0EEENS1_21CollectiveEpilogueBwdISA_SB_SD_Li256ELb0ELb0ELi2EEENS1_19SingleTileSchedulerILb0ELb0ELb0ELi128EEEEEEEEEvNT_6ParamsE --------------------------
	.section	.text._ZN7cutlass13device_kernelIN5flash19enable_sm80_to_sm89INS1_16FlashAttnBwdSm80INS1_25CollectiveMainloopBwdSm80ILi2ELi2EN4cute5tupleIJNS5_1CILi128EEES8_NS7_ILi64EEEEEENS_6half_tEfNS_4arch4Sm80ELb0ELb1ELb1ELb0ELb0ELb0ELb0ELb0ELi2ELi4ELi4ELi4ELb0EEENS1_21CollectiveEpilogueBwdISA_SB_SD_Li256ELb0ELb0ELi2EEENS1_19SingleTileSchedulerILb0ELb0ELb0ELi128EEEEEEEEEvNT_6ParamsE,"ax",@progbits
	.align	128
.text._ZN7cutlass13device_kernelIN5flash19enable_sm80_to_sm89INS1_16FlashAttnBwdSm80INS1_25CollectiveMainloopBwdSm80ILi2ELi2EN4cute5tupleIJNS5_1CILi128EEES8_NS7_ILi64EEEEEENS_6half_tEfNS_4arch4Sm80ELb0ELb1ELb1ELb0ELb0ELb0ELb0ELb0ELi2ELi4ELi4ELi4ELb0EEENS1_21CollectiveEpilogueBwdISA_SB_SD_Li256ELb0ELb0ELi2EEENS1_19SingleTileSchedulerILb0ELb0ELb0ELi128EEEEEEEEEvNT_6ParamsE:
        .type           _ZN7cutlass13device_kernelIN5flash19enable_sm80_to_sm89INS1_16FlashAttnBwdSm80INS1_25CollectiveMainloopBwdSm80ILi2ELi2EN4cute5tupleIJNS5_1CILi128EEES8_NS7_ILi64EEEEEENS_6half_tEfNS_4arch4Sm80ELb0ELb1ELb1ELb0ELb0ELb0ELb0ELb0ELi2ELi4ELi4ELi4ELb0EEENS1_21CollectiveEpilogueBwdISA_SB_SD_Li256ELb0ELb0ELi2EEENS1_19SingleTileSchedulerILb0ELb0ELb0ELi128EEEEEEEEEvNT_6ParamsE,@function
        .size           _ZN7cutlass13device_kernelIN5flash19enable_sm80_to_sm89INS1_16FlashAttnBwdSm80INS1_25CollectiveMainloopBwdSm80ILi2ELi2EN4cute5tupleIJNS5_1CILi128EEES8_NS7_ILi64EEEEEENS_6half_tEfNS_4arch4Sm80ELb0ELb1ELb1ELb0ELb0ELb0ELb0ELb0ELi2ELi4ELi4ELi4ELb0EEENS1_21CollectiveEpilogueBwdISA_SB_SD_Li256ELb0ELb0ELi2EEENS1_19SingleTileSchedulerILb0ELb0ELb0ELi128EEEEEEEEEvNT_6ParamsE,(.L_x_121 - _ZN7cutlass13device_kernelIN5flash19enable_sm80_to_sm89INS1_16FlashAttnBwdSm80INS1_25CollectiveMainloopBwdSm80ILi2ELi2EN4cute5tupleIJNS5_1CILi128EEES8_NS7_ILi64EEEEEENS_6half_tEfNS_4arch4Sm80ELb0ELb1ELb1ELb0ELb0ELb0ELb0ELb0ELi2ELi4ELi4ELi4ELb0EEENS1_21CollectiveEpilogueBwdISA_SB_SD_Li256ELb0ELb0ELi2EEENS1_19SingleTileSchedulerILb0ELb0ELb0ELi128EEEEEEEEEvNT_6ParamsE)
        .other          _ZN7cutlass13device_kernelIN5flash19enable_sm80_to_sm89INS1_16FlashAttnBwdSm80INS1_25CollectiveMainloopBwdSm80ILi2ELi2EN4cute5tupleIJNS5_1CILi128EEES8_NS7_ILi64EEEEEENS_6half_tEfNS_4arch4Sm80ELb0ELb1ELb1ELb0ELb0ELb0ELb0ELb0ELi2ELi4ELi4ELi4ELb0EEENS1_21CollectiveEpilogueBwdISA_SB_SD_Li256ELb0ELb0ELi2EEENS1_19SingleTileSchedulerILb0ELb0ELb0ELi128EEEEEEEEEvNT_6ParamsE,@"STO_CUDA_ENTRY STV_DEFAULT"
_ZN7cutlass13device_kernelIN5flash19enable_sm80_to_sm89INS1_16FlashAttnBwdSm80INS1_25CollectiveMainloopBwdSm80ILi2ELi2EN4cute5tupleIJNS5_1CILi128EEES8_NS7_ILi64EEEEEENS_6half_tEfNS_4arch4Sm80ELb0ELb1ELb1ELb0ELb0ELb0ELb0ELb0ELi2ELi4ELi4ELi4ELb0EEENS1_21CollectiveEpilogueBwdISA_SB_SD_Li256ELb0ELb0ELi2EEENS1_19SingleTileSchedulerILb0ELb0ELb0ELi128EEEEEEEEEvNT_6ParamsE:
[----:B------:R-:W-:Y:S01]  /*0000*/  LDC R1, c[0x0][0x28] ;  /* 0x00000a00ff017b82 */ /* 0x000fe20000000800 */
[----:B------:R-:W-:Y:S05]  /*0010*/  EXIT ;  /* 0x000000000000794d */ /* 0x000fea0003800000 */
.L_x_49:
        /* <DEDUP_REMOVED lines=14> */
.L_x_121:


//--------------------- .text._ZN7cutlass13device_kernelIN5flash19enable_sm80_to_sm89INS1_16FlashAttnBwdSm80INS1_25CollectiveMainloopBwdSm80ILi2ELi2EN4cute5tupleIJNS5_1CILi128EEES8_NS7_ILi64EEEEEENS_6half_tEfNS_4arch4Sm80ELb0ELb1ELb1ELb0ELb1ELb0ELb0ELb0ELi2ELi4ELi4ELi4ELb0EEENS1_21CollectiveEpilogueBwdISA_SB_SD_Li256ELb0ELb0ELi2EEENS1_19SingleTileSchedulerILb0ELb0ELb0ELi128EEEEEEEEEvNT_6ParamsE --------------------------
	.section	.text._ZN7cutlass13device_kernelIN5flash19enable_sm80_to_sm89INS1_16FlashAttnBwdSm80INS1_25CollectiveMainloopBwdSm80ILi2ELi2EN4cute5tupleIJNS5_1CILi128EEES8_NS7_ILi64EEEEEENS_6half_tEfNS_4arch4Sm80ELb0ELb1ELb1ELb0ELb1ELb0ELb0ELb0ELi2ELi4ELi4ELi4ELb0EEENS1_21CollectiveEpilogueBwdISA_SB_SD_Li256ELb0ELb0ELi2EEENS1_19SingleTileSchedulerILb0ELb0ELb0ELi128EEEEEEEEEvNT_6ParamsE,"ax",@progbits
	.align	128
.text._ZN7cutlass13device_kernelIN5flash19enable_sm80_to_sm89INS1_16FlashAttnBwdSm80INS1_25CollectiveMainloopBwdSm80ILi2ELi2EN4cute5tupleIJNS5_1CILi128EEES8_NS7_ILi64EEEEEENS_6half_tEfNS_4arch4Sm80ELb0ELb1ELb1ELb0ELb1ELb0ELb0ELb0ELi2ELi4ELi4ELi4ELb0EEENS1_21CollectiveEpilogueBwdISA_SB_SD_Li256ELb0ELb0ELi2EEENS1_19SingleTileSchedulerILb0ELb0ELb0ELi128EEEEEEEEEvNT_6ParamsE:
        .type           _ZN7cutlass13device_kernelIN5flash19enable_sm80_to_sm89INS1_16FlashAttnBwdSm80INS1_25CollectiveMainloopBwdSm80ILi2ELi2EN4cute5tupleIJNS5_1CILi128EEES8_NS7_ILi64EEEEEENS_6half_tEfNS_4arch4Sm80ELb0ELb1ELb1ELb0ELb1ELb0ELb0ELb0ELi2ELi4ELi4ELi4ELb0EEENS1_21CollectiveEpilogueBwdISA_SB_SD_Li256ELb0ELb0ELi2EEENS1_19SingleTileSchedulerILb0ELb0ELb0ELi128EEEEEEEEEvNT_6ParamsE,@function
        .size           _ZN7cutlass13device_kernelIN5flash19enable_sm80_to_sm89INS1_16FlashAttnBwdSm80INS1_25CollectiveMainloopBwdSm80ILi2ELi2EN4cute5tupleIJNS5_1CILi128EEES8_NS7_ILi64EEEEEENS_6half_tEfNS_4arch4Sm80ELb0ELb1ELb1ELb0ELb1ELb0ELb0ELb0ELi2ELi4ELi4ELi4ELb0EEENS1_21CollectiveEpilogueBwdISA_SB_SD_Li256ELb0ELb0ELi2EEENS1_19SingleTileSchedulerILb0ELb0ELb0ELi128EEEEEEEEEvNT_6ParamsE,(.L_x_122 - _ZN7cutlass13device_kernelIN5flash19enable_sm80_to_sm89INS1_16FlashAttnBwdSm80INS1_25CollectiveMainloopBwdSm80ILi2ELi2EN4cute5tupleIJNS5_1CILi128EEES8_NS7_ILi64EEEEEENS_6half_tEfNS_4arch4Sm80ELb0ELb1ELb1ELb0ELb1ELb0ELb0ELb0ELi2ELi4ELi4ELi4ELb0EEENS1_21CollectiveEpilogueBwdISA_SB_SD_Li256ELb0ELb0ELi2EEENS1_19SingleTileSchedulerILb0ELb0ELb0ELi128EEEEEEEEEvNT_6ParamsE)
        .other          _ZN7cutlass13device_kernelIN5flash19enable_sm80_to_sm89INS1_16FlashAttnBwdSm80INS1_25CollectiveMainloopBwdSm80ILi2ELi2EN4cute5tupleIJNS5_1CILi128EEES8_NS7_ILi64EEEEEENS_6half_tEfNS_4arch4Sm80ELb0ELb1ELb1ELb0ELb1ELb0ELb0ELb0ELi2ELi4ELi4ELi4ELb0EEENS1_21CollectiveEpilogueBwdISA_SB_SD_Li256ELb0ELb0ELi2EEENS1_19SingleTileSchedulerILb0ELb0ELb0ELi128EEEEEEEEEvNT_6ParamsE,@"STO_CUDA_ENTRY STV_DEFAULT"
_ZN7cutlass13device_kernelIN5flash19enable_sm80_to_sm89INS1_16FlashAttnBwdSm80INS1_25CollectiveMainloopBwdSm80ILi2ELi2EN4cute5tupleIJNS5_1CILi128EEES8_NS7_ILi64EEEEEENS_6half_tEfNS_4arch4Sm80ELb0ELb1ELb1ELb0ELb1ELb0ELb0ELb0ELi2ELi4ELi4ELi4ELb0EEENS1_21CollectiveEpilogueBwdISA_SB_SD_Li256ELb0ELb0ELi2EEENS1_19SingleTileSchedulerILb0ELb0ELb0ELi128EEEEEEEEEvNT_6ParamsE:
[----:B------:R-:W-:Y:S01]  /*0000*/  LDC R1, c[0x0][0x28] ;  /* 0x00000a00ff017b82 */ /* 0x000fe20000000800 */
[----:B------:R-:W-:Y:S05]  /*0010*/  EXIT ;  /* 0x000000000000794d */ /* 0x000fea0003800000 */
.L_x_50:
        /* <DEDUP_REMOVED lines=14> */
.L_x_122:


//--------------------- .text._ZN7cutlass13device_kernelIN5flash19enable_sm80_to_sm89INS1_16FlashAttnBwdSm80INS1_25CollectiveMainloopBwdSm80ILi2ELi2EN4cute5tupleIJNS5_1CILi128EEES8_NS7_ILi64EEEEEENS_6half_tEfNS_4arch4Sm80ELb0ELb1ELb1ELb0ELb0ELb0ELb0ELb0ELi2ELi4ELi4ELi4ELb0EEENS1_24CollectiveEpilogueBwdGQAISA_fSD_Li256ELb0ELb0EEENS1_19SingleTileSchedulerILb0ELb0ELb0ELi128EEEEEEEEEvNT_6ParamsE --------------------------
	.section	.text._ZN7cutlass13device_kernelIN5flash19enable_sm80_to_sm89INS1_16FlashAttnBwdSm80INS1_25CollectiveMainloopBwdSm80ILi2ELi2EN4cute5tupleIJNS5_1CILi128EEES8_NS7_ILi64EEEEEENS_6half_tEfNS_4arch4Sm80ELb0ELb1ELb1ELb0ELb0ELb0ELb0ELb0ELi2ELi4ELi4ELi4ELb0EEENS1_24CollectiveEpilogueBwdGQAISA_fSD_Li256ELb0ELb0EEENS1_19SingleTileSchedulerILb0ELb0ELb0ELi128EEEEEEEEEvNT_6ParamsE,"ax",@progbits
	.align	128
.text._ZN7cutlass13device_kernelIN5flash19enable_sm80_to_sm89INS1_16FlashAttnBwdSm80INS1_25CollectiveMainloopBwdSm80ILi2ELi2EN4cute5tupleIJNS5_1CILi128EEES8_NS7_ILi64EEEEEENS_6half_tEfNS_4arch4Sm80ELb0ELb1ELb1ELb0ELb0ELb0ELb0ELb0ELi2ELi4ELi4ELi4ELb0EEENS1_24CollectiveEpilogueBwdGQAISA_fSD_Li256ELb0ELb0EEENS1_19SingleTileSchedulerILb0ELb0ELb0ELi128EEEEEEEEEvNT_6ParamsE:
        .type           _ZN7cutlass13device_kernelIN5flash19enable_sm80_to_sm89INS1_16FlashAttnBwdSm80INS1_25CollectiveMainloopBwdSm80ILi2ELi2EN4cute5tupleIJNS5_1CILi128EEES8_NS7_ILi64EEEEEENS_6half_tEfNS_4arch4Sm80ELb0ELb1ELb1ELb0ELb0ELb0ELb0ELb0ELi2ELi4ELi4ELi4ELb0EEENS1_24CollectiveEpilogueBwdGQAISA_fSD_Li256ELb0ELb0EEENS1_19SingleTileSchedulerILb0ELb0ELb0ELi128EEEEEEEEEvNT_6ParamsE,@function
        .size           _ZN7cutlass13device_kernelIN5flash19enable_sm80_to_sm89INS1_16FlashAttnBwdSm80INS1_25CollectiveMainloopBwdSm80ILi2ELi2EN4cute5tupleIJNS5_1CILi128EEES8_NS7_ILi64EEEEEENS_6half_tEfNS_4arch4Sm80ELb0ELb1ELb1ELb0ELb0ELb0ELb0ELb0ELi2ELi4ELi4ELi4ELb0EEENS1_24CollectiveEpilogueBwdGQAISA_fSD_Li256ELb0ELb0EEENS1_19SingleTileSchedulerILb0ELb0ELb0ELi128EEEEEEEEEvNT_6ParamsE,(.L_x_123 - _ZN7cutlass13device_kernelIN5flash19enable_sm80_to_sm89INS1_16FlashAttnBwdSm80INS1_25CollectiveMainloopBwdSm80ILi2ELi2EN4cute5tupleIJNS5_1CILi128EEES8_NS7_ILi64EEEEEENS_6half_tEfNS_4arch4Sm80ELb0ELb1ELb1ELb0ELb0ELb0ELb0ELb0ELi2ELi4ELi4ELi4ELb0EEENS1_24CollectiveEpilogueBwdGQAISA_fSD_Li256ELb0ELb0EEENS1_19SingleTileSchedulerILb0ELb0ELb0ELi128EEEEEEEEEvNT_6ParamsE)
        .other          _ZN7cutlass13device_kernelIN5flash19enable_sm80_to_sm89INS1_16FlashAttnBwdSm80INS1_25CollectiveMainloopBwdSm80ILi2ELi2EN4cute5tupleIJNS5_1CILi128EEES8_NS7_ILi64EEEEEENS_6half_tEfNS_4arch4Sm80ELb0ELb1ELb1ELb0ELb0ELb0ELb0ELb0ELi2ELi4ELi4ELi4ELb0EEENS1_24CollectiveEpilogueBwdGQAISA_fSD_Li256ELb0ELb0EEENS1_19SingleTileSchedulerILb0ELb0ELb0ELi128EEEEEEEEEvNT_6ParamsE,@"STO_CUDA_ENTRY STV_DEFAULT"
_ZN7cutlass13device_kernelIN5flash19enable_sm80_to_sm89INS1_16FlashAttnBwdSm80INS1_25CollectiveMainloopBwdSm80ILi2ELi2EN4cute5tupleIJNS5_1CILi128EEES8_NS7_ILi64EEEEEENS_6half_tEfNS_4arch4Sm80ELb0ELb1ELb1ELb0ELb0ELb0ELb0ELb0ELi2ELi4ELi4ELi4ELb0EEENS1_24CollectiveEpilogueBwdGQAISA_fSD_Li256ELb0ELb0EEENS1_19SingleTileSchedulerILb0ELb0ELb0ELi128EEEEEEEEEvNT_6ParamsE:
[----:B------:R-:W-:Y:S01]  /*0000*/  LDC R1, c[0x0][0x28] ;  /* 0x00000a00ff017b82 */ /* 0x000fe20000000800 */
[----:B------:R-:W-:Y:S05]  /*0010*/  EXIT ;  /* 0x000000000000794d */ /* 0x000fea0003800000 */
.L_x_51:
        /* <DEDUP_REMOVED lines=14> */
.L_x_123:


//--------------------- .text._ZN7cutlass13device_kernelIN5flash19enable_sm80_to_sm89INS1_16FlashAttnBwdSm80INS1_25CollectiveMainloopBwdSm80ILi2ELi2EN4cute5tupleIJNS5_1CILi128EEES8_NS7_ILi64EEEEEENS_6half_tEfNS_4arch4Sm80ELb0ELb1ELb1ELb0ELb1ELb0ELb0ELb0ELi2ELi4ELi4ELi4ELb0EEENS1_24CollectiveEpilogueBwdGQAISA_fSD_Li256ELb0ELb1EEENS1_19SingleTileSchedulerILb0ELb0ELb0ELi128EEEEEEEEEvNT_6ParamsE --------------------------
	.section	.text._ZN7cutlass13device_kernelIN5flash19enable_sm80_to_sm89INS1_16FlashAttnBwdSm80INS1_25CollectiveMainloopBwdSm80ILi2ELi2EN4cute5tupleIJNS5_1CILi128EEES8_NS7_ILi64EEEEEENS_6half_tEfNS_4arch4Sm80ELb0ELb1ELb1ELb0ELb1ELb0ELb0ELb0ELi2ELi4ELi4ELi4ELb0EEENS1_24CollectiveEpilogueBwdGQAISA_fSD_Li256ELb0ELb1EEENS1_19SingleTileSchedulerILb0ELb0ELb0ELi128EEEEEEEEEvNT_6ParamsE,"ax",@progbits
	.align	128
.text._ZN7cutlass13device_kernelIN5flash19enable_sm80_to_sm89INS1_16FlashAttnBwdSm80INS1_25CollectiveMainloopBwdSm80ILi2ELi2EN4cute5tupleIJNS5_1CILi128EEES8_NS7_ILi64EEEEEENS_6half_tEfNS_4arch4Sm80ELb0ELb1ELb1ELb0ELb1ELb0ELb0ELb0ELi2ELi4ELi4ELi4ELb0EEENS1_24CollectiveEpilogueBwdGQAISA_fSD_Li256ELb0ELb1EEENS1_19SingleTileSchedulerILb0ELb0ELb0ELi128EEEEEEEEEvNT_6ParamsE:
        .type           _ZN7cutlass13device_kernelIN5flash19enable_sm80_to_sm89INS1_16FlashAttnBwdSm80INS1_25CollectiveMainloopBwdSm80ILi2ELi2EN4cute5tupleIJNS5_1CILi128EEES8_NS7_ILi64EEEEEENS_6half_tEfNS_4arch4Sm80ELb0ELb1ELb1ELb0ELb1ELb0ELb0ELb0ELi2ELi4ELi4ELi4ELb0EEENS1_24CollectiveEpilogueBwdGQAISA_fSD_Li256ELb0ELb1EEENS1_19SingleTileSchedulerILb0ELb0ELb0ELi128EEEEEEEEEvNT_6ParamsE,@function
        .size           _ZN7cutlass13device_kernelIN5flash19enable_sm80_to_sm89INS1_16FlashAttnBwdSm80INS1_25CollectiveMainloopBwdSm80ILi2ELi2EN4cute5tupleIJNS5_1CILi128EEES8_NS7_ILi64EEEEEENS_6half_tEfNS_4arch4Sm80ELb0ELb1ELb1ELb0ELb1ELb0ELb0ELb0ELi2ELi4ELi4ELi4ELb0EEENS1_24CollectiveEpilogueBwdGQAISA_fSD_Li256ELb0ELb1EEENS1_19SingleTileSchedulerILb0ELb0ELb0ELi128EEEEEEEEEvNT_6ParamsE,(.L_x_124 - _ZN7cutlass13device_kernelIN5flash19enable_sm80_to_sm89INS1_16FlashAttnBwdSm80INS1_25CollectiveMainloopBwdSm80ILi2ELi2EN4cute5tupleIJNS5_1CILi128EEES8_NS7_ILi64EEEEEENS_6half_tEfNS_4arch4Sm80ELb0ELb1ELb1ELb0ELb1ELb0ELb0ELb0ELi2ELi4ELi4ELi4ELb0EEENS1_24CollectiveEpilogueBwdGQAISA_fSD_Li256ELb0ELb1EEENS1_19SingleTileSchedulerILb0ELb0ELb0ELi128EEEEEEEEEvNT_6ParamsE)
        .other          _ZN7cutlass13device_kernelIN5flash19enable_sm80_to_sm89INS1_16FlashAttnBwdSm80INS1_25CollectiveMainloopBwdSm80ILi2ELi2EN4cute5tupleIJNS5_1CILi128EEES8_NS7_ILi64EEEEEENS_6half_tEfNS_4arch4Sm80ELb0ELb1ELb1ELb0ELb1ELb0ELb0ELb0ELi2ELi4ELi4ELi4ELb0EEENS1_24CollectiveEpilogueBwdGQAISA_fSD_Li256ELb0ELb1EEENS1_19SingleTileSchedulerILb0ELb0ELb0ELi128EEEEEEEEEvNT_6ParamsE,@"STO_CUDA_ENTRY STV_DEFAULT"
_ZN7cutlass13device_kernelIN5flash19enable_sm80_to_sm89INS1_16FlashAttnBwdSm80INS1_25CollectiveMainloopBwdSm80ILi2ELi2EN4cute5tupleIJNS5_1CILi128EEES8_NS7_ILi64EEEEEENS_6half_tEfNS_4arch4Sm80ELb0ELb1ELb1ELb0ELb1ELb0ELb0ELb0ELi2ELi4ELi4ELi4ELb0EEENS1_24CollectiveEpilogueBwdGQAISA_fSD_Li256ELb0ELb1EEENS1_19SingleTileSchedulerILb0ELb0ELb0ELi128EEEEEEEEEvNT_6ParamsE:
[----:B------:R-:W-:Y:S01]  /*0000*/  LDC R1, c[0x0][0x28] ;  /* 0x00000a00ff017b82 */ /* 0x000fe20000000800 */
[----:B------:R-:W-:Y:S05]  /*0010*/  EXIT ;  /* 0x000000000000794d */ /* 0x000fea0003800000 */
.L_x_52:
        /* <DEDUP_REMOVED lines=14> */
.L_x_124:


//--------------------- .text._ZN7cutlass13device_kernelIN5flash19enable_sm80_to_sm89INS1_16FlashAttnBwdSm80INS1_25CollectiveMainloopBwdSm80ILi2ELi2EN4cute5tupleIJNS5_1CILi128EEES8_NS7_ILi64EEEEEENS_6half_tEfNS_4arch4Sm80ELb0ELb1ELb1ELb1ELb0ELb0ELb0ELb0ELi2ELi4ELi4ELi4ELb0EEENS1_21CollectiveEpilogueBwdISA_SB_SD_Li256ELb1ELb0ELi2EEENS1_19SingleTileSchedulerILb1ELb0ELb0ELi128EEEEEEEEEvNT_6ParamsE --------------------------
	.section	.text._ZN7cutlass13device_kernelIN5flash19enable_sm80_to_sm89INS1_16FlashAttnBwdSm80INS1_25CollectiveMainloopBwdSm80ILi2ELi2EN4cute5tupleIJNS5_1CILi128EEES8_NS7_ILi64EEEEEENS_6half_tEfNS_4arch4Sm80ELb0ELb1ELb1ELb1ELb0ELb0ELb0ELb0ELi2ELi4ELi4ELi4ELb0EEENS1_21CollectiveEpilogueBwdISA_SB_SD_Li256ELb1ELb0ELi2EEENS1_19SingleTileSchedulerILb1ELb0ELb0ELi128EEEEEEEEEvNT_6ParamsE,"ax",@progbits
	.align	128
.text._ZN7cutlass13device_kernelIN5flash19enable_sm80_to_sm89INS1_16FlashAttnBwdSm80INS1_25CollectiveMainloopBwdSm80ILi2ELi2EN4cute5tupleIJNS5_1CILi128EEES8_NS7_ILi64EEEEEENS_6half_tEfNS_4arch4Sm80ELb0ELb1ELb1ELb1ELb0ELb0ELb0ELb0ELi2ELi4ELi4ELi4ELb0EEENS1_21CollectiveEpilogueBwdISA_SB_SD_Li256ELb1ELb0ELi2EEENS1_19SingleTileSchedulerILb1ELb0ELb0ELi128EEEEEEEEEvNT_6ParamsE:
        .type           _ZN7cutlass13device_kernelIN5flash19enable_sm80_to_sm89INS1_16FlashAttnBwdSm80INS1_25CollectiveMainloopBwdSm80ILi2ELi2EN4cute5tupleIJNS5_1CILi128EEES8_NS7_ILi64EEEEEENS_6half_tEfNS_4arch4Sm80ELb0ELb1ELb1ELb1ELb0ELb0ELb0ELb0ELi2ELi4ELi4ELi4ELb0EEENS1_21CollectiveEpilogueBwdISA_SB_SD_Li256ELb1ELb0ELi2EEENS1_19SingleTileSchedulerILb1ELb0ELb0ELi128EEEEEEEEEvNT_6ParamsE,@function
        .size           _ZN7cutlass13device_kernelIN5flash19enable_sm80_to_sm89INS1_16FlashAttnBwdSm80INS1_25CollectiveMainloopBwdSm80ILi2ELi2EN4cute5tupleIJNS5_1CILi128EEES8_NS7_ILi64EEEEEENS_6half_tEfNS_4arch4Sm80ELb0ELb1ELb1ELb1ELb0ELb0ELb0ELb0ELi2ELi4ELi4ELi4ELb0EEENS1_21CollectiveEpilogueBwdISA_SB_SD_Li256ELb1ELb0ELi2EEENS1_19SingleTileSchedulerILb1ELb0ELb0ELi128EEEEEEEEEvNT_6ParamsE,(.L_x_125 - _ZN7cutlass13device_kernelIN5flash19enable_sm80_to_sm89INS1_16FlashAttnBwdSm80INS1_25CollectiveMainloopBwdSm80ILi2ELi2EN4cute5tupleIJNS5_1CILi128EEES8_NS7_ILi64EEEEEENS_6half_tEfNS_4arch4Sm80ELb0ELb1ELb1ELb1ELb0ELb0ELb0ELb0ELi2ELi4ELi4ELi4ELb0EEENS1_21CollectiveEpilogueBwdISA_SB_SD_Li256ELb1ELb0ELi2EEENS1_19SingleTileSchedulerILb1ELb0ELb0ELi128EEEEEEEEEvNT_6ParamsE)
        .other          _ZN7cutlass13device_kernelIN5flash19enable_sm80_to_sm89INS1_16FlashAttnBwdSm80INS1_25CollectiveMainloopBwdSm80ILi2ELi2EN4cute5tupleIJNS5_1CILi128EEES8_NS7_ILi64EEEEEENS_6half_tEfNS_4arch4Sm80ELb0ELb1ELb1ELb1ELb0ELb0ELb0ELb0ELi2ELi4ELi4ELi4ELb0EEENS1_21CollectiveEpilogueBwdISA_SB_SD_Li256ELb1ELb0ELi2EEENS1_19SingleTileSchedulerILb1ELb0ELb0ELi128EEEEEEEEEvNT_6ParamsE,@"STO_CUDA_ENTRY STV_DEFAULT"
_ZN7cutlass13device_kernelIN5flash19enable_sm80_to_sm89INS1_16FlashAttnBwdSm80INS1_25CollectiveMainloopBwdSm80ILi2ELi2EN4cute5tupleIJNS5_1CILi128EEES8_NS7_ILi64EEEEEENS_6half_tEfNS_4arch4Sm80ELb0ELb1ELb1ELb1ELb0ELb0ELb0ELb0ELi2ELi4ELi4ELi4ELb0EEENS1_21CollectiveEpilogueBwdISA_SB_SD_Li256ELb1ELb0ELi2EEENS1_19SingleTileSchedulerILb1ELb0ELb0ELi128EEEEEEEEEvNT_6ParamsE:
[----:B------:R-:W-:Y:S01]  /*0000*/  LDC R1, c[0x0][0x28] ;  /* 0x00000a00ff017b82 */ /* 0x000fe20000000800 */
[----:B------:R-:W-:Y:S05]  /*0010*/  EXIT ;  /* 0x000000000000794d */ /* 0x000fea0003800000 */
.L_x_53:
        /* <DEDUP_REMOVED lines=14> */
.L_x_125:


//--------------------- .text._ZN7cutlass13device_kernelIN5flash19enable_sm80_to_sm89INS1_16FlashAttnBwdSm80INS1_25CollectiveMainloopBwdSm80ILi2ELi2EN4cute5tupleIJNS5_1CILi128EEES8_NS7_ILi64EEEEEENS_6half_tEfNS_4arch4Sm80ELb0ELb1ELb1ELb1ELb1ELb0ELb0ELb0ELi2ELi4ELi4ELi4ELb0EEENS1_21CollectiveEpilogueBwdISA_SB_SD_Li256ELb1ELb0ELi2EEENS1_19SingleTileSchedulerILb1ELb0ELb0ELi128EEEEEEEEEvNT_6ParamsE --------------------------
	.section	.text._ZN7cutlass13device_kernelIN5flash19enable_sm80_to_sm89INS1_16FlashAttnBwdSm80INS1_25CollectiveMainloopBwdSm80ILi2ELi2EN4cute5tupleIJNS5_1CILi128EEES8_NS7_ILi64EEEEEENS_6half_tEfNS_4arch4Sm80ELb0ELb1ELb1ELb1ELb1ELb0ELb0ELb0ELi2ELi4ELi4ELi4ELb0EEENS1_21CollectiveEpilogueBwdISA_SB_SD_Li256ELb1ELb0ELi2EEENS1_19SingleTileSchedulerILb1ELb0ELb0ELi128EEEEEEEEEvNT_6ParamsE,"ax",@progbits
	.align	128
.text._ZN7cutlass13device_kernelIN5flash19enable_sm80_to_sm89INS1_16FlashAttnBwdSm80INS1_25CollectiveMainloopBwdSm80ILi2ELi2EN4cute5tupleIJNS5_1CILi128EEES8_NS7_ILi64EEEEEENS_6half_tEfNS_4arch4Sm80ELb0ELb1ELb1ELb1ELb1ELb0ELb0ELb0ELi2ELi4ELi4ELi4ELb0EEENS1_21CollectiveEpilogueBwdISA_SB_SD_Li256ELb1ELb0ELi2EEENS1_19SingleTileSchedulerILb1ELb0ELb0ELi128EEEEEEEEEvNT_6ParamsE:
        .type           _ZN7cutlass13device_kernelIN5flash19enable_sm80_to_sm89INS1_16FlashAttnBwdSm80INS1_25CollectiveMainloopBwdSm80ILi2ELi2EN4cute5tupleIJNS5_1CILi128EEES8_NS7_ILi64EEEEEENS_6half_tEfNS_4arch4Sm80ELb0ELb1ELb1ELb1ELb1ELb0ELb0ELb0ELi2ELi4ELi4ELi4ELb0EEENS1_21CollectiveEpilogueBwdISA_SB_SD_Li256ELb1ELb0ELi2EEENS1_19SingleTileSchedulerILb1ELb0ELb0ELi128EEEEEEEEEvNT_6ParamsE,@function
        .size           _ZN7cutlass13device_kernelIN5flash19enable_sm80_to_sm89INS1_16FlashAttnBwdSm80INS1_25CollectiveMainloopBwdSm80ILi2ELi2EN4cute5tupleIJNS5_1CILi128EEES8_NS7_ILi64EEEEEENS_6half_tEfNS_4arch4Sm80ELb0ELb1ELb1ELb1ELb1ELb0ELb0ELb0ELi2ELi4ELi4ELi4ELb0EEENS1_21CollectiveEpilogueBwdISA_SB_SD_Li256ELb1ELb0ELi2EEENS1_19SingleTileSchedulerILb1ELb0ELb0ELi128EEEEEEEEEvNT_6ParamsE,(.L_x_126 - _ZN7cutlass13device_kernelIN5flash19enable_sm80_to_sm89INS1_16FlashAttnBwdSm80INS1_25CollectiveMainloopBwdSm80ILi2ELi2EN4cute5tupleIJNS5_1CILi128EEES8_NS7_ILi64EEEEEENS_6half_tEfNS_4arch4Sm80ELb0ELb1ELb1ELb1ELb1ELb0ELb0ELb0ELi2ELi4ELi4ELi4ELb0EEENS1_21CollectiveEpilogueBwdISA_SB_SD_Li256ELb1ELb0ELi2EEENS1_19SingleTileSchedulerILb1ELb0ELb0ELi128EEEEEEEEEvNT_6ParamsE)
        .other          _ZN7cutlass13device_kernelIN5flash19enable_sm80_to_sm89INS1_16FlashAttnBwdSm80INS1_25CollectiveMainloopBwdSm80ILi2ELi2EN4cute5tupleIJNS5_1CILi128EEES8_NS7_ILi64EEEEEENS_6half_tEfNS_4arch4Sm80ELb0ELb1ELb1ELb1ELb1ELb0ELb0ELb0ELi2ELi4ELi4ELi4ELb0EEENS1_21CollectiveEpilogueBwdISA_SB_SD_Li256ELb1ELb0ELi2EEENS1_19SingleTileSchedulerILb1ELb0ELb0ELi128EEEEEEEEEvNT_6ParamsE,@"STO_CUDA_ENTRY STV_DEFAULT"
_ZN7cutlass13device_kernelIN5flash19enable_sm80_to_sm89INS1_16FlashAttnBwdSm80INS1_25CollectiveMainloopBwdSm80ILi2ELi2EN4cute5tupleIJNS5_1CILi128EEES8_NS7_ILi64EEEEEENS_6half_tEfNS_4arch4Sm80ELb0ELb1ELb1ELb1ELb1ELb0ELb0ELb0ELi2ELi4ELi4ELi4ELb0EEENS1_21CollectiveEpilogueBwdISA_SB_SD_Li256ELb1ELb0ELi2EEENS1_19SingleTileSchedulerILb1ELb0ELb0ELi128EEEEEEEEEvNT_6ParamsE:
[----:B------:R-:W-:Y:S01]  /*0000*/  LDC R1, c[0x0][0x28] ;  /* 0x00000a00ff017b82 */ /* 0x000fe20000000800 */
[----:B------:R-:W-:Y:S05]  /*0010*/  EXIT ;  /* 0x000000000000794d */ /* 0x000fea0003800000 */
.L_x_54:
        /* <DEDUP_REMOVED lines=14> */
.L_x_126:


//--------------------- .text._ZN7cutlass13device_kernelIN5flash19enable_sm80_to_sm89INS1_16FlashAttnBwdSm80INS1_25CollectiveMainloopBwdSm80ILi2ELi2EN4cute5tupleIJNS5_1CILi128EEES8_NS7_ILi64EEEEEENS_6half_tEfNS_4arch4Sm80ELb0ELb1ELb1ELb1ELb0ELb0ELb0ELb0ELi2ELi4ELi4ELi4ELb0EEENS1_24CollectiveEpilogueBwdGQAISA_fSD_Li256ELb1ELb0EEENS1_19SingleTileSchedulerILb1ELb0ELb0ELi128EEEEEEEEEvNT_6ParamsE --------------------------
	.section	.text._ZN7cutlass13device_kernelIN5flash19enable_sm80_to_sm89INS1_16FlashAttnBwdSm80INS1_25CollectiveMainloopBwdSm80ILi2ELi2EN4cute5tupleIJNS5_1CILi128EEES8_NS7_ILi64EEEEEENS_6half_tEfNS_4arch4Sm80ELb0ELb1ELb1ELb1ELb0ELb0ELb0ELb0ELi2ELi4ELi4ELi4ELb0EEENS1_24CollectiveEpilogueBwdGQAISA_fSD_Li256ELb1ELb0EEENS1_19SingleTileSchedulerILb1ELb0ELb0ELi128EEEEEEEEEvNT_6ParamsE,"ax",@progbits
	.align	128
.text._ZN7cutlass13device_kernelIN5flash19enable_sm80_to_sm89INS1_16FlashAttnBwdSm80INS1_25CollectiveMainloopBwdSm80ILi2ELi2EN4cute5tupleIJNS5_1CILi128EEES8_NS7_ILi64EEEEEENS_6half_tEfNS_4arch4Sm80ELb0ELb1ELb1ELb1ELb0ELb0ELb0ELb0ELi2ELi4ELi4ELi4ELb0EEENS1_24CollectiveEpilogueBwdGQAISA_fSD_Li256ELb1ELb0EEENS1_19SingleTileSchedulerILb1ELb0ELb0ELi128EEEEEEEEEvNT_6ParamsE:
        .type           _ZN7cutlass13device_kernelIN5flash19enable_sm80_to_sm89INS1_16FlashAttnBwdSm80INS1_25CollectiveMainloopBwdSm80ILi2ELi2EN4cute5tupleIJNS5_1CILi128EEES8_NS7_ILi64EEEEEENS_6half_tEfNS_4arch4Sm80ELb0ELb1ELb1ELb1ELb0ELb0ELb0ELb0ELi2ELi4ELi4ELi4ELb0EEENS1_24CollectiveEpilogueBwdGQAISA_fSD_Li256ELb1ELb0EEENS1_19SingleTileSchedulerILb1ELb0ELb0ELi128EEEEEEEEEvNT_6ParamsE,@function
        .size           _ZN7cutlass13device_kernelIN5flash19enable_sm80_to_sm89INS1_16FlashAttnBwdSm80INS1_25CollectiveMainloopBwdSm80ILi2ELi2EN4cute5tupleIJNS5_1CILi128EEES8_NS7_ILi64EEEEEENS_6half_tEfNS_4arch4Sm80ELb0ELb1ELb1ELb1ELb0ELb0ELb0ELb0ELi2ELi4ELi4ELi4ELb0EEENS1_24CollectiveEpilogueBwdGQAISA_fSD_Li256ELb1ELb0EEENS1_19SingleTileSchedulerILb1ELb0ELb0ELi128EEEEEEEEEvNT_6ParamsE,(.L_x_127 - _ZN7cutlass13device_kernelIN5flash19enable_sm80_to_sm89INS1_16FlashAttnBwdSm80INS1_25CollectiveMainloopBwdSm80ILi2ELi2EN4cute5tupleIJNS5_1CILi128EEES8_NS7_ILi64EEEEEENS_6half_tEfNS_4arch4Sm80ELb0ELb1ELb1ELb1ELb0ELb0ELb0ELb0ELi2ELi4ELi4ELi4ELb0EEENS1_24CollectiveEpilogueBwdGQAISA_fSD_Li256ELb1ELb0EEENS1_19SingleTileSchedulerILb1ELb0ELb0ELi128EEEEEEEEEvNT_6ParamsE)
        .other          _ZN7cutlass13device_kernelIN5flash19enable_sm80_to_sm89INS1_16FlashAttnBwdSm80INS1_25CollectiveMainloopBwdSm80ILi2ELi2EN4cute5tupleIJNS5_1CILi128EEES8_NS7_ILi64EEEEEENS_6half_tEfNS_4arch4Sm80ELb0ELb1ELb1ELb1ELb0ELb0ELb0ELb0ELi2ELi4ELi4ELi4ELb0EEENS1_24CollectiveEpilogueBwdGQAISA_fSD_Li256ELb1ELb0EEENS1_19SingleTileSchedulerILb1ELb0ELb0ELi128EEEEEEEEEvNT_6ParamsE,@"STO_CUDA_ENTRY STV_DEFAULT"
_ZN7cutlass13device_kernelIN5flash19enable_sm80_to_sm89INS1_16FlashAttnBwdSm80INS1_25CollectiveMainloopBwdSm80ILi2ELi2EN4cute5tupleIJNS5_1CILi128EEES8_NS7_ILi64EEEEEENS_6half_tEfNS_4arch4Sm80ELb0ELb1ELb1ELb1ELb0ELb0ELb0ELb0ELi2ELi4ELi4ELi4ELb0EEENS1_24CollectiveEpilogueBwdGQAISA_fSD_Li256ELb1ELb0EEENS1_19SingleTileSchedulerILb1ELb0ELb0ELi128EEEEEEEEEvNT_6ParamsE:
[----:B------:R-:W-:Y:S01]  /*0000*/  LDC R1, c[0x0][0x28] ;  /* 0x00000a00ff017b82 */ /* 0x000fe20000000800 */
[----:B------:R-:W-:Y:S05]  /*0010*/  EXIT ;  /* 0x000000000000794d */ /* 0x000fea0003800000 */
.L_x_55:
        /* <DEDUP_REMOVED lines=14> */
.L_x_127:


//--------------------- .text._ZN7cutlass13device_kernelIN5flash19enable_sm80_to_sm89INS1_16FlashAttnBwdSm80INS1_25CollectiveMainloopBwdSm80ILi2ELi2EN4cute5tupleIJNS5_1CILi128EEES8_NS7_ILi64EEEEEENS_6half_tEfNS_4arch4Sm80ELb0ELb1ELb1ELb1ELb1ELb0ELb0ELb0ELi2ELi4ELi4ELi4ELb0EEENS1_24CollectiveEpilogueBwdGQAISA_fSD_Li256ELb1ELb1EEENS1_19SingleTileSchedulerILb1ELb0ELb0ELi128EEEEEEEEEvNT_6ParamsE --------------------------
	.section	.text._ZN7cutlass13device_kernelIN5flash19enable_sm80_to_sm89INS1_16FlashAttnBwdSm80INS1_25CollectiveMainloopBwdSm80ILi2ELi2EN4cute5tupleIJNS5_1CILi128EEES8_NS7_ILi64EEEEEENS_6half_tEfNS_4arch4Sm80ELb0ELb1ELb1ELb1ELb1ELb0ELb0ELb0ELi2ELi4ELi4ELi4ELb0EEENS1_24CollectiveEpilogueBwdGQAISA_fSD_Li256ELb1ELb1EEENS1_19SingleTileSchedulerILb1ELb0ELb0ELi128EEEEEEEEEvNT_6ParamsE,"ax",@progbits
	.align	128
.text._ZN7cutlass13device_kernelIN5flash19enable_sm80_to_sm89INS1_16FlashAttnBwdSm80INS1_25CollectiveMainloopBwdSm80ILi2ELi2EN4cute5tupleIJNS5_1CILi128EEES8_NS7_ILi64EEEEEENS_6half_tEfNS_4arch4Sm80ELb0ELb1ELb1ELb1ELb1ELb0ELb0ELb0ELi2ELi4ELi4ELi4ELb0EEENS1_24CollectiveEpilogueBwdGQAISA_fSD_Li256ELb1ELb1EEENS1_19SingleTileSchedulerILb1ELb0ELb0ELi128EEEEEEEEEvNT_6ParamsE:
        .type           _ZN7cutlass13device_kernelIN5flash19enable_sm80_to_sm89INS1_16FlashAttnBwdSm80INS1_25CollectiveMainloopBwdSm80ILi2ELi2EN4cute5tupleIJNS5_1CILi128EEES8_NS7_ILi64EEEEEENS_6half_tEfNS_4arch4Sm80ELb0ELb1ELb1ELb1ELb1ELb0ELb0ELb0ELi2ELi4ELi4ELi4ELb0EEENS1_24CollectiveEpilogueBwdGQAISA_fSD_Li256ELb1ELb1EEENS1_19SingleTileSchedulerILb1ELb0ELb0ELi128EEEEEEEEEvNT_6ParamsE,@function
        .size           _ZN7cutlass13device_kernelIN5flash19enable_sm80_to_sm89INS1_16FlashAttnBwdSm80INS1_25CollectiveMainloopBwdSm80ILi2ELi2EN4cute5tupleIJNS5_1CILi128EEES8_NS7_ILi64EEEEEENS_6half_tEfNS_4arch4Sm80ELb0ELb1ELb1ELb1ELb1ELb0ELb0ELb0ELi2ELi4ELi4ELi4ELb0EEENS1_24CollectiveEpilogueBwdGQAISA_fSD_Li256ELb1ELb1EEENS1_19SingleTileSchedulerILb1ELb0ELb0ELi128EEEEEEEEEvNT_6ParamsE,(.L_x_128 - _ZN7cutlass13device_kernelIN5flash19enable_sm80_to_sm89INS1_16FlashAttnBwdSm80INS1_25CollectiveMainloopBwdSm80ILi2ELi2EN4cute5tupleIJNS5_1CILi128EEES8_NS7_ILi64EEEEEENS_6half_tEfNS_4arch4Sm80ELb0ELb1ELb1ELb1ELb1ELb0ELb0ELb0ELi2ELi4ELi4ELi4ELb0EEENS1_24CollectiveEpilogueBwdGQAISA_fSD_Li256ELb1ELb1EEENS1_19SingleTileSchedulerILb1ELb0ELb0ELi128EEEEEEEEEvNT_6ParamsE)
        .other          _ZN7cutlass13device_kernelIN5flash19enable_sm80_to_sm89INS1_16FlashAttnBwdSm80INS1_25CollectiveMainloopBwdSm80ILi2ELi2EN4cute5tupleIJNS5_1CILi128EEES8_NS7_ILi64EEEEEENS_6half_tEfNS_4arch4Sm80ELb0ELb1ELb1ELb1ELb1ELb0ELb0ELb0ELi2ELi4ELi4ELi4ELb0EEENS1_24CollectiveEpilogueBwdGQAISA_fSD_Li256ELb1ELb1EEENS1_19SingleTileSchedulerILb1ELb0ELb0ELi128EEEEEEEEEvNT_6ParamsE,@"STO_CUDA_ENTRY STV_DEFAULT"
_ZN7cutlass13device_kernelIN5flash19enable_sm80_to_sm89INS1_16FlashAttnBwdSm80INS1_25CollectiveMainloopBwdSm80ILi2ELi2EN4cute5tupleIJNS5_1CILi128EEES8_NS7_ILi64EEEEEENS_6half_tEfNS_4arch4Sm80ELb0ELb1ELb1ELb1ELb1ELb0ELb0ELb0ELi2ELi4ELi4ELi4ELb0EEENS1_24CollectiveEpilogueBwdGQAISA_fSD_Li256ELb1ELb1EEENS1_19SingleTileSchedulerILb1ELb0ELb0ELi128EEEEEEEEEvNT_6ParamsE:
[----:B------:R-:W-:Y:S01]  /*0000*/  LDC R1, c[0x0][0x28] ;  /* 0x00000a00ff017b82 */ /* 0x000fe20000000800 */
[----:B------:R-:W-:Y:S05]  /*0010*/  EXIT ;  /* 0x000000000000794d */ /* 0x000fea0003800000 */
.L_x_56:
        /* <DEDUP_REMOVED lines=14> */
.L_x_128:


//--------------------- .text._ZN7cutlass13device_kernelIN5flash19enable_sm80_to_sm89INS1_16FlashAttnBwdSm80INS1_25CollectiveMainloopBwdSm80ILi2ELi2EN4cute5tupleIJNS5_1CILi128EEES8_NS7_ILi64EEEEEENS_6half_tEfNS_4arch4Sm80ELb1ELb0ELb1ELb0ELb0ELb0ELb0ELb0ELi2ELi4ELi4ELi4ELb0EEENS1_21CollectiveEpilogueBwdISA_SB_SD_Li256ELb0ELb0ELi2EEENS1_25SingleTileBwdLPTSchedulerILb0ELi128ELb0EEEEEEEEEvNT_6ParamsE --------------------------
	.section	.text._ZN7cutlass13device_kernelIN5flash19enable_sm80_to_sm89INS1_16FlashAttnBwdSm80INS1_25CollectiveMainloopBwdSm80ILi2ELi2EN4cute5tupleIJNS5_1CILi128EEES8_NS7_ILi64EEEEEENS_6half_tEfNS_4arch4Sm80ELb1ELb0ELb1ELb0ELb0ELb0ELb0ELb0ELi2ELi4ELi4ELi4ELb0EEENS1_21CollectiveEpilogueBwdISA_SB_SD_Li256ELb0ELb0ELi2EEENS1_25SingleTileBwdLPTSchedulerILb0ELi128ELb0EEEEEEEEEvNT_6ParamsE,"ax",@progbits
	.align	128
.text._ZN7cutlass13device_kernelIN5flash19enable_sm80_to_sm89INS1_16FlashAttnBwdSm80INS1_25CollectiveMainloopBwdSm80ILi2ELi2EN4cute5tupleIJNS5_1CILi128EEES8_NS7_ILi64EEEEEENS_6half_tEfNS_4arch4Sm80ELb1ELb0ELb1ELb0ELb0ELb0ELb0ELb0ELi2ELi4ELi4ELi4ELb0EEENS1_21CollectiveEpilogueBwdISA_SB_SD_Li256ELb0ELb0ELi2EEENS1_25SingleTileBwdLPTSchedulerILb0ELi128ELb0EEEEEEEEEvNT_6ParamsE:
        .type           _ZN7cutlass13device_kernelIN5flash19enable_sm80_to_sm89INS1_16FlashAttnBwdSm80INS1_25CollectiveMainloopBwdSm80ILi2ELi2EN4cute5tupleIJNS5_1CILi128EEES8_NS7_ILi64EEEEEENS_6half_tEfNS_4arch4Sm80ELb1ELb0ELb1ELb0ELb0ELb0ELb0ELb0ELi2ELi4ELi4ELi4ELb0EEENS1_21CollectiveEpilogueBwdISA_SB_SD_Li256ELb0ELb0ELi2EEENS1_25SingleTileBwdLPTSchedulerILb0ELi128ELb0EEEEEEEEEvNT_6ParamsE,@function
        .size           _ZN7cutlass13device_kernelIN5flash19enable_sm80_to_sm89INS1_16FlashAttnBwdSm80INS1_25CollectiveMainloopBwdSm80ILi2ELi2EN4cute5tupleIJNS5_1CILi128EEES8_NS7_ILi64EEEEEENS_6half_tEfNS_4arch4Sm80ELb1ELb0ELb1ELb0ELb0ELb0ELb0ELb0ELi2ELi4ELi4ELi4ELb0EEENS1_21CollectiveEpilogueBwdISA_SB_SD_Li256ELb0ELb0ELi2EEENS1_25SingleTileBwdLPTSchedulerILb0ELi128ELb0EEEEEEEEEvNT_6ParamsE,(.L_x_129 - _ZN7cutlass13device_kernelIN5flash19enable_sm80_to_sm89INS1_16FlashAttnBwdSm80INS1_25CollectiveMainloopBwdSm80ILi2ELi2EN4cute5tupleIJNS5_1CILi128EEES8_NS7_ILi64EEEEEENS_6half_tEfNS_4arch4Sm80ELb1ELb0ELb1ELb0ELb0ELb0ELb0ELb0ELi2ELi4ELi4ELi4ELb0EEENS1_21CollectiveEpilogueBwdISA_SB_SD_Li256ELb0ELb0ELi2EEENS1_25SingleTileBwdLPTSchedulerILb0ELi128ELb0EEEEEEEEEvNT_6ParamsE)
        .other          _ZN7cutlass13device_kernelIN5flash19enable_sm80_to_sm89INS1_16FlashAttnBwdSm80INS1_25CollectiveMainloopBwdSm80ILi2ELi2EN4cute5tupleIJNS5_1CILi128EEES8_NS7_ILi64EEEEEENS_6half_tEfNS_4arch4Sm80ELb1ELb0ELb1ELb0ELb0ELb0ELb0ELb0ELi2ELi4ELi4ELi4ELb0EEENS1_21CollectiveEpilogueBwdISA_SB_SD_Li256ELb0ELb0ELi2EEENS1_25SingleTileBwdLPTSchedulerILb0ELi128ELb0EEEEEEEEEvNT_6ParamsE,@"STO_CUDA_ENTRY STV_DEFAULT"
_ZN7cutlass13device_kernelIN5flash19enable_sm80_to_sm89INS1_16FlashAttnBwdSm80INS1_25CollectiveMainloopBwdSm80ILi2ELi2EN4cute5tupleIJNS5_1CILi128EEES8_NS7_ILi64EEEEEENS_6half_tEfNS_4arch4Sm80ELb1ELb0ELb1ELb0ELb0ELb0ELb0ELb0ELi2ELi4ELi4ELi4ELb0EEENS1_21CollectiveEpilogueBwdISA_SB_SD_Li256ELb0ELb0ELi2EEENS1_25SingleTileBwdLPTSchedulerILb0ELi128ELb0EEEEEEEEEvNT_6ParamsE:
[----:B------:R-:W-:Y:S01]  /*0000*/  LDC R1, c[0x0][0x28] ;  /* 0x00000a00ff017b82 */ /* 0x000fe20000000800 */
[----:B------:R-:W-:Y:S05]  /*0010*/  EXIT ;  /* 0x000000000000794d */ /* 0x000fea0003800000 */
.L_x_57:
        /* <DEDUP_REMOVED lines=14> */
.L_x_129:


//--------------------- .text._ZN7cutlass13device_kernelIN5flash19enable_sm80_to_sm89INS1_16FlashAttnBwdSm80INS1_25CollectiveMainloopBwdSm80ILi2ELi2EN4cute5tupleIJNS5_1CILi128EEES8_NS7_ILi64EEEEEENS_6half_tEfNS_4arch4Sm80ELb1ELb0ELb1ELb0ELb1ELb0ELb0ELb0ELi2ELi4ELi4ELi4ELb0EEENS1_21CollectiveEpilogueBwdISA_SB_SD_Li256ELb0ELb0ELi2EEENS1_25SingleTileBwdLPTSchedulerILb0ELi128ELb1EEEEEEEEEvNT_6ParamsE --------------------------
	.section	.text._ZN7cutlass13device_kernelIN5flash19enable_sm80_to_sm89INS1_16FlashAttnBwdSm80INS1_25CollectiveMainloopBwdSm80ILi2ELi2EN4cute5tupleIJNS5_1CILi128EEES8_NS7_ILi64EEEEEENS_6half_tEfNS_4arch4Sm80ELb1ELb0ELb1ELb0ELb1ELb0ELb0ELb0ELi2ELi4ELi4ELi4ELb0EEENS1_21CollectiveEpilogueBwdISA_SB_SD_Li256ELb0ELb0ELi2EEENS1_25SingleTileBwdLPTSchedulerILb0ELi128ELb1EEEEEEEEEvNT_6ParamsE,"ax",@progbits
	.align	128
.text._ZN7cutlass13device_kernelIN5flash19enable_sm80_to_sm89INS1_16FlashAttnBwdSm80INS1_25CollectiveMainloopBwdSm80ILi2ELi2EN4cute5tupleIJNS5_1CILi128EEES8_NS7_ILi64EEEEEENS_6half_tEfNS_4arch4Sm80ELb1ELb0ELb1ELb0ELb1ELb0ELb0ELb0ELi2ELi4ELi4ELi4ELb0EEENS1_21CollectiveEpilogueBwdISA_SB_SD_Li256ELb0ELb0ELi2EEENS1_25SingleTileBwdLPTSchedulerILb0ELi128ELb1EEEEEEEEEvNT_6ParamsE:
        .type           _ZN7cutlass13device_kernelIN5flash19enable_sm80_to_sm89INS1_16FlashAttnBwdSm80INS1_25CollectiveMainloopBwdSm80ILi2ELi2EN4cute5tupleIJNS5_1CILi128EEES8_NS7_ILi64EEEEEENS_6half_tEfNS_4arch4Sm80ELb1ELb0ELb1ELb0ELb1ELb0ELb0ELb0ELi2ELi4ELi4ELi4ELb0EEENS1_21CollectiveEpilogueBwdISA_SB_SD_Li256ELb0ELb0ELi2EEENS1_25SingleTileBwdLPTSchedulerILb0ELi128ELb1EEEEEEEEEvNT_6ParamsE,@function
        .size           _ZN7cutlass13device_kernelIN5flash19enable_sm80_to_sm89INS1_16FlashAttnBwdSm80INS1_25CollectiveMainloopBwdSm80ILi2ELi2EN4cute5tupleIJNS5_1CILi128EEES8_NS7_ILi64EEEEEENS_6half_tEfNS_4arch4Sm80ELb1ELb0ELb1ELb0ELb1ELb0ELb0ELb0ELi2ELi4ELi4ELi4ELb0EEENS1_21CollectiveEpilogueBwdISA_SB_SD_Li256ELb0ELb0ELi2EEENS1_25SingleTileBwdLPTSchedulerILb0ELi128ELb1EEEEEEEEEvNT_6ParamsE,(.L_x_130 - _ZN7cutlass13device_kernelIN5flash19enable_sm80_to_sm89INS1_16FlashAttnBwdSm80INS1_25CollectiveMainloopBwdSm80ILi2ELi2EN4cute5tupleIJNS5_1CILi128EEES8_NS7_ILi64EEEEEENS_6half_tEfNS_4arch4Sm80ELb1ELb0ELb1ELb0ELb1ELb0ELb0ELb0ELi2ELi4ELi4ELi4ELb0EEENS1_21CollectiveEpilogueBwdISA_SB_SD_Li256ELb0ELb0ELi2EEENS1_25SingleTileBwdLPTSchedulerILb0ELi128ELb1EEEEEEEEEvNT_6ParamsE)
        .other          _ZN7cutlass13device_kernelIN5flash19enable_sm80_to_sm89INS1_16FlashAttnBwdSm80INS1_25CollectiveMainloopBwdSm80ILi2ELi2EN4cute5tupleIJNS5_1CILi128EEES8_NS7_ILi64EEEEEENS_6half_tEfNS_4arch4Sm80ELb1ELb0ELb1ELb0ELb1ELb0ELb0ELb0ELi2ELi4ELi4ELi4ELb0EEENS1_21CollectiveEpilogueBwdISA_SB_SD_Li256ELb0ELb0ELi2EEENS1_25SingleTileBwdLPTSchedulerILb0ELi128ELb1EEEEEEEEEvNT_6ParamsE,@"STO_CUDA_ENTRY STV_DEFAULT"
_ZN7cutlass13device_kernelIN5flash19enable_sm80_to_sm89INS1_16FlashAttnBwdSm80INS1_25CollectiveMainloopBwdSm80ILi2ELi2EN4cute5tupleIJNS5_1CILi128EEES8_NS7_ILi64EEEEEENS_6half_tEfNS_4arch4Sm80ELb1ELb0ELb1ELb0ELb1ELb0ELb0ELb0ELi2ELi4ELi4ELi4ELb0EEENS1_21CollectiveEpilogueBwdISA_SB_SD_Li256ELb0ELb0ELi2EEENS1_25SingleTileBwdLPTSchedulerILb0ELi128ELb1EEEEEEEEEvNT_6ParamsE:
[----:B------:R-:W-:Y:S01]  /*0000*/  LDC R1, c[0x0][0x28] ;  /* 0x00000a00ff017b82 */ /* 0x000fe20000000800 */
[----:B------:R-:W-:Y:S05]  /*0010*/  EXIT ;  /* 0x000000000000794d */ /* 0x000fea0003800000 */
.L_x_58:
        /* <DEDUP_REMOVED lines=14> */
.L_x_130:


//--------------------- .text._ZN7cutlass13device_kernelIN5flash19enable_sm80_to_sm89INS1_16FlashAttnBwdSm80INS1_25CollectiveMainloopBwdSm80ILi2ELi2EN4cute5tupleIJNS5_1CILi128EEES8_NS7_ILi64EEEEEENS_6half_tEfNS_4arch4Sm80ELb1ELb0ELb1ELb0ELb0ELb0ELb0ELb0ELi2ELi4ELi4ELi4ELb0EEENS1_24CollectiveEpilogueBwdGQAISA_fSD_Li256ELb0ELb0EEENS1_25SingleTileBwdLPTSchedulerILb0ELi128ELb0EEEEEEEEEvNT_6ParamsE --------------------------
	.section	.text._ZN7cutlass13device_kernelIN5flash19enable_sm80_to_sm89INS1_16FlashAttnBwdSm80INS1_25CollectiveMainloopBwdSm80ILi2ELi2EN4cute5tupleIJNS5_1CILi128EEES8_NS7_ILi64EEEEEENS_6half_tEfNS_4arch4Sm80ELb1ELb0ELb1ELb0ELb0ELb0ELb0ELb0ELi2ELi4ELi4ELi4ELb0EEENS1_24CollectiveEpilogueBwdGQAISA_fSD_Li256ELb0ELb0EEENS1_25SingleTileBwdLPTSchedulerILb0ELi128ELb0EEEEEEEEEvNT_6ParamsE,"ax",@progbits
	.align	128
.text._ZN7cutlass13device_kernelIN5flash19enable_sm80_to_sm89INS1_16FlashAttnBwdSm80INS1_25CollectiveMainloopBwdSm80ILi2ELi2EN4cute5tupleIJNS5_1CILi128EEES8_NS7_ILi64EEEEEENS_6half_tEfNS_4arch4Sm80ELb1ELb0ELb1ELb0ELb0ELb0ELb0ELb0ELi2ELi4ELi4ELi4ELb0EEENS1_24CollectiveEpilogueBwdGQAISA_fSD_Li256ELb0ELb0EEENS1_25SingleTileBwdLPTSchedulerILb0ELi128ELb0EEEEEEEEEvNT_6ParamsE:
        .type           _ZN7cutlass13device_kernelIN5flash19enable_sm80_to_sm89INS1_16FlashAttnBwdSm80INS1_25CollectiveMainloopBwdSm80ILi2ELi2EN4cute5tupleIJNS5_1CILi128EEES8_NS7_ILi64EEEEEENS_6half_tEfNS_4arch4Sm80ELb1ELb0ELb1ELb0ELb0ELb0ELb0ELb0ELi2ELi4ELi4ELi4ELb0EEENS1_24CollectiveEpilogueBwdGQAISA_fSD_Li256ELb0ELb0EEENS1_25SingleTileBwdLPTSchedulerILb0ELi128ELb0EEEEEEEEEvNT_6ParamsE,@function
        .size           _ZN7cutlass13device_kernelIN5flash19enable_sm80_to_sm89INS1_16FlashAttnBwdSm80INS1_25CollectiveMainloopBwdSm80ILi2ELi2EN4cute5tupleIJNS5_1CILi128EEES8_NS7_ILi64EEEEEENS_6half_tEfNS_4arch4Sm80ELb1ELb0ELb1ELb0ELb0ELb0ELb0ELb0ELi2ELi4ELi4ELi4ELb0EEENS1_24CollectiveEpilogueBwdGQAISA_fSD_Li256ELb0ELb0EEENS1_25SingleTileBwdLPTSchedulerILb0ELi128ELb0EEEEEEEEEvNT_6ParamsE,(.L_x_131 - _ZN7cutlass13device_kernelIN5flash19enable_sm80_to_sm89INS1_16FlashAttnBwdSm80INS1_25CollectiveMainloopBwdSm80ILi2ELi2EN4cute5tupleIJNS5_1CILi128EEES8_NS7_ILi64EEEEEENS_6half_tEfNS_4arch4Sm80ELb1ELb0ELb1ELb0ELb0ELb0ELb0ELb0ELi2ELi4ELi4ELi4ELb0EEENS1_24CollectiveEpilogueBwdGQAISA_fSD_Li256ELb0ELb0EEENS1_25SingleTileBwdLPTSchedulerILb0ELi128ELb0EEEEEEEEEvNT_6ParamsE)
        .other          _ZN7cutlass13device_kernelIN5flash19enable_sm80_to_sm89INS1_16FlashAttnBwdSm80INS1_25CollectiveMainloopBwdSm80ILi2ELi2EN4cute5tupleIJNS5_1CILi128EEES8_NS7_ILi64EEEEEENS_6half_tEfNS_4arch4Sm80ELb1ELb0ELb1ELb0ELb0ELb0ELb0ELb0ELi2ELi4ELi4ELi4ELb0EEENS1_24CollectiveEpilogueBwdGQAISA_fSD_Li256ELb0ELb0EEENS1_25SingleTileBwdLPTSchedulerILb0ELi128ELb0EEEEEEEEEvNT_6ParamsE,@"STO_CUDA_ENTRY STV_DEFAULT"
_ZN7cutlass13device_kernelIN5flash19enable_sm80_to_sm89INS1_16FlashAttnBwdSm80INS1_25CollectiveMainloopBwdSm80ILi2ELi2EN4cute5tupleIJNS5_1CILi128EEES8_NS7_ILi64EEEEEENS_6half_tEfNS_4arch4Sm80ELb1ELb0ELb1ELb0ELb0ELb0ELb0ELb0ELi2ELi4ELi4ELi4ELb0EEENS1_24CollectiveEpilogueBwdGQAISA_fSD_Li256ELb0ELb0EEENS1_25SingleTileBwdLPTSchedulerILb0ELi128ELb0EEEEEEEEEvNT_6ParamsE:
[----:B------:R-:W-:Y:S01]  /*0000*/  LDC R1, c[0x0][0x28] ;  /* 0x00000a00ff017b82 */ /* 0x000fe20000000800 */
[----:B------:R-:W-:Y:S05]  /*0010*/  EXIT ;  /* 0x000000000000794d */ /* 0x000fea0003800000 */
.L_x_59:
        /* <DEDUP_REMOVED lines=14> */
.L_x_131:


//--------------------- .text._ZN7cutlass13device_kernelIN5flash19enable_sm80_to_sm89INS1_16FlashAttnBwdSm80INS1_25CollectiveMainloopBwdSm80ILi2ELi2EN4cute5tupleIJNS5_1CILi128EEES8_NS7_ILi64EEEEEENS_6half_tEfNS_4arch4Sm80ELb1ELb0ELb1ELb0ELb1ELb0ELb0ELb0ELi2ELi4ELi4ELi4ELb0EEENS1_24CollectiveEpilogueBwdGQAISA_fSD_Li256ELb0ELb1EEENS1_25SingleTileBwdLPTSchedulerILb0ELi128ELb1EEEEEEEEEvNT_6ParamsE --------------------------
	.section	.text._ZN7cutlass13device_kernelIN5flash19enable_sm80_to_sm89INS1_16FlashAttnBwdSm80INS1_25CollectiveMainloopBwdSm80ILi2ELi2EN4cute5tupleIJNS5_1CILi128EEES8_NS7_ILi64EEEEEENS_6half_tEfNS_4arch4Sm80ELb1ELb0ELb1ELb0ELb1ELb0ELb0ELb0ELi2ELi4ELi4ELi4ELb0EEENS1_24CollectiveEpilogueBwdGQAISA_fSD_Li256ELb0ELb1EEENS1_25SingleTileBwdLPTSchedulerILb0ELi128ELb1EEEEEEEEEvNT_6ParamsE,"ax",@progbits
	.align	128
.text._ZN7cutlass13device_kernelIN5flash19enable_sm80_to_sm89INS1_16FlashAttnBwdSm80INS1_25CollectiveMainloopBwdSm80ILi2ELi2EN4cute5tupleIJNS5_1CILi128EEES8_NS7_ILi64EEEEEENS_6half_tEfNS_4arch4Sm80ELb1ELb0ELb1ELb0ELb1ELb0ELb0ELb0ELi2ELi4ELi4ELi4ELb0EEENS1_24CollectiveEpilogueBwdGQAISA_fSD_Li256ELb0ELb1EEENS1_25SingleTileBwdLPTSchedulerILb0ELi128ELb1EEEEEEEEEvNT_6ParamsE:
        .type           _ZN7cutlass13device_kernelIN5flash19enable_sm80_to_sm89INS1_16FlashAttnBwdSm80INS1_25CollectiveMainloopBwdSm80ILi2ELi2EN4cute5tupleIJNS5_1CILi128EEES8_NS7_ILi64EEEEEENS_6half_tEfNS_4arch4Sm80ELb1ELb0ELb1ELb0ELb1ELb0ELb0ELb0ELi2ELi4ELi4ELi4ELb0EEENS1_24CollectiveEpilogueBwdGQAISA_fSD_Li256ELb0ELb1EEENS1_25SingleTileBwdLPTSchedulerILb0ELi128ELb1EEEEEEEEEvNT_6ParamsE,@function
        .size           _ZN7cutlass13device_kernelIN5flash19enable_sm80_to_sm89INS1_16FlashAttnBwdSm80INS1_25CollectiveMainloopBwdSm80ILi2ELi2EN4cute5tupleIJNS5_1CILi128EEES8_NS7_ILi64EEEEEENS_6half_tEfNS_4arch4Sm80ELb1ELb0ELb1ELb0ELb1ELb0ELb0ELb0ELi2ELi4ELi4ELi4ELb0EEENS1_24CollectiveEpilogueBwdGQAISA_fSD_Li256ELb0ELb1EEENS1_25SingleTileBwdLPTSchedulerILb0ELi128ELb1EEEEEEEEEvNT_6ParamsE,(.L_x_132 - _ZN7cutlass13device_kernelIN5flash19enable_sm80_to_sm89INS1_16FlashAttnBwdSm80INS1_25CollectiveMainloopBwdSm80ILi2ELi2EN4cute5tupleIJNS5_1CILi128EEES8_NS7_ILi64EEEEEENS_6half_tEfNS_4arch4Sm80ELb1ELb0ELb1ELb0ELb1ELb0ELb0ELb0ELi2ELi4ELi4ELi4ELb0EEENS1_24CollectiveEpilogueBwdGQAISA_fSD_Li256ELb0ELb1EEENS1_25SingleTileBwdLPTSchedulerILb0ELi128ELb1EEEEEEEEEvNT_6ParamsE)
        .other          _ZN7cutlass13device_kernelIN5flash19enable_sm80_to_sm89INS1_16FlashAttnBwdSm80INS1_25CollectiveMainloopBwdSm80ILi2ELi2EN4cute5tupleIJNS5_1CILi128EEES8_NS7_ILi64EEEEEENS_6half_tEfNS_4arch4Sm80ELb1ELb0ELb1ELb0ELb1ELb0ELb0ELb0ELi2ELi4ELi4ELi4ELb0EEENS1_24CollectiveEpilogueBwdGQAISA_fSD_Li256ELb0ELb1EEENS1_25SingleTileBwdLPTSchedulerILb0ELi128ELb1EEEEEEEEEvNT_6ParamsE,@"STO_CUDA_ENTRY STV_DEFAULT"
_ZN7cutlass13device_kernelIN5flash19enable_sm80_to_sm89INS1_16FlashAttnBwdSm80INS1_25CollectiveMainloopBwdSm80ILi2ELi2EN4cute5tupleIJNS5_1CILi128EEES8_NS7_ILi64EEEEEENS_6half_tEfNS_4arch4Sm80ELb1ELb0ELb1ELb0ELb1ELb0ELb0ELb0ELi2ELi4ELi4ELi4ELb0EEENS1_24CollectiveEpilogueBwdGQAISA_fSD_Li256ELb0ELb1EEENS1_25SingleTileBwdLPTSchedulerILb0ELi128ELb1EEEEEEEEEvNT_6ParamsE:
[----:B------:R-:W-:Y:S01]  /*0000*/  LDC R1, c[0x0][0x28] ;  /* 0x00000a00ff017b82 */ /* 0x000fe20000000800 */
[----:B------:R-:W-:Y:S05]  /*0010*/  EXIT ;  /* 0x000000000000794d */ /* 0x000fea0003800000 */
.L_x_60:
        /* <DEDUP_REMOVED lines=14> */
.L_x_132:


//--------------------- .text._ZN7cutlass13device_kernelIN5flash22FlashAttnBwdPreprocessIN4cute5tupleIJNS3_1CILi128EEENS5_ILi64EEEEEENS_6half_tEfNS_4arch4Sm80ELb1ELb0EEEEEvNT_6ParamsE --------------------------
	.section	.text._ZN7cutlass13device_kernelIN5flash22FlashAttnBwdPreprocessIN4cute5tupleIJNS3_1CILi128EEENS5_ILi64EEEEEENS_6half_tEfNS_4arch4Sm80ELb1ELb0EEEEEvNT_6ParamsE,"ax",@progbits
	.align	128
.text._ZN7cutlass13device_kernelIN5flash22FlashAttnBwdPreprocessIN4cute5tupleIJNS3_1CILi128EEENS5_ILi64EEEEEENS_6half_tEfNS_4arch4Sm80ELb1ELb0EEEEEvNT_6ParamsE:
        .type           _ZN7cutlass13device_kernelIN5flash22FlashAttnBwdPreprocessIN4cute5tupleIJNS3_1CILi128EEENS5_ILi64EEEEEENS_6half_tEfNS_4arch4Sm80ELb1ELb0EEEEEvNT_6ParamsE,@function
        .size           _ZN7cutlass13device_kernelIN5flash22FlashAttnBwdPreprocessIN4cute5tupleIJNS3_1CILi128EEENS5_ILi64EEEEEENS_6half_tEfNS_4arch4Sm80ELb1ELb0EEEEEvNT_6ParamsE,(.L_x_133 - _ZN7cutlass13device_kernelIN5flash22FlashAttnBwdPreprocessIN4cute5tupleIJNS3_1CILi128EEENS5_ILi64EEEEEENS_6half_tEfNS_4arch4Sm80ELb1ELb0EEEEEvNT_6ParamsE)
        .other          _ZN7cutlass13device_kernelIN5flash22FlashAttnBwdPreprocessIN4cute5tupleIJNS3_1CILi128EEENS5_ILi64EEEEEENS_6half_tEfNS_4arch4Sm80ELb1ELb0EEEEEvNT_6ParamsE,@"STO_CUDA_ENTRY STV_DEFAULT"
_ZN7cutlass13device_kernelIN5flash22FlashAttnBwdPreprocessIN4cute5tupleIJNS3_1CILi128EEENS5_ILi64EEEEEENS_6half_tEfNS_4arch4Sm80ELb1ELb0EEEEEvNT_6ParamsE:
        /* <DEDUP_REMOVED lines=11> */
[----:B0-----:R-:W-:-:S05]  /*00b0*/  SHF.R.S32.HI R3, RZ, 0x1f, R0 ;  /* 0x0000001fff037819 */ /* 0x001fca0000011400 */
[----:B---3--:R-:W-:Y:S01]  /*00c0*/  IMAD R4, R12, UR10, RZ ;  /* 0x0000000a0c047c24 */ /* 0x008fe2000f8e02ff */
[----:B------:R-:W0:Y:S01]  /*00d0*/  LDC.64 R20, c[0x0][0x250] ;  /* 0x00009400ff147b82 */ /* 0x000e220000000a00 */
[----:B------:R-:W-:Y:S02]  /*00e0*/  LEA.HI R44, R3, R0, RZ, 0x3 ;  /* 0x00000000032c7211 */ /* 0x000fe400078f18ff */
[----:B------:R-:W-:Y:S01]  /*00f0*/  IMAD R13, R13, UR8, R4 ;  /* 0x000000080d0d7c24 */ /* 0x000fe2000f8e0204 */
[----:B--2---:R-:W-:Y:S02]  /*0100*/  SHF.L.U32 R10, R2, 0x7, RZ ;  /* 0x00000007020a7819 */ /* 0x004fe400000006ff */
[----:B------:R-:W-:Y:S01]  /*0110*/  LOP3.LUT R5, R44, 0xfffffff8, RZ, 0xc0, !PT ;  /* 0xfffffff82c057812 */ /* 0x000fe200078ec0ff */
[----:B----4-:R-:W-:Y:S01]  /*0120*/  USHF.R.S32.HI UR11, URZ, 0x1f, UR9 ;  /* 0x0000001f3f0b7899 */ /* 0x010fe20008011409 */
[----:B------:R-:W-:Y:S01]  /*0130*/  IADD3 R3, -R10, UR4, RZ ;  /* 0x000000040a037c10 */ /* 0x000fe2000fffe1ff */
[----:B------:R-:W1:Y:S01]  /*0140*/  LDC.64 R42, c[0x0][0x258] ;  /* 0x00009600ff2a7b82 */ /* 0x000e620000000a00 */
[----:B------:R-:W-:-:S02]  /*0150*/  SHF.R.S32.HI R44, RZ, 0x3, R44 ;  /* 0x00000003ff2c7819 */ /* 0x000fc4000001142c */
[----:B------:R-:W-:Y:S02]  /*0160*/  IADD3 R5, -R5, R0, RZ ;  /* 0x0000000005057210 */ /* 0x000fe40007ffe1ff */
[----:B------:R-:W-:Y:S01]  /*0170*/  ISETP.GE.AND P1, PT, R44, R3, PT ;  /* 0x000000032c00720c */ /* 0x000fe20003f26270 */
[----:B------:R-:W-:Y:S01]  /*0180*/  IMAD R4, R14, UR11, RZ ;  /* 0x0000000b0e047c24 */ /* 0x000fe2000f8e02ff */
[----:B------:R-:W-:Y:S02]  /*0190*/  SHF.L.U32 R8, R5, 0x3, RZ ;  /* 0x0000000305087819 */ /* 0x000fe400000006ff */
[----:B------:R-:W-:Y:S01]  /*01a0*/  SHF.R.S32.HI R45, RZ, 0x1f, R44 ;  /* 0x0000001fff2d7819 */ /* 0x000fe2000001142c */
[----:B------:R-:W-:Y:S01]  /*01b0*/  IMAD R15, R15, UR9, R4 ;  /* 0x000000090f0f7c24 */ /* 0x000fe2000f8e0204 */
[----:B------:R-:W-:Y:S02]  /*01c0*/  ISETP.LT.AND P4, PT, R8, UR5, !P1 ;  /* 0x0000000508007c0c */ /* 0x000fe4000cf81270 */
[----:B------:R-:W-:-:S02]  /*01d0*/  SHF.R.S32.HI R9, RZ, 0x1f, R8 ;  /* 0x0000001fff097819 */ /* 0x000fc40000011408 */
[----:B------:R-:W-:Y:S01]  /*01e0*/  ISETP.GE.AND P0, PT, R8, UR5, PT ;  /* 0x0000000508007c0c */ /* 0x000fe2000bf06270 */
[----:B0-----:R-:W-:Y:S02]  /*01f0*/  IMAD R16, R20, UR10, RZ ;  /* 0x0000000a14107c24 */ /* 0x001fe4000f8e02ff */
[----:B------:R-:W-:-:S04]  /*0200*/  IMAD.WIDE.U32 R6, R12, UR8, R8 ;  /* 0x000000080c067c25 */ /* 0x000fc8000f8e0008 */
[----:B------:R-:W-:Y:S01]  /*0210*/  IMAD.WIDE.U32 R8, R20, UR8, R8 ;  /* 0x0000000814087c25 */ /* 0x000fe2000f8e0008 */
[----:B------:R-:W-:Y:S01]  /*0220*/  IADD3 R7, R7, R13, RZ ;  /* 0x0000000d07077210 */ /* 0x000fe20007ffe0ff */
[----:B------:R-:W0:Y:S02]  /*0230*/  @P4 LDC.64 R18, c[0x0][0x228] ;  /* 0x00008a00ff124b82 */ /* 0x000e240000000a00 */
[----:B------:R-:W-:-:S04]  /*0240*/  IMAD.WIDE R12, R2, 0x80, R44 ;  /* 0x00000080020c7825 */ /* 0x000fc800078e022c */
[----:B------:R-:W-:Y:S02]  /*0250*/  IMAD.WIDE.U32 R30, R14, UR9, R6 ;  /* 0x000000090e1e7c25 */ /* 0x000fe4000f8e0006 */
[----:B------:R-:W2:Y:S03]  /*0260*/  @P4 LDC.64 R32, c[0x0][0x210] ;  /* 0x00008400ff204b82 */ /* 0x000ea60000000a00 */
[----:B------:R-:W-:-:S05]  /*0270*/  IADD3 R31, R31, R15, RZ ;  /* 0x0000000f1f1f7210 */ /* 0x000fca0007ffe0ff */
[----:B------:R-:W3:Y:S01]  /*0280*/  @P4 LDC.64 R14, c[0x0][0x248] ;  /* 0x00009200ff0e4b82 */ /* 0x000ee20000000a00 */
[----:B0-----:R-:W-:-:S07]  /*0290*/  @P4 IMAD R4, R13, R18, RZ ;  /* 0x000000120d044224 */ /* 0x001fce00078e02ff */
[----:B------:R-:W0:Y:S01]  /*02a0*/  @P4 LDC.64 R26, c[0x0][0x240] ;  /* 0x00009000ff1a4b82 */ /* 0x000e220000000a00 */
[----:B------:R-:W-:-:S04]  /*02b0*/  @P4 IMAD.WIDE.U32 R6, R12, R18, R30 ;  /* 0x000000120c064225 */ /* 0x000fc800078e001e */
[----:B------:R-:W-:Y:S01]  /*02c0*/  @P4 IMAD R17, R12, R19, R4 ;  /* 0x000000130c114224 */ /* 0x000fe200078e0204 */
[----:B------:R-:W-:Y:S01]  /*02d0*/  IADD3 R4, R44, 0x20, RZ ;  /* 0x000000202c047810 */ /* 0x000fe20007ffe0ff */
[----:B------:R-:W-:Y:S01]  /*02e0*/  IMAD R19, R21, UR8, R16 ;  /* 0x0000000815137c24 */ /* 0x000fe2000f8e0210 */
[----:B--2---:R-:W-:Y:S01]  /*02f0*/  @P4 LEA R32, P2, R6, R32, 0x1 ;  /* 0x0000002006204211 */ /* 0x004fe200078408ff */
[----:B-1----:R-:W-:Y:S01]  /*0300*/  IMAD R18, R42, UR11, RZ ;  /* 0x0000000b2a127c24 */ /* 0x002fe2000f8e02ff */
[----:B------:R-:W-:Y:S02]  /*0310*/  ISETP.LT.AND P3, PT, R4, R3, !P0 ;  /* 0x000000030400720c */ /* 0x000fe40004761270 */
[----:B------:R-:W-:Y:S02]  /*0320*/  @P4 IADD3 R7, R7, R17, RZ ;  /* 0x0000001107074210 */ /* 0x000fe40007ffe0ff */
[----:B------:R-:W-:Y:S02]  /*0330*/  MOV R16, R8 ;  /* 0x0000000800107202 */ /* 0x000fe40000000f00 */
[----:B------:R-:W-:Y:S01]  /*0340*/  @P4 LEA.HI.X R33, R6, R33, R7, 0x1, P2 ;  /* 0x0000002106214211 */ /* 0x000fe200010f0c07 */
[----:B------:R-:W-:Y:S01]  /*0350*/  IMAD R7, R43, UR9, R18 ;  /* 0x000000092b077c24 */ /* 0x000fe2000f8e0212 */
[----:B------:R-:W-:-:S02]  /*0360*/  IADD3 R6, R44, 0x40, RZ ;  /* 0x000000402c067810 */ /* 0x000fc40007ffe0ff */
[----:B------:R-:W-:Y:S01]  /*0370*/  IADD3 R17, R9, R19, RZ ;  /* 0x0000001309117210 */ /* 0x000fe20007ffe0ff */
[----:B---3--:R-:W-:Y:S01]  /*0380*/  @P4 IMAD R9, R13, R14, RZ ;  /* 0x0000000e0d094224 */ /* 0x008fe200078e02ff */
[-C--:B------:R-:W-:Y:S01]  /*0390*/  ISETP.LT.AND P2, PT, R6, R3.reuse, !P0 ;  /* 0x000000030600720c */ /* 0x080fe20004741270 */
[----:B------:R-:W1:Y:S01]  /*03a0*/  @P3 LDC.64 R24, c[0x0][0x228] ;  /* 0x00008a00ff183b82 */ /* 0x000e620000000a00 */
[----:B------:R-:W-:Y:S01]  /*03b0*/  IADD3 R8, R44, 0x60, RZ ;  /* 0x000000602c087810 */ /* 0x000fe20007ffe0ff */
[----:B------:R-:W-:Y:S01]  /*03c0*/  IMAD.WIDE.U32 R42, R42, UR9, R16 ;  /* 0x000000092a2a7c25 */ /* 0x000fe2000f8e0010 */
[----:B------:R-:W-:Y:S02]  /*03d0*/  @P3 IADD3 R17, P6, R12, 0x20, RZ ;  /* 0x000000200c113810 */ /* 0x000fe40007fde0ff */
[----:B------:R-:W-:Y:S01]  /*03e0*/  ISETP.LT.AND P0, PT, R8, R3, !P0 ;  /* 0x000000030800720c */ /* 0x000fe20004701270 */
[C---:B------:R-:W-:Y:S01]  /*03f0*/  @P4 IMAD R19, R12.reuse, R15, R9 ;  /* 0x0000000f0c134224 */ /* 0x040fe200078e0209 */
[----:B------:R-:W-:Y:S01]  /*0400*/  IADD3 R43, R43, R7, RZ ;  /* 0x000000072b2b7210 */ /* 0x000fe20007ffe0ff */
[----:B------:R-:W2:Y:S01]  /*0410*/  @P3 LDC.64 R22, c[0x0][0x248] ;  /* 0x00009200ff163b82 */ /* 0x000ea20000000a00 */
[----:B------:R-:W-:-:S02]  /*0420*/  @P3 IADD3 R16, P5, R12, 0x20, RZ ;  /* 0x000000200c103810 */ /* 0x000fc40007fbe0ff */
[-C--:B------:R-:W-:Y:S01]  /*0430*/  @P3 IADD3.X R7, RZ, R13.reuse, RZ, P6, !PT ;  /* 0x0000000dff073210 */ /* 0x080fe200037fe4ff */
[C---:B------:R-:W-:Y:S01]  /*0440*/  @P4 IMAD.WIDE.U32 R14, R12.reuse, R14, R42 ;  /* 0x0000000e0c0e4225 */ /* 0x040fe200078e002a */
[C---:B------:R-:W-:Y:S02]  /*0450*/  @P2 IADD3 R59, P6, R12.reuse, 0x40, RZ ;  /* 0x000000400c3b2810 */ /* 0x040fe40007fde0ff */
[-C--:B------:R-:W-:Y:S01]  /*0460*/  @P3 IADD3.X R41, RZ, R13.reuse, RZ, P5, !PT ;  /* 0x0000000dff293210 */ /* 0x080fe20002ffe4ff */
[----:B------:R-:W3:Y:S01]  /*0470*/  @P3 LDC.64 R48, c[0x0][0x240] ;  /* 0x00009000ff303b82 */ /* 0x000ee20000000a00 */
[C---:B------:R-:W-:Y:S02]  /*0480*/  @P2 IADD3 R54, P5, R12.reuse, 0x40, RZ ;  /* 0x000000400c362810 */ /* 0x040fe40007fbe0ff */
[----:B------:R-:W-:Y:S02]  /*0490*/  @P2 IADD3.X R35, RZ, R13, RZ, P6, !PT ;  /* 0x0000000dff232210 */ /* 0x000fe400037fe4ff */
[----:B------:R-:W-:-:S02]  /*04a0*/  @P0 IADD3 R9, P6, R12, 0x60, RZ ;  /* 0x000000600c090810 */ /* 0x000fc40007fde0ff */
[-C--:B------:R-:W-:Y:S01]  /*04b0*/  @P2 IADD3.X R57, RZ, R13.reuse, RZ, P5, !PT ;  /* 0x0000000dff392210 */ /* 0x080fe20002ffe4ff */
[----:B------:R-:W4:Y:S01]  /*04c0*/  @P2 LDC.64 R36, c[0x0][0x228] ;  /* 0x00008a00ff242b82 */ /* 0x000f220000000a00 */
[----:B------:R-:W-:Y:S01]  /*04d0*/  @P0 IADD3 R52, P5, R12, 0x60, RZ ;  /* 0x000000600c340810 */ /* 0x000fe20007fbe0ff */
[----:B-1----:R-:W-:Y:S01]  /*04e0*/  @P3 IMAD R18, R7, R24, RZ ;  /* 0x0000001807123224 */ /* 0x002fe200078e02ff */
[----:B------:R-:W-:Y:S02]  /*04f0*/  @P0 IADD3.X R55, RZ, R13, RZ, P6, !PT ;  /* 0x0000000dff370210 */ /* 0x000fe400037fe4ff */
[----:B------:R-:W-:Y:S01]  /*0500*/  @P4 IADD3 R12, R15, R19, RZ ;  /* 0x000000130f0c4210 */ /* 0x000fe20007ffe0ff */
[----:B------:R-:W-:Y:S01]  /*0510*/  @P3 IMAD R39, R17, R25, R18 ;  /* 0x0000001911273224 */ /* 0x000fe200078e0212 */
[C---:B0-----:R-:W-:Y:S01]  /*0520*/  @P4 LEA R26, P6, R14.reuse, R26, 0x1 ;  /* 0x0000001a0e1a4211 */ /* 0x041fe200078c08ff */
[----:B------:R-:W0:Y:S01]  /*0530*/  @P3 LDC.64 R20, c[0x0][0x210] ;  /* 0x00008400ff143b82 */ /* 0x000e220000000a00 */
[----:B------:R-:W-:Y:S01]  /*0540*/  @P0 IADD3.X R7, RZ, R13, RZ, P5, !PT ;  /* 0x0000000dff070210 */ /* 0x000fe20002ffe4ff */
[----:B--2---:R-:W-:Y:S01]  /*0550*/  @P3 IMAD R41, R41, R22, RZ ;  /* 0x0000001629293224 */ /* 0x004fe200078e02ff */
[----:B------:R-:W-:-:S02]  /*0560*/  @P4 LEA.HI.X R27, R14, R27, R12, 0x1, P6 ;  /* 0x0000001b0e1b4211 */ /* 0x000fc400030f0c0c */
[----:B------:R-:W-:Y:S02]  /*0570*/  CS2R R14, SRZ ;  /* 0x00000000000e7805 */ /* 0x000fe4000001ff00 */
[----:B------:R-:W-:Y:S01]  /*0580*/  @P3 MOV R12, R30 ;  /* 0x0000001e000c3202 */ /* 0x000fe20000000f00 */
[----:B------:R-:W-:Y:S01]  /*0590*/  @P3 IMAD R41, R16, R23, R41 ;  /* 0x0000001710293224 */ /* 0x000fe200078e0229 */
[----:B------:R-:W-:Y:S01]  /*05a0*/  @P3 MOV R13, R31 ;  /* 0x0000001f000d3202 */ /* 0x000fe20000000f00 */
[----:B------:R-:W1:Y:S01]  /*05b0*/  @P2 LDC.64 R46, c[0x0][0x248] ;  /* 0x00009200ff2e2b82 */ /* 0x000e620000000a00 */
[----:B------:R-:W-:Y:S01]  /*05c0*/  CS2R R18, SRZ ;  /* 0x0000000000127805 */ /* 0x000fe2000001ff00 */
[----:B------:R-:W-:Y:S01]  /*05d0*/  @P3 IMAD.WIDE.U32 R24, R17, R24, R12 ;  /* 0x0000001811183225 */ /* 0x000fe200078e000c */
[----:B------:R-:W-:Y:S02]  /*05e0*/  @P3 MOV R12, R42 ;  /* 0x0000002a000c3202 */ /* 0x000fe40000000f00 */
[----:B------:R-:W-:-:S03]  /*05f0*/  @P3 MOV R13, R43 ;  /* 0x0000002b000d3202 */ /* 0x000fc60000000f00 */
[----:B------:R-:W2:Y:S01]  /*0600*/  @P0 LDC.64 R28, c[0x0][0x228] ;  /* 0x00008a00ff1c0b82 */ /* 0x000ea20000000a00 */
[----:B------:R-:W-:Y:S01]  /*0610*/  @P3 IMAD.WIDE.U32 R22, R16, R22, R12 ;  /* 0x0000001610163225 */ /* 0x000fe200078e000c */
[----:B------:R-:W-:Y:S02]  /*0620*/  CS2R R12, SRZ ;  /* 0x00000000000c7805 */ /* 0x000fe4000001ff00 */
[----:B------:R-:W-:Y:S02]  /*0630*/  CS2R R16, SRZ ;  /* 0x0000000000107805 */ /* 0x000fe4000001ff00 */
[----:B------:R-:W-:Y:S02]  /*0640*/  @P3 IADD3 R41, R23, R41, RZ ;  /* 0x0000002917293210 */ /* 0x000fe40007ffe0ff */
[----:B---3--:R-:W-:Y:S01]  /*0650*/  @P3 LEA R48, P5, R22, R48, 0x1 ;  /* 0x0000003016303211 */ /* 0x008fe200078a08ff */
[----:B----4-:R-:W-:Y:S01]  /*0660*/  @P2 IMAD R34, R35, R36, RZ ;  /* 0x0000002423222224 */ /* 0x010fe200078e02ff */
[----:B------:R-:W-:Y:S01]  /*0670*/  @P2 MOV R50, R30 ;  /* 0x0000001e00322202 */ /* 0x000fe20000000f00 */
[----:B------:R3:W4:Y:S01]  /*0680*/  @P4 LDG.E.128 R12, desc[UR6][R32.64] ;  /* 0x00000006200c4981 */ /* 0x000722000c1e1d00 */
[----:B------:R-:W-:-:S02]  /*0690*/  @P2 MOV R51, R31 ;  /* 0x0000001f00332202 */ /* 0x000fc40000000f00 */
[----:B------:R-:W-:Y:S01]  /*06a0*/  @P3 LEA.HI.X R49, R22, R49, R41, 0x1, P5 ;  /* 0x0000003116313211 */ /* 0x000fe200028f0c29 */
[----:B------:R2:W4:Y:S01]  /*06b0*/  @P4 LDG.E.128 R16, desc[UR6][R26.64] ;  /* 0x000000061a104981 */ /* 0x000522000c1e1d00 */
[----:B------:R-:W2:Y:S01]  /*06c0*/  @P0 LDC.64 R40, c[0x0][0x248] ;  /* 0x00009200ff280b82 */ /* 0x000ea20000000a00 */
[----:B------:R-:W-:Y:S01]  /*06d0*/  @P2 IMAD R53, R59, R37, R34 ;  /* 0x000000253b352224 */ /* 0x000fe200078e0222 */
[----:B------:R-:W-:Y:S01]  /*06e0*/  @P3 IADD3 R39, R25, R39, RZ ;  /* 0x0000002719273210 */ /* 0x000fe20007ffe0ff */
[----:B------:R-:W-:Y:S01]  /*06f0*/  @P2 IMAD.WIDE.U32 R50, R59, R36, R50 ;  /* 0x000000243b322225 */ /* 0x000fe200078e0032 */
[C---:B0-----:R-:W-:Y:S02]  /*0700*/  @P3 LEA R60, P4, R24.reuse, R20, 0x1 ;  /* 0x00000014183c3211 */ /* 0x041fe400078808ff */
[----:B------:R-:W-:Y:S02]  /*0710*/  CS2R R22, SRZ ;  /* 0x0000000000167805 */ /* 0x000fe4000001ff00 */
[----:B------:R-:W-:Y:S01]  /*0720*/  @P2 MOV R36, R42 ;  /* 0x0000002a00242202 */ /* 0x000fe20000000f00 */
[----:B-1----:R-:W-:Y:S01]  /*0730*/  @P2 IMAD R57, R57, R46, RZ ;  /* 0x0000002e39392224 */ /* 0x002fe200078e02ff */
[----:B------:R-:W-:Y:S01]  /*0740*/  @P2 MOV R37, R43 ;  /* 0x0000002b00252202 */ /* 0x000fe20000000f00 */
[----:B---3--:R-:W0:Y:S01]  /*0750*/  @P2 LDC.64 R32, c[0x0][0x210] ;  /* 0x00008400ff202b82 */ /* 0x008e220000000a00 */
[----:B------:R-:W-:Y:S01]  /*0760*/  @P3 LEA.HI.X R61, R24, R21, R39, 0x1, P4 ;  /* 0x00000015183d3211 */ /* 0x000fe200020f0c27 */
[----:B------:R-:W-:Y:S01]  /*0770*/  @P2 IMAD R47, R54, R47, R57 ;  /* 0x0000002f362f2224 */ /* 0x000fe200078e0239 */
[----:B------:R-:W-:Y:S01]  /*0780*/  CS2R R20, SRZ ;  /* 0x0000000000147805 */ /* 0x000fe2000001ff00 */
[----:B--2---:R-:W-:Y:S01]  /*0790*/  @P0 IMAD R56, R55, R28, RZ ;  /* 0x0000001c37380224 */ /* 0x004fe200078e02ff */
[----:B------:R-:W-:-:S02]  /*07a0*/  CS2R R24, SRZ ;  /* 0x0000000000187805 */ /* 0x000fc4000001ff00 */
[----:B------:R-:W-:Y:S01]  /*07b0*/  CS2R R26, SRZ ;  /* 0x00000000001a7805 */ /* 0x000fe2000001ff00 */
[----:B------:R-:W1:Y:S01]  /*07c0*/  @P0 LDC.64 R34, c[0x0][0x210] ;  /* 0x00008400ff220b82 */ /* 0x000e620000000a00 */
[----:B------:R-:W-:Y:S01]  /*07d0*/  @P2 IMAD.WIDE.U32 R54, R54, R46, R36 ;  /* 0x0000002e36362225 */ /* 0x000fe200078e0024 */
[----:B------:R-:W2:Y:S04]  /*07e0*/  @P3 LDG.E.128 R20, desc[UR6][R60.64] ;  /* 0x000000063c143981 */ /* 0x000ea8000c1e1d00 */
[----:B------:R3:W2:Y:S02]  /*07f0*/  @P3 LDG.E.128 R24, desc[UR6][R48.64] ;  /* 0x0000000630183981 */ /* 0x0006a4000c1e1d00 */
[----:B------:R-:W3:Y:S08]  /*0800*/  @P2 LDC.64 R38, c[0x0][0x240] ;  /* 0x00009000ff262b82 */ /* 0x000ef00000000a00 */
[----:B------:R-:W3:Y:S01]  /*0810*/  @P0 LDC.64 R36, c[0x0][0x240] ;  /* 0x00009000ff240b82 */ /* 0x000ee20000000a00 */
[----:B------:R-:W-:-:S02]  /*0820*/  @P0 IMAD R7, R7, R40, RZ ;  /* 0x0000002807070224 */ /* 0x000fc400078e02ff */
[C---:B------:R-:W-:Y:S02]  /*0830*/  @P0 IMAD R29, R9.reuse, R29, R56 ;  /* 0x0000001d091d0224 */ /* 0x040fe400078e0238 */
[----:B------:R-:W-:Y:S01]  /*0840*/  @P0 IMAD.WIDE.U32 R30, R9, R28, R30 ;  /* 0x0000001c091e0225 */ /* 0x000fe200078e001e */
[----:B------:R-:W-:Y:S02]  /*0850*/  @P2 IADD3 R53, R51, R53, RZ ;  /* 0x0000003533352210 */ /* 0x000fe40007ffe0ff */
[----:B0-----:R-:W-:Y:S01]  /*0860*/  @P2 LEA R56, P3, R50, R32, 0x1 ;  /* 0x0000002032382211 */ /* 0x001fe200078608ff */
[C---:B------:R-:W-:Y:S02]  /*0870*/  @P0 IMAD R7, R52.reuse, R41, R7 ;  /* 0x0000002934070224 */ /* 0x040fe400078e0207 */
[----:B------:R-:W-:Y:S01]  /*0880*/  @P0 IMAD.WIDE.U32 R42, R52, R40, R42 ;  /* 0x00000028342a0225 */ /* 0x000fe200078e002a */
[----:B------:R-:W-:Y:S02]  /*0890*/  @P0 IADD3 R29, R31, R29, RZ ;  /* 0x0000001d1f1d0210 */ /* 0x000fe40007ffe0ff */
[----:B-1----:R-:W-:-:S02]  /*08a0*/  @P0 LEA R46, P4, R30, R34, 0x1 ;  /* 0x000000221e2e0211 */ /* 0x002fc400078808ff */
[----:B------:R-:W-:Y:S02]  /*08b0*/  @P2 LEA.HI.X R57, R50, R33, R53, 0x1, P3 ;  /* 0x0000002132392211 */ /* 0x000fe400018f0c35 */
[----:B------:R-:W-:Y:S02]  /*08c0*/  @P2 IADD3 R9, R55, R47, RZ ;  /* 0x0000002f37092210 */ /* 0x000fe40007ffe0ff */
[----:B---3--:R-:W-:Y:S02]  /*08d0*/  @P2 LEA R48, P5, R54, R38, 0x1 ;  /* 0x0000002636302211 */ /* 0x008fe400078a08ff */
[----:B------:R-:W-:Y:S02]  /*08e0*/  @P0 IADD3 R7, R43, R7, RZ ;  /* 0x000000072b070210 */ /* 0x000fe40007ffe0ff */
[----:B------:R-:W-:Y:S02]  /*08f0*/  @P0 LEA R50, P3, R42, R36, 0x1 ;  /* 0x000000242a320211 */ /* 0x000fe400078608ff */
[----:B------:R-:W-:-:S02]  /*0900*/  @P0 LEA.HI.X R47, R30, R35, R29, 0x1, P4 ;  /* 0x000000231e2f0211 */ /* 0x000fc400020f0c1d */
[----:B------:R-:W-:Y:S02]  /*0910*/  CS2R R28, SRZ ;  /* 0x00000000001c7805 */ /* 0x000fe4000001ff00 */
[----:B------:R-:W-:Y:S02]  /*0920*/  CS2R R30, SRZ ;  /* 0x00000000001e7805 */ /* 0x000fe4000001ff00 */
[----:B------:R-:W-:Y:S02]  /*0930*/  CS2R R32, SRZ ;  /* 0x0000000000207805 */ /* 0x000fe4000001ff00 */
[----:B------:R-:W-:Y:S02]  /*0940*/  CS2R R34, SRZ ;  /* 0x0000000000227805 */ /* 0x000fe4000001ff00 */
[----:B------:R-:W-:Y:S02]  /*0950*/  @P2 LEA.HI.X R49, R54, R39, R9, 0x1, P5 ;  /* 0x0000002736312211 */ /* 0x000fe400028f0c09 */
[----:B------:R-:W-:-:S02]  /*0960*/  CS2R R38, SRZ ;  /* 0x0000000000267805 */ /* 0x000fc4000001ff00 */
[----:B------:R-:W-:Y:S02]  /*0970*/  @P0 LEA.HI.X R51, R42, R37, R7, 0x1, P3 ;  /* 0x000000252a330211 */ /* 0x000fe400018f0c07 */
[----:B------:R-:W-:Y:S02]  /*0980*/  CS2R R36, SRZ ;  /* 0x0000000000247805 */ /* 0x000fe4000001ff00 */
[----:B------:R-:W-:Y:S02]  /*0990*/  CS2R R40, SRZ ;  /* 0x0000000000287805 */ /* 0x000fe4000001ff00 */
[----:B------:R-:W-:Y:S01]  /*09a0*/  CS2R R42, SRZ ;  /* 0x00000000002a7805 */ /* 0x000fe2000001ff00 */
[----:B------:R-:W3:Y:S04]  /*09b0*/  @P2 LDG.E.128 R28, desc[UR6][R56.64] ;  /* 0x00000006381c2981 */ /* 0x000ee8000c1e1d00 */
[----:B------:R0:W3:Y:S04]  /*09c0*/  @P2 LDG.E.128 R32, desc[UR6][R48.64] ;  /* 0x0000000630202981 */ /* 0x0000e8000c1e1d00 */
[----:B------:R1:W3:Y:S04]  /*09d0*/  @P0 LDG.E.128 R36, desc[UR6][R46.64] ;  /* 0x000000062e240981 */ /* 0x0002e8000c1e1d00 */
[----:B------:R4:W3:Y:S01]  /*09e0*/  @P0 LDG.E.128 R40, desc[UR6][R50.64] ;  /* 0x0000000632280981 */ /* 0x0008e2000c1e1d00 */
[----:B------:R-:W-:-:S04]  /*09f0*/  ISETP.GT.AND P0, PT, R0, 0x7f, PT ;  /* 0x0000007f0000780c */ /* 0x000fc80003f04270 */
[----:B------:R-:W-:-:S13]  /*0a00*/  ISETP.GE.OR P2, PT, R0, R3, P0 ;  /* 0x000000030000720c */ /* 0x000fda0000746670 */
[----:B------:R-:W1:Y:S08]  /*0a10*/  @!P2 LDC.64 R54, c[0x0][0x290] ;  /* 0x0000a400ff36ab82 */ /* 0x000e700000000a00 */
[----:B0-----:R-:W0:Y:S01]  /*0a20*/  @!P2 LDC.64 R48, c[0x0][0x298] ;  /* 0x0000a600ff30ab82 */ /* 0x001e220000000a00 */
[----:B------:R-:W-:Y:S02]  /*0a30*/  @!P2 SHF.R.S32.HI R7, RZ, 0x1f, R0 ;  /* 0x0000001fff07a819 */ /* 0x000fe40000011400 */
[----:B------:R-:W-:-:S05]  /*0a40*/  @!P2 IADD3 R52, P3, R10, R0, RZ ;  /* 0x000000000a34a210 */ /* 0x000fca0007f7e0ff */
[----:B-1----:R-:W1:Y:S01]  /*0a50*/  @!P2 LDC.64 R46, c[0x0][0x288] ;  /* 0x0000a200ff2eab82 */ /* 0x002e620000000a00 */
[----:B------:R-:W-:Y:S01]  /*0a60*/  @!P2 LEA.HI.X.SX32 R53, R10, R7, 0x1, P3 ;  /* 0x000000070a35a211 */ /* 0x000fe200018f0eff */
[C---:B------:R-:W-:Y:S02]  /*0a70*/  @!P2 IMAD R56, R54.reuse, UR10, RZ ;  /* 0x0000000a3638ac24 */ /* 0x040fe4000f8e02ff */
[----:B------:R-:W-:-:S04]  /*0a80*/  @!P2 IMAD.WIDE.U32 R52, R54, UR8, R52 ;  /* 0x000000083634ac25 */ /* 0x000fc8000f8e0034 */
[----:B------:R-:W-:Y:S02]  /*0a90*/  @!P2 IMAD R55, R55, UR8, R56 ;  /* 0x000000083737ac24 */ /* 0x000fe4000f8e0238 */
[----:B0-----:R-:W-:-:S03]  /*0aa0*/  @!P2 IMAD R54, R48, UR11, RZ ;  /* 0x0000000b3036ac24 */ /* 0x001fc6000f8e02ff */
[----:B------:R-:W-:Y:S01]  /*0ab0*/  @!P2 IADD3 R53, R53, R55, RZ ;  /* 0x000000373535a210 */ /* 0x000fe20007ffe0ff */
[----:B------:R-:W-:Y:S02]  /*0ac0*/  @!P2 IMAD R55, R49, UR9, R54 ;  /* 0x000000093137ac24 */ /* 0x000fe4000f8e0236 */
[----:B------:R-:W-:-:S05]  /*0ad0*/  @!P2 IMAD.WIDE.U32 R48, R48, UR9, R52 ;  /* 0x000000093030ac25 */ /* 0x000fca000f8e0034 */
[----:B------:R-:W-:Y:S02]  /*0ae0*/  @!P2 IADD3 R53, R49, R55, RZ ;  /* 0x000000373135a210 */ /* 0x000fe40007ffe0ff */
[----:B-1----:R-:W-:-:S04]  /*0af0*/  @!P2 LEA R46, P3, R48, R46, 0x2 ;  /* 0x0000002e302ea211 */ /* 0x002fc800078610ff */
[----:B------:R-:W-:Y:S01]  /*0b00*/  @!P2 LEA.HI.X R47, R48, R47, R53, 0x2, P3 ;  /* 0x0000002f302fa211 */ /* 0x000fe200018f1435 */
[----:B----4-:R-:W-:Y:S02]  /*0b10*/  HADD2.F32 R50, -RZ, R12.H1_H1 ;  /* 0x3000000cff327230 */ /* 0x010fe40000004100 */
[----:B------:R-:W-:Y:S02]  /*0b20*/  HADD2.F32 R7, -RZ, R16.H1_H1 ;  /* 0x30000010ff077230 */ /* 0x000fe40000004100 */
[----:B------:R-:W-:Y:S02]  /*0b30*/  HADD2.F32 R51, -RZ, R12.H0_H0 ;  /* 0x2000000cff337230 */ /* 0x000fe40000004100 */
[----:B------:R-:W-:Y:S02]  /*0b40*/  HADD2.F32 R16, -RZ, R16.H0_H0 ;  /* 0x20000010ff107230 */ /* 0x000fe40000004100 */
[----:B------:R-:W-:Y:S01]  /*0b50*/  FMUL.FTZ R50, R50, R7 ;  /* 0x0000000732327220 */ /* 0x000fe20000410000 */
[----:B------:R-:W-:-:S03]  /*0b60*/  HADD2.F32 R49, -RZ, R18.H1_H1 ;  /* 0x30000012ff317230 */ /* 0x000fc60000004100 */
[----:B------:R-:W-:Y:S01]  /*0b70*/  FFMA.FTZ R56, R51, R16, R50 ;  /* 0x0000001033387223 */ /* 0x000fe20000010032 */
[----:B------:R-:W-:Y:S02]  /*0b80*/  HADD2.F32 R50, -RZ, R18.H0_H0 ;  /* 0x20000012ff327230 */ /* 0x000fe40000004100 */
[----:B------:R-:W-:Y:S02]  /*0b90*/  HADD2.F32 R9, -RZ, R13.H0_H0 ;  /* 0x2000000dff097230 */ /* 0x000fe40000004100 */
[----:B------:R-:W-:Y:S02]  /*0ba0*/  HADD2.F32 R54, -RZ, R17.H0_H0 ;  /* 0x20000011ff367230 */ /* 0x000fe40000004100 */
[----:B--2---:R-:W-:Y:S02]  /*0bb0*/  HADD2.F32 R18, -RZ, R20.H1_H1 ;  /* 0x30000014ff127230 */ /* 0x004fe40000004100 */
[----:B------:R-:W-:Y:S02]  /*0bc0*/  HADD2.F32 R51, -RZ, R24.H1_H1 ;  /* 0x30000018ff337230 */ /* 0x000fe40000004100 */
[----:B------:R-:W-:-:S03]  /*0bd0*/  HADD2.F32 R20, -RZ, R20.H0_H0 ;  /* 0x20000014ff147230 */ /* 0x000fc60000004100 */
[----:B------:R-:W-:Y:S01]  /*0be0*/  FMUL.FTZ R53, R18, R51 ;  /* 0x0000003312357220 */ /* 0x000fe20000410000 */
[----:B------:R-:W-:Y:S02]  /*0bf0*/  HADD2.F32 R51, -RZ, R24.H0_H0 ;  /* 0x20000018ff337230 */ /* 0x000fe40000004100 */
[----:B------:R-:W-:Y:S01]  /*0c00*/  FFMA.FTZ R54, R9, R54, R56 ;  /* 0x0000003609367223 */ /* 0x000fe20000010038 */
[----:B------:R-:W-:Y:S02]  /*0c10*/  HADD2.F32 R13, -RZ, R13.H1_H1 ;  /* 0x3000000dff0d7230 */ /* 0x000fe40000004100 */
[----:B------:R-:W-:Y:S02]  /*0c20*/  HADD2.F32 R52, -RZ, R17.H1_H1 ;  /* 0x30000011ff347230 */ /* 0x000fe40000004100 */
[----:B------:R-:W-:Y:S01]  /*0c30*/  FFMA.FTZ R24, R20, R51, R53 ;  /* 0x0000003314187223 */ /* 0x000fe20000010035 */
[----:B------:R-:W-:Y:S02]  /*0c40*/  HADD2.F32 R9, -RZ, R21.H0_H0 ;  /* 0x20000015ff097230 */ /* 0x000fe40000004100 */
[----:B------:R-:W-:-:S02]  /*0c50*/  HADD2.F32 R18, -RZ, R25.H0_H0 ;  /* 0x20000019ff127230 */ /* 0x000fc40000004100 */
[----:B------:R-:W-:Y:S01]  /*0c60*/  FFMA.FTZ R52, R13, R52, R54 ;  /* 0x000000340d347223 */ /* 0x000fe20000010036 */
[--C-:B------:R-:W-:Y:S02]  /*0c70*/  HADD2.F32 R7, -RZ, R14.reuse.H0_H0 ;  /* 0x2000000eff077230 */ /* 0x100fe40000004100 */
[----:B------:R-:W-:Y:S02]  /*0c80*/  HADD2.F32 R14, -RZ, R14.H1_H1 ;  /* 0x3000000eff0e7230 */ /* 0x000fe40000004100 */
[----:B------:R-:W-:Y:S01]  /*0c90*/  FFMA.FTZ R24, R9, R18, R24 ;  /* 0x0000001209187223 */ /* 0x000fe20000010018 */
        /* <DEDUP_REMOVED lines=16> */
[--C-:B------:R-:W-:Y:S02]  /*0da0*/  HADD2.F32 R7, -RZ, R27.reuse.H0_H0 ;  /* 0x2000001bff077230 */ /* 0x100fe40000004100 */
[----:B------:R-:W-:Y:S02]  /*0db0*/  HADD2.F32 R12, -RZ, R27.H1_H1 ;  /* 0x3000001bff0c7230 */ /* 0x000fe40000004100 */
[----:B---3--:R-:W-:-:S02]  /*0dc0*/  HADD2.F32 R17, -RZ, R28.H0_H0 ;  /* 0x2000001cff117230 */ /* 0x008fc40000004100 */
[----:B------:R-:W-:Y:S02]  /*0dd0*/  HADD2.F32 R28, -RZ, R28.H1_H1 ;  /* 0x3000001cff1c7230 */ /* 0x000fe40000004100 */
[--C-:B------:R-:W-:Y:S02]  /*0de0*/  HADD2.F32 R25, -RZ, R32.reuse.H1_H1 ;  /* 0x30000020ff197230 */ /* 0x100fe40000004100 */
[----:B------:R-:W-:Y:S01]  /*0df0*/  FFMA.FTZ R9, R22, R9, R13 ;  /* 0x0000000916097223 */ /* 0x000fe2000001000d */
[----:B------:R-:W-:Y:S02]  /*0e00*/  HADD2.F32 R22, -RZ, R32.H0_H0 ;  /* 0x20000020ff167230 */ /* 0x000fe40000004100 */
[----:B------:R-:W-:Y:S02]  /*0e10*/  HADD2.F32 R20, -RZ, R36.H1_H1 ;  /* 0x30000024ff147230 */ /* 0x000fe40000004100 */
[----:B------:R-:W-:Y:S01]  /*0e20*/  FMUL.FTZ R28, R28, R25 ;  /* 0x000000191c1c7220 */ /* 0x000fe20000410000 */
[----:B------:R-:W-:-:S02]  /*0e30*/  HADD2.F32 R27, -RZ, R40.H1_H1 ;  /* 0x30000028ff1b7230 */ /* 0x000fc40000004100 */
[----:B------:R-:W-:Y:S02]  /*0e40*/  HADD2.F32 R36, -RZ, R36.H0_H0 ;  /* 0x20000024ff247230 */ /* 0x000fe40000004100 */
[----:B------:R-:W-:Y:S02]  /*0e50*/  HADD2.F32 R25, -RZ, R40.H0_H0 ;  /* 0x20000028ff197230 */ /* 0x000fe40000004100 */
[----:B------:R-:W-:Y:S01]  /*0e60*/  FMUL.FTZ R27, R20, R27 ;  /* 0x0000001b141b7220 */ /* 0x000fe20000410000 */
[----:B------:R-:W-:Y:S02]  /*0e70*/  HADD2.F32 R21, -RZ, R29.H0_H0 ;  /* 0x2000001dff157230 */ /* 0x000fe40000004100 */
[----:B------:R-:W-:Y:S01]  /*0e80*/  FFMA.FTZ R22, R17, R22, R28 ;  /* 0x0000001611167223 */ /* 0x000fe2000001001c */
[----:B------:R-:W-:Y:S02]  /*0e90*/  HADD2.F32 R24, -RZ, R33.H0_H0 ;  /* 0x20000021ff187230 */ /* 0x000fe40000004100 */
[----:B------:R-:W-:Y:S01]  /*0ea0*/  FFMA.FTZ R36, R36, R25, R27 ;  /* 0x0000001924247223 */ /* 0x000fe2000001001b */
[----:B------:R-:W-:-:S02]  /*0eb0*/  HADD2.F32 R14, -RZ, R23.H0_H0 ;  /* 0x20000017ff0e7230 */ /* 0x000fc40000004100 */
[----:B------:R-:W-:Y:S02]  /*0ec0*/  HADD2.F32 R17, -RZ, R37.H0_H0 ;  /* 0x20000025ff117230 */ /* 0x000fe40000004100 */
[----:B------:R-:W-:Y:S02]  /*0ed0*/  HADD2.F32 R20, -RZ, R41.H0_H0 ;  /* 0x20000029ff147230 */ /* 0x000fe40000004100 */
[----:B------:R-:W-:Y:S01]  /*0ee0*/  FFMA.FTZ R24, R21, R24, R22 ;  /* 0x0000001815187223 */ /* 0x000fe20000010016 */
[----:B------:R-:W-:Y:S02]  /*0ef0*/  HADD2.F32 R29, -RZ, R29.H1_H1 ;  /* 0x3000001dff1d7230 */ /* 0x000fe40000004100 */
[----:B------:R-:W-:Y:S02]  /*0f00*/  HADD2.F32 R26, -RZ, R33.H1_H1 ;  /* 0x30000021ff1a7230 */ /* 0x000fe40000004100 */
[----:B------:R-:W-:Y:S01]  /*0f10*/  FFMA.FTZ R14, R14, R7, R9 ;  /* 0x000000070e0e7223 */ /* 0x000fe20000010009 */
[----:B------:R-:W-:-:S02]  /*0f20*/  HADD2.F32 R37, -RZ, R37.H1_H1 ;  /* 0x30000025ff257230 */ /* 0x000fc40000004100 */
[----:B------:R-:W-:Y:S01]  /*0f30*/  FFMA.FTZ R36, R17, R20, R36 ;  /* 0x0000001411247223 */ /* 0x000fe20000010024 */
[----:B------:R-:W-:Y:S02]  /*0f40*/  HADD2.F32 R22, -RZ, R41.H1_H1 ;  /* 0x30000029ff167230 */ /* 0x000fe40000004100 */
[----:B------:R-:W-:Y:S01]  /*0f50*/  FFMA.FTZ R24, R29, R26, R24 ;  /* 0x0000001a1d187223 */ /* 0x000fe20000010018 */
[----:B------:R-:W-:Y:S02]  /*0f60*/  HADD2.F32 R9, -RZ, R30.H0_H0 ;  /* 0x2000001eff097230 */ /* 0x000fe40000004100 */
[----:B------:R-:W-:Y:S02]  /*0f70*/  HADD2.F32 R32, -RZ, R34.H0_H0 ;  /* 0x20000022ff207230 */ /* 0x000fe40000004100 */
[----:B------:R-:W-:Y:S01]  /*0f80*/  FFMA.FTZ R22, R37, R22, R36 ;  /* 0x0000001625167223 */ /* 0x000fe20000010024 */
[----:B------:R-:W-:Y:S02]  /*0f90*/  HADD2.F32 R17, -RZ, R38.H0_H0 ;  /* 0x20000026ff117230 */ /* 0x000fe40000004100 */
        /* <DEDUP_REMOVED lines=16> */
[----:B------:R-:W-:Y:S02]  /*10a0*/  HADD2.F32 R16, -RZ, R35.H1_H1 ;  /* 0x30000023ff107230 */ /* 0x000fe40000004100 */
[----:B------:R-:W-:Y:S01]  /*10b0*/  FFMA.FTZ R20, R9, R20, R38 ;  /* 0x0000001409147223 */ /* 0x000fe20000010026 */
[----:B------:R-:W-:Y:S02]  /*10c0*/  HADD2.F32 R39, -RZ, R39.H1_H1 ;  /* 0x30000027ff277230 */ /* 0x000fe40000004100 */
[----:B------:R-:W-:Y:S02]  /*10d0*/  HADD2.F32 R18, -RZ, R43.H1_H1 ;  /* 0x3000002bff127230 */ /* 0x000fe40000004100 */
[----:B------:R-:W-:Y:S01]  /*10e0*/  FFMA.FTZ R14, R23, R12, R14 ;  /* 0x0000000c170e7223 */ /* 0x000fe2000001000e */
[----:B------:R-:W-:Y:S02]  /*10f0*/  FFMA.FTZ R30, R31, R16, R30 ;  /* 0x000000101f1e7223 */ /* 0x000fe4000001001e */
[----:B------:R-:W-:-:S02]  /*1100*/  FFMA.FTZ R20, R39, R18, R20 ;  /* 0x0000001227147223 */ /* 0x000fc40000010014 */
[----:B------:R-:W0:Y:S04]  /*1110*/  SHFL.BFLY PT, R7, R14, 0x4, 0x1f ;  /* 0x0c801f000e077f89 */ /* 0x000e2800000e0000 */
[----:B------:R-:W1:Y:S04]  /*1120*/  SHFL.BFLY PT, R13, R30, 0x4, 0x1f ;  /* 0x0c801f001e0d7f89 */ /* 0x000e6800000e0000 */
[----:B------:R-:W2:Y:S04]  /*1130*/  SHFL.BFLY PT, R12, R15, 0x4, 0x1f ;  /* 0x0c801f000f0c7f89 */ /* 0x000ea800000e0000 */
[----:B------:R-:W3:Y:S01]  /*1140*/  SHFL.BFLY PT, R17, R20, 0x4, 0x1f ;  /* 0x0c801f0014117f89 */ /* 0x000ee200000e0000 */
[----:B0-----:R-:W-:Y:S01]  /*1150*/  FADD.FTZ R9, R14, R7 ;  /* 0x000000070e097221 */ /* 0x001fe20000010000 */
[----:B-1----:R-:W-:Y:S01]  /*1160*/  FADD.FTZ R13, R30, R13 ;  /* 0x0000000d1e0d7221 */ /* 0x002fe20000010000 */
[----:B--2---:R-:W-:Y:S01]  /*1170*/  FADD.FTZ R12, R15, R12 ;  /* 0x0000000c0f0c7221 */ /* 0x004fe20000010000 */
[----:B---3--:R-:W-:-:S02]  /*1180*/  FADD.FTZ R22, R20, R17 ;  /* 0x0000001114167221 */ /* 0x008fc40000010000 */
[----:B------:R-:W0:Y:S04]  /*1190*/  SHFL.BFLY PT, R16, R9, 0x2, 0x1f ;  /* 0x0c401f0009107f89 */ /* 0x000e2800000e0000 */
[----:B------:R-:W1:Y:S04]  /*11a0*/  SHFL.BFLY PT, R18, R13, 0x2, 0x1f ;  /* 0x0c401f000d127f89 */ /* 0x000e6800000e0000 */
[----:B------:R-:W2:Y:S04]  /*11b0*/  SHFL.BFLY PT, R7, R12, 0x2, 0x1f ;  /* 0x0c401f000c077f89 */ /* 0x000ea800000e0000 */
[----:B------:R-:W3:Y:S01]  /*11c0*/  SHFL.BFLY PT, R15, R22, 0x2, 0x1f ;  /* 0x0c401f00160f7f89 */ /* 0x000ee200000e0000 */
[----:B------:R-:W-:-:S06]  /*11d0*/  MOV R19, 0x7f800000 ;  /* 0x7f80000000137802 */ /* 0x000fcc0000000f00 */
[----:B------:R4:W5:Y:S01]  /*11e0*/  @!P2 LDG.E R19, desc[UR6][R46.64] ;  /* 0x000000062e13a981 */ /* 0x000962000c1e1900 */
[----:B0-----:R-:W-:Y:S01]  /*11f0*/  FADD.FTZ R17, R9, R16 ;  /* 0x0000001009117221 */ /* 0x001fe20000010000 */
[----:B-1----:R-:W-:Y:S01]  /*1200*/  FADD.FTZ R20, R13, R18 ;  /* 0x000000120d147221 */ /* 0x002fe20000010000 */
[----:B--2---:R-:W-:Y:S01]  /*1210*/  FADD.FTZ R7, R12, R7 ;  /* 0x000000070c077221 */ /* 0x004fe20000010000 */
[----:B---3--:R-:W-:Y:S02]  /*1220*/  FADD.FTZ R23, R22, R15 ;  /* 0x0000000f16177221 */ /* 0x008fe40000010000 */
[----:B------:R-:W0:Y:S01]  /*1230*/  SHFL.BFLY PT, R18, R17, 0x1, 0x1f ;  /* 0x0c201f0011127f89 */ /* 0x000e2200000e0000 */
[----:B------:R-:W1:Y:S03]  /*1240*/  LDC.64 R14, c[0x0][0x2d0] ;  /* 0x0000b400ff0e7b82 */ /* 0x000e660000000a00 */
[----:B------:R-:W2:Y:S04]  /*1250*/  SHFL.BFLY PT, R21, R20, 0x1, 0x1f ;  /* 0x0c201f0014157f89 */ /* 0x000ea800000e0000 */
[----:B------:R-:W3:Y:S01]  /*1260*/  SHFL.BFLY PT, R16, R7, 0x1, 0x1f ;  /* 0x0c201f0007107f89 */ /* 0x000ee200000e0000 */
[----:B------:R-:W1:Y:S03]  /*1270*/  LDC.64 R12, c[0x0][0x2d8] ;  /* 0x0000b600ff0c7b82 */ /* 0x000e660000000a00 */
[----:B------:R-:W4:Y:S01]  /*1280*/  SHFL.BFLY PT, R24, R23, 0x1, 0x1f ;  /* 0x0c201f0017187f89 */ /* 0x000f2200000e0000 */
[----:B------:R-:W-:Y:S01]  /*1290*/  ISETP.NE.AND P2, PT, R5, RZ, PT ;  /* 0x000000ff0500720c */ /* 0x000fe20003f45270 */
[----:B------:R-:W-:Y:S01]  /*12a0*/  BSSY B0, `(.L_x_61) ;  /* 0x0000022000007945 */ /* 0x000fe20003800000 */
[----:B0-----:R-:W-:Y:S01]  /*12b0*/  FADD.FTZ R26, R17, R18 ;  /* 0x00000012111a7221 */ /* 0x001fe20000010000 */
[----:B------:R-:W-:Y:S01]  /*12c0*/  SHF.L.U32 R18, R2, 0xd, RZ ;  /* 0x0000000d02127819 */ /* 0x000fe200000006ff */
[----:B--2---:R-:W-:Y:S01]  /*12d0*/  FADD.FTZ R27, R20, R21 ;  /* 0x00000015141b7221 */ /* 0x004fe20000010000 */
[----:B------:R-:W-:Y:S01]  /*12e0*/  SHF.L.U32 R21, R0, 0x2, RZ ;  /* 0x0000000200157819 */ /* 0x000fe200000006ff */
[----:B---3--:R-:W-:Y:S01]  /*12f0*/  FADD.FTZ R9, R7, R16 ;  /* 0x0000001007097221 */ /* 0x008fe20000010000 */
[----:B----4-:R-:W-:-:S06]  /*1300*/  FADD.FTZ R28, R23, R24 ;  /* 0x00000018171c7221 */ /* 0x010fcc0000010000 */
[----:B------:R-:W-:Y:S05]  /*1310*/  @P2 BRA `(.L_x_62) ;  /* 0x0000000000682947 */ /* 0x000fea0003800000 */
[----:B------:R-:W0:Y:S01]  /*1320*/  LDC.64 R22, c[0x0][0x278] ;  /* 0x00009e00ff167b82 */ /* 0x000e220000000a00 */
[----:B------:R-:W-:Y:S01]  /*1330*/  SHF.R.S32.HI R11, RZ, 0x1f, R10 ;  /* 0x0000001fff0b7819 */ /* 0x000fe2000001140a */
[----:B------:R-:W-:Y:S01]  /*1340*/  ULDC.64 UR12, c[0x0][0x260] ;  /* 0x00009800000c7ab9 */ /* 0x000fe20000000a00 */
[-C--:B------:R-:W-:Y:S02]  /*1350*/  ISETP.GE.AND P4, PT, R4, R3.reuse, PT ;  /* 0x000000030400720c */ /* 0x080fe40003f86270 */
[----:B------:R-:W-:-:S03]  /*1360*/  ISETP.GE.AND P3, PT, R6, R3, PT ;  /* 0x000000030600720c */ /* 0x000fc60003f66270 */
[----:B------:R-:W2:Y:S01]  /*1370*/  LDC.64 R24, c[0x0][0x280] ;  /* 0x0000a000ff187b82 */ /* 0x000ea20000000a00 */
[C---:B0-----:R-:W-:Y:S02]  /*1380*/  IMAD R20, R22.reuse, UR10, RZ ;  /* 0x0000000a16147c24 */ /* 0x041fe4000f8e02ff */
[----:B------:R-:W-:-:S04]  /*1390*/  IMAD.WIDE.U32 R16, R22, UR8, R10 ;  /* 0x0000000816107c25 */ /* 0x000fc8000f8e000a */
[----:B------:R-:W-:Y:S02]  /*13a0*/  IMAD R5, R23, UR8, R20 ;  /* 0x0000000817057c24 */ /* 0x000fe4000f8e0214 */
[----:B--2---:R-:W-:-:S03]  /*13b0*/  IMAD R20, R24, UR11, RZ ;  /* 0x0000000b18147c24 */ /* 0x004fc6000f8e02ff */
[----:B------:R-:W-:Y:S01]  /*13c0*/  IADD3 R17, R17, R5, RZ ;  /* 0x0000000511117210 */ /* 0x000fe20007ffe0ff */
[----:B------:R-:W-:Y:S02]  /*13d0*/  IMAD R7, R25, UR9, R20 ;  /* 0x0000000919077c24 */ /* 0x000fe4000f8e0214 */
[----:B------:R-:W-:-:S03]  /*13e0*/  IMAD.WIDE.U32 R16, R24, UR9, R16 ;  /* 0x0000000918107c25 */ /* 0x000fc6000f8e0010 */
[----:B------:R-:W-:-:S04]  /*13f0*/  IADD3 R5, P2, R44, R16, RZ ;  /* 0x000000102c057210 */ /* 0x000fc80007f5e0ff */
[----:B------:R-:W-:Y:S02]  /*1400*/  IADD3.X R44, R45, R17, R7, P2, !PT ;  /* 0x000000112d2c7210 */ /* 0x000fe400017fe407 */
[C---:B------:R-:W-:Y:S02]  /*1410*/  LEA R16, P5, R5.reuse, UR12, 0x2 ;  /* 0x0000000c05107c11 */ /* 0x040fe4000f8a10ff */
[----:B------:R-:W-:Y:S02]  /*1420*/  ISETP.GE.AND P2, PT, R8, R3, PT ;  /* 0x000000030800720c */ /* 0x000fe40003f46270 */
[----:B------:R-:W-:Y:S02]  /*1430*/  LEA.HI.X R17, R5, UR13, R44, 0x2, P5 ;  /* 0x0000000d05117c11 */ /* 0x000fe4000a8f142c */
[----:B------:R-:W-:Y:S02]  /*1440*/  FSEL R3, R9, RZ, !P1 ;  /* 0x000000ff09037208 */ /* 0x000fe40004800000 */
[----:B------:R-:W-:-:S02]  /*1450*/  FSEL R5, R26, RZ, !P4 ;  /* 0x000000ff1a057208 */ /* 0x000fc40006000000 */
[----:B------:R-:W-:Y:S01]  /*1460*/  FSEL R7, R27, RZ, !P3 ;  /* 0x000000ff1b077208 */ /* 0x000fe20005800000 */
[----:B------:R0:W-:Y:S01]  /*1470*/  STG.E desc[UR6][R16.64], R3 ;  /* 0x0000000310007986 */ /* 0x0001e2000c101906 */
[----:B------:R-:W-:-:S03]  /*1480*/  FSEL R9, R28, RZ, !P2 ;  /* 0x000000ff1c097208 */ /* 0x000fc60005000000 */
[----:B------:R0:W-:Y:S04]  /*1490*/  STG.E desc[UR6][R16.64+0x80], R5 ;  /* 0x0000800510007986 */ /* 0x0001e8000c101906 */
[----:B------:R0:W-:Y:S04]  /*14a0*/  STG.E desc[UR6][R16.64+0x100], R7 ;  /* 0x0001000710007986 */ /* 0x0001e8000c101906 */
[----:B------:R0:W-:Y:S02]  /*14b0*/  STG.E desc[UR6][R16.64+0x180], R9 ;  /* 0x0001800910007986 */ /* 0x0001e4000c101906 */
.L_x_62:
[----:B------:R-:W-:Y:S05]  /*14c0*/  BSYNC B0 ;  /* 0x0000000000007941 */ /* 0x000fea0003800000 */
.L_x_61:
[----:B------:R-:W-:Y:S01]  /*14d0*/  UIADD3 UR4, UR4, 0x7f, URZ ;  /* 0x0000007f04047890 */ /* 0x000fe2000fffe03f */
[----:B0-----:R-:W-:Y:S01]  /*14e0*/  SHF.R.S32.HI R3, RZ, 0x1f, R21 ;  /* 0x0000001fff037819 */ /* 0x001fe20000011415 */
[----:B-1----:R-:W-:Y:S01]  /*14f0*/  IMAD R6, R14, UR10, RZ ;  /* 0x0000000a0e067c24 */ /* 0x002fe2000f8e02ff */
[C---:B------:R-:W-:Y:S01]  /*1500*/  IADD3 R4, P1, R18.reuse, R21, RZ ;  /* 0x0000001512047210 */ /* 0x040fe20007f3e0ff */
[----:B------:R-:W-:Y:S01]  /*1510*/  USHF.R.S32.HI UR5, URZ, 0x1f, UR4 ;  /* 0x0000001f3f057899 */ /* 0x000fe20008011404 */
[----:B------:R-:W-:Y:S02]  /*1520*/  BSSY B0, `(.L_x_63) ;  /* 0x0000022000007945 */ /* 0x000fe40003800000 */
[----:B------:R-:W-:Y:S01]  /*1530*/  LEA.HI.X.SX32 R5, R18, R3, 0x1, P1 ;  /* 0x0000000312057211 */ /* 0x000fe200008f0eff */
[----:B------:R-:W-:Y:S01]  /*1540*/  ULEA.HI UR5, UR5, UR4, URZ, 0x7 ;  /* 0x0000000405057291 */ /* 0x000fe2000f8f383f */
[----:B------:R-:W-:Y:S02]  /*1550*/  IMAD R3, R15, UR8, R6 ;  /* 0x000000080f037c24 */ /* 0x000fe4000f8e0206 */
[----:B------:R-:W-:Y:S01]  /*1560*/  IMAD.WIDE.U32 R14, R14, UR8, R4 ;  /* 0x000000080e0e7c25 */ /* 0x000fe2000f8e0004 */
[----:B------:R-:W-:-:S03]  /*1570*/  ULOP3.LUT UR5, UR5, 0xffffff80, URZ, 0xc0, !UPT ;  /* 0xffffff8005057892 */ /* 0x000fc6000f8ec03f */
[----:B------:R-:W-:Y:S01]  /*1580*/  IMAD R4, R12, UR11, RZ ;  /* 0x0000000b0c047c24 */ /* 0x000fe2000f8e02ff */
        /* <DEDUP_REMOVED lines=27> */
.L_x_64:
[----:B------:R-:W-:Y:S05]  /*1740*/  BSYNC B0 ;  /* 0x0000000000007941 */ /* 0x000fea0003800000 */
.L_x_63:
        /* <DEDUP_REMOVED lines=10> */
[----:B------:R1:W-:Y:S04]  /*17f0*/  STG.E.128 desc[UR6][R4.64+0x3000], RZ ;  /* 0x003000ff04007986 */ /* 0x0003e8000c101d06 */
[----:B------:R1:W-:Y:S04]  /*1800*/  STG.E.128 desc[UR6][R4.64+0x4000], RZ ;  /* 0x004000ff04007986 */ /* 0x0003e8000c101d06 */
[----:B------:R1:W-:Y:S04]  /*1810*/  STG.E.128 desc[UR6][R4.64+0x5000], RZ ;  /* 0x005000ff04007986 */ /* 0x0003e8000c101d06 */
[----:B------:R1:W-:Y:S04]  /*1820*/  STG.E.128 desc[UR6][R4.64+0x6000], RZ ;  /* 0x006000ff04007986 */ /* 0x0003e8000c101d06 */
[----:B------:R1:W-:Y:S01]  /*1830*/  STG.E.128 desc[UR6][R4.64+0x7000], RZ ;  /* 0x007000ff04007986 */ /* 0x0003e2000c101d06 */
[----:B------:R-:W-:Y:S05]  /*1840*/  @P0 EXIT ;  /* 0x000000000000094d */ /* 0x000fea0003800000 */
[----:B0-----:R-:W0:Y:S08]  /*1850*/  LDC R3, c[0x0][0x2e0] ;  /* 0x0000b800ff037b82 */ /* 0x001e300000000800 */
[----:B------:R-:W2:Y:S08]  /*1860*/  LDC R7, c[0x0][0x220] ;  /* 0x00008800ff077b82 */ /* 0x000eb00000000800 */
[----:B-1----:R-:W1:Y:S01]  /*1870*/  LDC.64 R4, c[0x0][0x2e8] ;  /* 0x0000ba00ff047b82 */ /* 0x002e620000000a00 */
[----:B0-----:R-:W-:-:S04]  /*1880*/  IMAD R2, R2, R3, UR9 ;  /* 0x0000000902027e24 */ /* 0x001fc8000f8e0203 */
[----:B--2---:R-:W-:-:S04]  /*1890*/  IMAD R3, R2, R7, UR8 ;  /* 0x0000000802037e24 */ /* 0x004fc8000f8e0207 */
[----:B-1----:R-:W-:-:S05]  /*18a0*/  IMAD.WIDE R2, R3, 0x4, R4 ;  /* 0x0000000403027825 */ /* 0x002fca00078e0204 */
[----:B------:R-:W-:Y:S01]  /*18b0*/  STG.E desc[UR6][R2.64], RZ ;  /* 0x000000ff02007986 */ /* 0x000fe2000c101906 */
[----:B------:R-:W-:Y:S05]  /*18c0*/  EXIT ;  /* 0x000000000000794d */ /* 0x000fea0003800000 */
.L_x_65:
        /* <DEDUP_REMOVED lines=11> */
.L_x_133:


//--------------------- .text._ZN7cutlass13device_kernelIN5flash19enable_sm80_to_sm89INS1_16FlashAttnBwdSm80INS1_25CollectiveMainloopBwdSm80ILi2ELi2EN4cute5tupleIJNS5_1CILi128EEES8_NS7_ILi64EEEEEENS_6half_tEfNS_4arch4Sm80ELb1ELb0ELb1ELb1ELb0ELb0ELb0ELb0ELi2ELi4ELi4ELi4ELb0EEENS1_21CollectiveEpilogueBwdISA_SB_SD_Li256ELb1ELb0ELi2EEENS1_25SingleTileBwdLPTSchedulerILb1ELi128ELb0EEEEEEEEEvNT_6ParamsE --------------------------
	.section	.text._ZN7cutlass13device_kernelIN5flash19enable_sm80_to_sm89INS1_16FlashAttnBwdSm80INS1_25CollectiveMainloopBwdSm80ILi2ELi2EN4cute5tupleIJNS5_1CILi128EEES8_NS7_ILi64EEEEEENS_6half_tEfNS_4arch4Sm80ELb1ELb0ELb1ELb1ELb0ELb0ELb0ELb0ELi2ELi4ELi4ELi4ELb0EEENS1_21CollectiveEpilogueBwdISA_SB_SD_Li256ELb1ELb0ELi2EEENS1_25SingleTileBwdLPTSchedulerILb1ELi128ELb0EEEEEEEEEvNT_6ParamsE,"ax",@progbits
	.align	128
.text._ZN7cutlass13device_kernelIN5flash19enable_sm80_to_sm89INS1_16FlashAttnBwdSm80INS1_25CollectiveMainloopBwdSm80ILi2ELi2EN4cute5tupleIJNS5_1CILi128EEES8_NS7_ILi64EEEEEENS_6half_tEfNS_4arch4Sm80ELb1ELb0ELb1ELb1ELb0ELb0ELb0ELb0ELi2ELi4ELi4ELi4ELb0EEENS1_21CollectiveEpilogueBwdISA_SB_SD_Li256ELb1ELb0ELi2EEENS1_25SingleTileBwdLPTSchedulerILb1ELi128ELb0EEEEEEEEEvNT_6ParamsE:
        .type           _ZN7cutlass13device_kernelIN5flash19enable_sm80_to_sm89INS1_16FlashAttnBwdSm80INS1_25CollectiveMainloopBwdSm80ILi2ELi2EN4cute5tupleIJNS5_1CILi128EEES8_NS7_ILi64EEEEEENS_6half_tEfNS_4arch4Sm80ELb1ELb0ELb1ELb1ELb0ELb0ELb0ELb0ELi2ELi4ELi4ELi4ELb0EEENS1_21CollectiveEpilogueBwdISA_SB_SD_Li256ELb1ELb0ELi2EEENS1_25SingleTileBwdLPTSchedulerILb1ELi128ELb0EEEEEEEEEvNT_6ParamsE,@function
        .size           _ZN7cutlass13device_kernelIN5flash19enable_sm80_to_sm89INS1_16FlashAttnBwdSm80INS1_25CollectiveMainloopBwdSm80ILi2ELi2EN4cute5tupleIJNS5_1CILi128EEES8_NS7_ILi64EEEEEENS_6half_tEfNS_4arch4Sm80ELb1ELb0ELb1ELb1ELb0ELb0ELb0ELb0ELi2ELi4ELi4ELi4ELb0EEENS1_21CollectiveEpilogueBwdISA_SB_SD_Li256ELb1ELb0ELi2EEENS1_25SingleTileBwdLPTSchedulerILb1ELi128ELb0EEEEEEEEEvNT_6ParamsE,(.L_x_134 - _ZN7cutlass13device_kernelIN5flash19enable_sm80_to_sm89INS1_16FlashAttnBwdSm80INS1_25CollectiveMainloopBwdSm80ILi2ELi2EN4cute5tupleIJNS5_1CILi128EEES8_NS7_ILi64EEEEEENS_6half_tEfNS_4arch4Sm80ELb1ELb0ELb1ELb1ELb0ELb0ELb0ELb0ELi2ELi4ELi4ELi4ELb0EEENS1_21CollectiveEpilogueBwdISA_SB_SD_Li256ELb1ELb0ELi2EEENS1_25SingleTileBwdLPTSchedulerILb1ELi128ELb0EEEEEEEEEvNT_6ParamsE)
        .other          _ZN7cutlass13device_kernelIN5flash19enable_sm80_to_sm89INS1_16FlashAttnBwdSm80INS1_25CollectiveMainloopBwdSm80ILi2ELi2EN4cute5tupleIJNS5_1CILi128EEES8_NS7_ILi64EEEEEENS_6half_tEfNS_4arch4Sm80ELb1ELb0ELb1ELb1ELb0ELb0ELb0ELb0ELi2ELi4ELi4ELi4ELb0EEENS1_21CollectiveEpilogueBwdISA_SB_SD_Li256ELb1ELb0ELi2EEENS1_25SingleTileBwdLPTSchedulerILb1ELi128ELb0EEEEEEEEEvNT_6ParamsE,@"STO_CUDA_ENTRY STV_DEFAULT"
_ZN7cutlass13device_kernelIN5flash19enable_sm80_to_sm89INS1_16FlashAttnBwdSm80INS1_25CollectiveMainloopBwdSm80ILi2ELi2EN4cute5tupleIJNS5_1CILi128EEES8_NS7_ILi64EEEEEENS_6half_tEfNS_4arch4Sm80ELb1ELb0ELb1ELb1ELb0ELb0ELb0ELb0ELi2ELi4ELi4ELi4ELb0EEENS1_21CollectiveEpilogueBwdISA_SB_SD_Li256ELb1ELb0ELi2EEENS1_25SingleTileBwdLPTSchedulerILb1ELi128ELb0EEEEEEEEEvNT_6ParamsE:
[----:B------:R-:W-:Y:S01]  /*0000*/  LDC R1, c[0x0][0x28] ;  /* 0x00000a00ff017b82 */ /* 0x000fe20000000800 */
[----:B------:R-:W-:Y:S05]  /*0010*/  EXIT ;  /* 0x000000000000794d */ /* 0x000fea0003800000 */
.L_x_66:
        /* <DEDUP_REMOVED lines=14> */
.L_x_134:


//--------------------- .text._ZN7cutlass13device_kernelIN5flash19enable_sm80_to_sm89INS1_16FlashAttnBwdSm80INS1_25CollectiveMainloopBwdSm80ILi2ELi2EN4cute5tupleIJNS5_1CILi128EEES8_NS7_ILi64EEEEEENS_6half_tEfNS_4arch4Sm80ELb1ELb0ELb1ELb1ELb1ELb0ELb0ELb0ELi2ELi4ELi4ELi4ELb0EEENS1_21CollectiveEpilogueBwdISA_SB_SD_Li256ELb1ELb0ELi2EEENS1_25SingleTileBwdLPTSchedulerILb1ELi128ELb1EEEEEEEEEvNT_6ParamsE --------------------------
	.section	.text._ZN7cutlass13device_kernelIN5flash19enable_sm80_to_sm89INS1_16FlashAttnBwdSm80INS1_25CollectiveMainloopBwdSm80ILi2ELi2EN4cute5tupleIJNS5_1CILi128EEES8_NS7_ILi64EEEEEENS_6half_tEfNS_4arch4Sm80ELb1ELb0ELb1ELb1ELb1ELb0ELb0ELb0ELi2ELi4ELi4ELi4ELb0EEENS1_21CollectiveEpilogueBwdISA_SB_SD_Li256ELb1ELb0ELi2EEENS1_25SingleTileBwdLPTSchedulerILb1ELi128ELb1EEEEEEEEEvNT_6ParamsE,"ax",@progbits
	.align	128
.text._ZN7cutlass13device_kernelIN5flash19enable_sm80_to_sm89INS1_16FlashAttnBwdSm80INS1_25CollectiveMainloopBwdSm80ILi2ELi2EN4cute5tupleIJNS5_1CILi128EEES8_NS7_ILi64EEEEEENS_6half_tEfNS_4arch4Sm80ELb1ELb0ELb1ELb1ELb1ELb0ELb0ELb0ELi2ELi4ELi4ELi4ELb0EEENS1_21CollectiveEpilogueBwdISA_SB_SD_Li256ELb1ELb0ELi2EEENS1_25SingleTileBwdLPTSchedulerILb1ELi128ELb1EEEEEEEEEvNT_6ParamsE:
        .type           _ZN7cutlass13device_kernelIN5flash19enable_sm80_to_sm89INS1_16FlashAttnBwdSm80INS1_25CollectiveMainloopBwdSm80ILi2ELi2EN4cute5tupleIJNS5_1CILi128EEES8_NS7_ILi64EEEEEENS_6half_tEfNS_4arch4Sm80ELb1ELb0ELb1ELb1ELb1ELb0ELb0ELb0ELi2ELi4ELi4ELi4ELb0EEENS1_21CollectiveEpilogueBwdISA_SB_SD_Li256ELb1ELb0ELi2EEENS1_25SingleTileBwdLPTSchedulerILb1ELi128ELb1EEEEEEEEEvNT_6ParamsE,@function
        .size           _ZN7cutlass13device_kernelIN5flash19enable_sm80_to_sm89INS1_16FlashAttnBwdSm80INS1_25CollectiveMainloopBwdSm80ILi2ELi2EN4cute5tupleIJNS5_1CILi128EEES8_NS7_ILi64EEEEEENS_6half_tEfNS_4arch4Sm80ELb1ELb0ELb1ELb1ELb1ELb0ELb0ELb0ELi2ELi4ELi4ELi4ELb0EEENS1_21CollectiveEpilogueBwdISA_SB_SD_Li256ELb1ELb0ELi2EEENS1_25SingleTileBwdLPTSchedulerILb1ELi128ELb1EEEEEEEEEvNT_6ParamsE,(.L_x_135 - _ZN7cutlass13device_kernelIN5flash19enable_sm80_to_sm89INS1_16FlashAttnBwdSm80INS1_25CollectiveMainloopBwdSm80ILi2ELi2EN4cute5tupleIJNS5_1CILi128EEES8_NS7_ILi64EEEEEENS_6half_tEfNS_4arch4Sm80ELb1ELb0ELb1ELb1ELb1ELb0ELb0ELb0ELi2ELi4ELi4ELi4ELb0EEENS1_21CollectiveEpilogueBwdISA_SB_SD_Li256ELb1ELb0ELi2EEENS1_25SingleTileBwdLPTSchedulerILb1ELi128ELb1EEEEEEEEEvNT_6ParamsE)
        .other          _ZN7cutlass13device_kernelIN5flash19enable_sm80_to_sm89INS1_16FlashAttnBwdSm80INS1_25CollectiveMainloopBwdSm80ILi2ELi2EN4cute5tupleIJNS5_1CILi128EEES8_NS7_ILi64EEEEEENS_6half_tEfNS_4arch4Sm80ELb1ELb0ELb1ELb1ELb1ELb0ELb0ELb0ELi2ELi4ELi4ELi4ELb0EEENS1_21CollectiveEpilogueBwdISA_SB_SD_Li256ELb1ELb0ELi2EEENS1_25SingleTileBwdLPTSchedulerILb1ELi128ELb1EEEEEEEEEvNT_6ParamsE,@"STO_CUDA_ENTRY STV_DEFAULT"
_ZN7cutlass13device_kernelIN5flash19enable_sm80_to_sm89INS1_16FlashAttnBwdSm80INS1_25CollectiveMainloopBwdSm80ILi2ELi2EN4cute5tupleIJNS5_1CILi128EEES8_NS7_ILi64EEEEEENS_6half_tEfNS_4arch4Sm80ELb1ELb0ELb1ELb1ELb1ELb0ELb0ELb0ELi2ELi4ELi4ELi4ELb0EEENS1_21CollectiveEpilogueBwdISA_SB_SD_Li256ELb1ELb0ELi2EEENS1_25SingleTileBwdLPTSchedulerILb1ELi128ELb1EEEEEEEEEvNT_6ParamsE:
[----:B------:R-:W-:Y:S01]  /*0000*/  LDC R1, c[0x0][0x28] ;  /* 0x00000a00ff017b82 */ /* 0x000fe20000000800 */
[----:B------:R-:W-:Y:S05]  /*0010*/  EXIT ;  /* 0x000000000000794d */ /* 0x000fea0003800000 */
.L_x_67:
        /* <DEDUP_REMOVED lines=14> */
.L_x_135:


//--------------------- .text._ZN7cutlass13device_kernelIN5flash19enable_sm80_to_sm89INS1_16FlashAttnBwdSm80INS1_25CollectiveMainloopBwdSm80ILi2ELi2EN4cute5tupleIJNS5_1CILi128EEES8_NS7_ILi64EEEEEENS_6half_tEfNS_4arch4Sm80ELb1ELb0ELb1ELb1ELb0ELb0ELb0ELb0ELi2ELi4ELi4ELi4ELb0EEENS1_24CollectiveEpilogueBwdGQAISA_fSD_Li256ELb1ELb0EEENS1_25SingleTileBwdLPTSchedulerILb1ELi128ELb0EEEEEEEEEvNT_6ParamsE --------------------------
	.section	.text._ZN7cutlass13device_kernelIN5flash19enable_sm80_to_sm89INS1_16FlashAttnBwdSm80INS1_25CollectiveMainloopBwdSm80ILi2ELi2EN4cute5tupleIJNS5_1CILi128EEES8_NS7_ILi64EEEEEENS_6half_tEfNS_4arch4Sm80ELb1ELb0ELb1ELb1ELb0ELb0ELb0ELb0ELi2ELi4ELi4ELi4ELb0EEENS1_24CollectiveEpilogueBwdGQAISA_fSD_Li256ELb1ELb0EEENS1_25SingleTileBwdLPTSchedulerILb1ELi128ELb0EEEEEEEEEvNT_6ParamsE,"ax",@progbits
	.align	128
.text._ZN7cutlass13device_kernelIN5flash19enable_sm80_to_sm89INS1_16FlashAttnBwdSm80INS1_25CollectiveMainloopBwdSm80ILi2ELi2EN4cute5tupleIJNS5_1CILi128EEES8_NS7_ILi64EEEEEENS_6half_tEfNS_4arch4Sm80ELb1ELb0ELb1ELb1ELb0ELb0ELb0ELb0ELi2ELi4ELi4ELi4ELb0EEENS1_24CollectiveEpilogueBwdGQAISA_fSD_Li256ELb1ELb0EEENS1_25SingleTileBwdLPTSchedulerILb1ELi128ELb0EEEEEEEEEvNT_6ParamsE:
        .type           _ZN7cutlass13device_kernelIN5flash19enable_sm80_to_sm89INS1_16FlashAttnBwdSm80INS1_25CollectiveMainloopBwdSm80ILi2ELi2EN4cute5tupleIJNS5_1CILi128EEES8_NS7_ILi64EEEEEENS_6half_tEfNS_4arch4Sm80ELb1ELb0ELb1ELb1ELb0ELb0ELb0ELb0ELi2ELi4ELi4ELi4ELb0EEENS1_24CollectiveEpilogueBwdGQAISA_fSD_Li256ELb1ELb0EEENS1_25SingleTileBwdLPTSchedulerILb1ELi128ELb0EEEEEEEEEvNT_6ParamsE,@function
        .size           _ZN7cutlass13device_kernelIN5flash19enable_sm80_to_sm89INS1_16FlashAttnBwdSm80INS1_25CollectiveMainloopBwdSm80ILi2ELi2EN4cute5tupleIJNS5_1CILi128EEES8_NS7_ILi64EEEEEENS_6half_tEfNS_4arch4Sm80ELb1ELb0ELb1ELb1ELb0ELb0ELb0ELb0ELi2ELi4ELi4ELi4ELb0EEENS1_24CollectiveEpilogueBwdGQAISA_fSD_Li256ELb1ELb0EEENS1_25SingleTileBwdLPTSchedulerILb1ELi128ELb0EEEEEEEEEvNT_6ParamsE,(.L_x_136 - _ZN7cutlass13device_kernelIN5flash19enable_sm80_to_sm89INS1_16FlashAttnBwdSm80INS1_25CollectiveMainloopBwdSm80ILi2ELi2EN4cute5tupleIJNS5_1CILi128EEES8_NS7_ILi64EEEEEENS_6half_tEfNS_4arch4Sm80ELb1ELb0ELb1ELb1ELb0ELb0ELb0ELb0ELi2ELi4ELi4ELi4ELb0EEENS1_24CollectiveEpilogueBwdGQAISA_fSD_Li256ELb1ELb0EEENS1_25SingleTileBwdLPTSchedulerILb1ELi128ELb0EEEEEEEEEvNT_6ParamsE)
        .other          _ZN7cutlass13device_kernelIN5flash19enable_sm80_to_sm89INS1_16FlashAttnBwdSm80INS1_25CollectiveMainloopBwdSm80ILi2ELi2EN4cute5tupleIJNS5_1CILi128EEES8_NS7_ILi64EEEEEENS_6half_tEfNS_4arch4Sm80ELb1ELb0ELb1ELb1ELb0ELb0ELb0ELb0ELi2ELi4ELi4ELi4ELb0EEENS1_24CollectiveEpilogueBwdGQAISA_fSD_Li256ELb1ELb0EEENS1_25SingleTileBwdLPTSchedulerILb1ELi128ELb0EEEEEEEEEvNT_6ParamsE,@"STO_CUDA_ENTRY STV_DEFAULT"
_ZN7cutlass13device_kernelIN5flash19enable_sm80_to_sm89INS1_16FlashAttnBwdSm80INS1_25CollectiveMainloopBwdSm80ILi2ELi2EN4cute5tupleIJNS5_1CILi128EEES8_NS7_ILi64EEEEEENS_6half_tEfNS_4arch4Sm80ELb1ELb0ELb1ELb1ELb0ELb0ELb0ELb0ELi2ELi4ELi4ELi4ELb0EEENS1_24CollectiveEpilogueBwdGQAISA_fSD_Li256ELb1ELb0EEENS1_25SingleTileBwdLPTSchedulerILb1ELi128ELb0EEEEEEEEEvNT_6ParamsE:
[----:B------:R-:W-:Y:S01]  /*0000*/  LDC R1, c[0x0][0x28] ;  /* 0x00000a00ff017b82 */ /* 0x000fe20000000800 */
[----:B------:R-:W-:Y:S05]  /*0010*/  EXIT ;  /* 0x000000000000794d */ /* 0x000fea0003800000 */
.L_x_68:
        /* <DEDUP_REMOVED lines=14> */
.L_x_136:


//--------------------- .text._ZN7cutlass13device_kernelIN5flash32FlashAttnBwdPostprocessConvertdQIN4cute5tupleIJNS3_1CILi128EEENS5_ILi64EEEEEENS_6half_tEfNS_4arch4Sm80ELi256ENS3_8TiledMMAINS3_8MMA_AtomIJNS3_28SM80_16x8x16_F32F16F16F32_TNEEEENS3_6LayoutINS4_IJNS5_ILi4EEENS5_ILi2EEENS5_ILi1EEEEEENS4_IJSJ_SH_NS5_ILi0EEEEEEEENS4_IJS7_NS5_ILi32EEENS5_ILi16EEEEEEEELb0EEEEEvNT_6ParamsE --------------------------
	.section	.text._ZN7cutlass13device_kernelIN5flash32FlashAttnBwdPostprocessConvertdQIN4cute5tupleIJNS3_1CILi128EEENS5_ILi64EEEEEENS_6half_tEfNS_4arch4Sm80ELi256ENS3_8TiledMMAINS3_8MMA_AtomIJNS3_28SM80_16x8x16_F32F16F16F32_TNEEEENS3_6LayoutINS4_IJNS5_ILi4EEENS5_ILi2EEENS5_ILi1EEEEEENS4_IJSJ_SH_NS5_ILi0EEEEEEEENS4_IJS7_NS5_ILi32EEENS5_ILi16EEEEEEEELb0EEEEEvNT_6ParamsE,"ax",@progbits
	.align	128
.text._ZN7cutlass13device_kernelIN5flash32FlashAttnBwdPostprocessConvertdQIN4cute5tupleIJNS3_1CILi128EEENS5_ILi64EEEEEENS_6half_tEfNS_4arch4Sm80ELi256ENS3_8TiledMMAINS3_8MMA_AtomIJNS3_28SM80_16x8x16_F32F16F16F32_TNEEEENS3_6LayoutINS4_IJNS5_ILi4EEENS5_ILi2EEENS5_ILi1EEEEEENS4_IJSJ_SH_NS5_ILi0EEEEEEEENS4_IJS7_NS5_ILi32EEENS5_ILi16EEEEEEEELb0EEEEEvNT_6ParamsE:
        .type           _ZN7cutlass13device_kernelIN5flash32FlashAttnBwdPostprocessConvertdQIN4cute5tupleIJNS3_1CILi128EEENS5_ILi64EEEEEENS_6half_tEfNS_4arch4Sm80ELi256ENS3_8TiledMMAINS3_8MMA_AtomIJNS3_28SM80_16x8x16_F32F16F16F32_TNEEEENS3_6LayoutINS4_IJNS5_ILi4EEENS5_ILi2EEENS5_ILi1EEEEEENS4_IJSJ_SH_NS5_ILi0EEEEEEEENS4_IJS7_NS5_ILi32EEENS5_ILi16EEEEEEEELb0EEEEEvNT_6ParamsE,@function
        .size           _ZN7cutlass13device_kernelIN5flash32FlashAttnBwdPostprocessConvertdQIN4cute5tupleIJNS3_1CILi128EEENS5_ILi64EEEEEENS_6half_tEfNS_4arch4Sm80ELi256ENS3_8TiledMMAINS3_8MMA_AtomIJNS3_28SM80_16x8x16_F32F16F16F32_TNEEEENS3_6LayoutINS4_IJNS5_ILi4EEENS5_ILi2EEENS5_ILi1EEEEEENS4_IJSJ_SH_NS5_ILi0EEEEEEEENS4_IJS7_NS5_ILi32EEENS5_ILi16EEEEEEEELb0EEEEEvNT_6ParamsE,(.L_x_137 - _ZN7cutlass13device_kernelIN5flash32FlashAttnBwdPostprocessConvertdQIN4cute5tupleIJNS3_1CILi128EEENS5_ILi64EEEEEENS_6half_tEfNS_4arch4Sm80ELi256ENS3_8TiledMMAINS3_8MMA_AtomIJNS3_28SM80_16x8x16_F32F16F16F32_TNEEEENS3_6LayoutINS4_IJNS5_ILi4EEENS5_ILi2EEENS5_ILi1EEEEEENS4_IJSJ_SH_NS5_ILi0EEEEEEEENS4_IJS7_NS5_ILi32EEENS5_ILi16EEEEEEEELb0EEEEEvNT_6ParamsE)
        .other          _ZN7cutlass13device_kernelIN5flash32FlashAttnBwdPostprocessConvertdQIN4cute5tupleIJNS3_1CILi128EEENS5_ILi64EEEEEENS_6half_tEfNS_4arch4Sm80ELi256ENS3_8TiledMMAINS3_8MMA_AtomIJNS3_28SM80_16x8x16_F32F16F16F32_TNEEEENS3_6LayoutINS4_IJNS5_ILi4EEENS5_ILi2EEENS5_ILi1EEEEEENS4_IJSJ_SH_NS5_ILi0EEEEEEEENS4_IJS7_NS5_ILi32EEENS5_ILi16EEEEEEEELb0EEEEEvNT_6ParamsE,@"STO_CUDA_ENTRY STV_DEFAULT"
_ZN7cutlass13device_kernelIN5flash32FlashAttnBwdPostprocessConvertdQIN4cute5tupleIJNS3_1CILi128EEENS5_ILi64EEEEEENS_6half_tEfNS_4arch4Sm80ELi256ENS3_8TiledMMAINS3_8MMA_AtomIJNS3_28SM80_16x8x16_F32F16F16F32_TNEEEENS3_6LayoutINS4_IJNS5_ILi4EEENS5_ILi2EEENS5_ILi1EEEEEENS4_IJSJ_SH_NS5_ILi0EEEEEEEENS4_IJS7_NS5_ILi32EEENS5_ILi16EEEEEEEELb0EEEEEvNT_6ParamsE:
        /* <DEDUP_REMOVED lines=24> */
.L_x_69:
[----:B------:R-:W-:Y:S02]  /*0180*/  ISETP.NE.U32.AND P1, PT, RZ, UR4, PT ;  /* 0x00000004ff007c0c */ /* 0x000fe4000bf25070 */
[----:B-----5:R-:W-:Y:S02]  /*0190*/  ISETP.LE.AND P2, PT, R39, R40, PT ;  /* 0x000000282700720c */ /* 0x020fe40003f43270 */
[----:B------:R-:W-:-:S13]  /*01a0*/  ISETP.NE.AND.EX P1, PT, RZ, UR5, PT, P1 ;  /* 0x00000005ff007c0c */ /* 0x000fda000bf25310 */
[----:B------:R-:W-:Y:S05]  /*01b0*/  @P1 EXIT P2 ;  /* 0x000000000000194d */ /* 0x000fea0001000000 */
[----:B------:R-:W0:Y:S01]  /*01c0*/  S2R R51, SR_TID.X ;  /* 0x0000000000337919 */ /* 0x000e220000002100 */
[----:B-1----:R-:W-:Y:S01]  /*01d0*/  @P0 IMAD R2, R7, 0x80, R38 ;  /* 0x0000008007020824 */ /* 0x002fe200078e0226 */
[----:B------:R-:W1:Y:S01]  /*01e0*/  S2UR UR8, SR_CTAID.Y ;  /* 0x00000000000879c3 */ /* 0x000e620000002600 */
[----:B------:R-:W-:Y:S01]  /*01f0*/  IMAD.SHL.U32 R4, R0, 0x2000, RZ ;  /* 0x0000200000047824 */ /* 0x000fe200078e00ff */
[----:B------:R-:W-:Y:S01]  /*0200*/  SHF.R.S32.HI R36, RZ, 0x1f, R7 ;  /* 0x0000001fff247819 */ /* 0x000fe20000011407 */
[----:B------:R-:W-:Y:S01]  /*0210*/  ULDC.64 UR4, c[0x0][0x230] ;  /* 0x00008c0000047ab9 */ /* 0x000fe20000000a00 */
[----:B------:R-:W-:Y:S02]  /*0220*/  @P0 SHF.R.S32.HI R3, RZ, 0x1f, R2 ;  /* 0x0000001fff030819 */ /* 0x000fe40000011402 */
[----:B------:R-:W-:Y:S02]  /*0230*/  SEL R36, R36, RZ, !P1 ;  /* 0x000000ff24247207 */ /* 0x000fe40004800000 */
[----:B------:R-:W-:Y:S01]  /*0240*/  @P0 LEA.HI R3, R3, R2, RZ, 0x7 ;  /* 0x0000000203030211 */ /* 0x000fe200078f38ff */
[----:B------:R-:W2:Y:S04]  /*0250*/  LDC.64 R8, c[0x0][0x228] ;  /* 0x00008a00ff087b82 */ /* 0x000ea80000000a00 */
[----:B------:R-:W-:-:S05]  /*0260*/  @P0 IMAD.SHL.U32 R3, R3, 0x40, RZ ;  /* 0x0000004003030824 */ /* 0x000fca00078e00ff */
[----:B------:R-:W-:Y:S02]  /*0270*/  @P0 LOP3.LUT R5, R3, 0xffffe000, RZ, 0xc0, !PT ;  /* 0xffffe00003050812 */ /* 0x000fe400078ec0ff */
[----:B------:R-:W-:Y:S02]  /*0280*/  CS2R R2, SRZ ;  /* 0x0000000000027805 */ /* 0x000fe4000001ff00 */
[--C-:B------:R-:W-:Y:S01]  /*0290*/  @P0 SHF.R.S32.HI R3, RZ, 0x1f, R5.reuse ;  /* 0x0000001fff030819 */ /* 0x100fe20000011405 */
[----:B------:R-:W-:Y:S01]  /*02a0*/  @P0 IMAD.MOV.U32 R2, RZ, RZ, R5 ;  /* 0x000000ffff020224 */ /* 0x000fe200078e0005 */
[----:B------:R-:W-:Y:S01]  /*02b0*/  SHF.R.S32.HI R5, RZ, 0x1f, R4 ;  /* 0x0000001fff057819 */ /* 0x000fe20000011404 */
[----:B-1----:R-:W-:Y:S01]  /*02c0*/  USHF.R.S32.HI UR9, URZ, 0x1f, UR8 ;  /* 0x0000001f3f097899 */ /* 0x002fe20008011408 */
[----:B0-----:R-:W-:-:S05]  /*02d0*/  IMAD.SHL.U32 R37, R51, 0x4, RZ ;  /* 0x0000000433257824 */ /* 0x001fca00078e00ff */
[----:B--2---:R-:W-:Y:S01]  /*02e0*/  IMAD R6, R8, UR9, RZ ;  /* 0x0000000908067c24 */ /* 0x004fe2000f8e02ff */
[----:B------:R-:W-:Y:S02]  /*02f0*/  IADD3 R4, P2, P3, R2, R37, R4 ;  /* 0x0000002502047210 */ /* 0x000fe40007b5e004 */
[----:B------:R-:W-:-:S04]  /*0300*/  SHF.R.S32.HI R2, RZ, 0x1f, R37 ;  /* 0x0000001fff027819 */ /* 0x000fc80000011425 */
[----:B------:R-:W-:Y:S01]  /*0310*/  IADD3.X R5, R3, R2, R5, P2, P3 ;  /* 0x0000000203057210 */ /* 0x000fe200017e6405 */
[----:B------:R-:W-:Y:S01]  /*0320*/  IMAD R3, R9, UR8, R6 ;  /* 0x0000000809037c24 */ /* 0x000fe2000f8e0206 */
[----:B------:R-:W-:Y:S01]  /*0330*/  SEL R2, R7, RZ, !P1 ;  /* 0x000000ff07027207 */ /* 0x000fe20004800000 */
[----:B------:R-:W-:Y:S02]  /*0340*/  IMAD R7, R36, UR4, RZ ;  /* 0x0000000424077c24 */ /* 0x000fe4000f8e02ff */
[----:B------:R-:W-:-:S04]  /*0350*/  IMAD.WIDE.U32 R4, R8, UR8, R4 ;  /* 0x0000000808047c25 */ /* 0x000fc8000f8e0004 */
[----:B------:R-:W-:Y:S02]  /*0360*/  IMAD.IADD R5, R5, 0x1, R3 ;  /* 0x0000000105057824 */ /* 0x000fe400078e0203 */
[C---:B------:R-:W-:Y:S02]  /*0370*/  IMAD R3, R2.reuse, UR5, R7 ;  /* 0x0000000502037c24 */ /* 0x040fe4000f8e0207 */
        /* <DEDUP_REMOVED lines=8> */
[----:B------:R-:W5:Y:S04]  /*0400*/  LDG.E.128 R16, desc[UR6][R44.64+0x3000] ;  /* 0x003000062c107981 */ /* 0x000f68000c1e1d00 */
[----:B------:R-:W5:Y:S04]  /*0410*/  LDG.E.128 R20, desc[UR6][R44.64+0x4000] ;  /* 0x004000062c147981 */ /* 0x000f68000c1e1d00 */
[----:B------:R-:W5:Y:S04]  /*0420*/  LDG.E.128 R24, desc[UR6][R44.64+0x5000] ;  /* 0x005000062c187981 */ /* 0x000f68000c1e1d00 */
[----:B------:R-:W5:Y:S04]  /*0430*/  LDG.E.128 R28, desc[UR6][R44.64+0x6000] ;  /* 0x006000062c1c7981 */ /* 0x000f68000c1e1d00 */
[----:B------:R0:W5:Y:S01]  /*0440*/  LDG.E.128 R32, desc[UR6][R44.64+0x7000] ;  /* 0x007000062c207981 */ /* 0x000162000c1e1d00 */
[----:B------:R-:W1:Y:S01]  /*0450*/  S2UR UR5, SR_CgaCtaId ;  /* 0x00000000000579c3 */ /* 0x000e620000008800 */
[----:B------:R-:W-:Y:S01]  /*0460*/  UMOV UR4, 0x400 ;  /* 0x0000040000047882 */ /* 0x000fe20000000000 */
[----:B------:R-:W-:Y:S01]  /*0470*/  SHF.R.S32.HI R46, RZ, 0x1f, R51 ;  /* 0x0000001fff2e7819 */ /* 0x000fe20000011433 */
[----:B------:R-:W-:Y:S01]  /*0480*/  BSSY B0, `(.L_x_70) ;  /* 0x00000cc000007945 */ /* 0x000fe20003800000 */
[----:B------:R-:W-:-:S02]  /*0490*/  VIADDMNMX R40, R39, -R40, 0x80, PT ;  /* 0x0000008027287446 */ /* 0x000fc40003800928 */
[CC--:B------:R-:W-:Y:S02]  /*04a0*/  LEA.HI R3, R46.reuse, R51.reuse, RZ, 0x2 ;  /* 0x000000332e037211 */ /* 0x0c0fe400078f10ff */
[CC--:B------:R-:W-:Y:S02]  /*04b0*/  LEA.HI R52, R46.reuse, R51.reuse, RZ, 0x3 ;  /* 0x000000332e347211 */ /* 0x0c0fe400078f18ff */
[--C-:B------:R-:W-:Y:S02]  /*04c0*/  SHF.R.S32.HI R43, RZ, 0x2, R3.reuse ;  /* 0x00000002ff2b7819 */ /* 0x100fe40000011403 */
[----:B------:R-:W-:Y:S02]  /*04d0*/  SHF.R.S32.HI R42, RZ, 0x1f, R3 ;  /* 0x0000001fff2a7819 */ /* 0x000fe40000011403 */
[----:B0-----:R-:W-:Y:S02]  /*04e0*/  LEA.HI R44, R46, R51, RZ, 0x5 ;  /* 0x000000332e2c7211 */ /* 0x001fe400078f28ff */
[----:B------:R-:W-:-:S02]  /*04f0*/  LEA.HI R42, R42, R43, RZ, 0x3 ;  /* 0x0000002b2a2a7211 */ /* 0x000fc400078f18ff */
[--C-:B------:R-:W-:Y:S02]  /*0500*/  SHF.R.S32.HI R41, RZ, 0x1f, R44.reuse ;  /* 0x0000001fff297819 */ /* 0x100fe4000001142c */
[----:B------:R-:W-:Y:S02]  /*0510*/  LOP3.LUT R42, R42, 0xfffffff8, RZ, 0xc0, !PT ;  /* 0xfffffff82a2a7812 */ /* 0x000fe400078ec0ff */
[----:B------:R-:W-:Y:S01]  /*0520*/  SHF.R.S32.HI R44, RZ, 0x5, R44 ;  /* 0x00000005ff2c7819 */ /* 0x000fe2000001142c */
[----:B-1----:R-:W-:Y:S02]  /*0530*/  ULEA UR4, UR5, UR4, 0x18 ;  /* 0x0000000405047291 */ /* 0x002fe4000f8ec03f */
[----:B------:R-:W-:Y:S01]  /*0540*/  IMAD.IADD R43, R43, 0x1, -R42 ;  /* 0x000000012b2b7824 */ /* 0x000fe200078e0a2a */
[----:B------:R-:W-:Y:S01]  /*0550*/  LEA.HI R41, R41, R44, RZ, 0x2 ;  /* 0x0000002c29297211 */ /* 0x000fe200078f10ff */
[----:B------:R-:W-:Y:S01]  /*0560*/  ULDC UR5, c[0x0][0x268] ;  /* 0x00009a0000057ab9 */ /* 0x000fe20000000800 */
[----:B------:R-:W-:-:S02]  /*0570*/  LEA.HI R42, R46, R51, RZ, 0x7 ;  /* 0x000000332e2a7211 */ /* 0x000fc400078f38ff */
[----:B------:R-:W-:Y:S02]  /*0580*/  LEA R45, R51, UR4, 0x4 ;  /* 0x00000004332d7c11 */ /* 0x000fe4000f8e20ff */
[----:B------:R-:W-:Y:S02]  /*0590*/  SHF.R.S32.HI R50, RZ, 0x1f, R43 ;  /* 0x0000001fff327819 */ /* 0x000fe4000001142b */
[----:B------:R-:W-:Y:S02]  /*05a0*/  LEA.HI R47, R46, R51, RZ, 0x6 ;  /* 0x000000332e2f7211 */ /* 0x000fe400078f30ff */
[----:B------:R-:W-:Y:S02]  /*05b0*/  LOP3.LUT R46, R3, 0x7ffffffc, RZ, 0xc0, !PT ;  /* 0x7ffffffc032e7812 */ /* 0x000fe400078ec0ff */
[--C-:B------:R-:W-:Y:S01]  /*05c0*/  SHF.R.S32.HI R3, RZ, 0x3, R52.reuse ;  /* 0x00000003ff037819 */ /* 0x100fe20000011434 */
[----:B------:R-:W-:Y:S01]  /*05d0*/  IMAD.SHL.U32 R47, R47, 0x2, RZ ;  /* 0x000000022f2f7824 */ /* 0x000fe200078e00ff */
[----:B------:R-:W-:Y:S01]  /*05e0*/  SHF.R.S32.HI R48, RZ, 0x1f, R52 ;  /* 0x0000001fff307819 */ /* 0x000fe20000011434 */
[----:B------:R-:W-:Y:S01]  /*05f0*/  IMAD.IADD R49, R51, 0x1, -R46 ;  /* 0x0000000133317824 */ /* 0x000fe200078e0a2e */
[----:B------:R-:W-:-:S02]  /*0600*/  LOP3.LUT R53, R41, 0xfffffc, RZ, 0xc0, !PT ;  /* 0x00fffffc29357812 */ /* 0x000fc400078ec0ff */
[----:B------:R-:W-:Y:S02]  /*0610*/  LOP3.LUT R52, R52, 0xfffffff8, RZ, 0xc0, !PT ;  /* 0xfffffff834347812 */ /* 0x000fe400078ec0ff */
[----:B------:R-:W-:Y:S01]  /*0620*/  LEA.HI R41, R50, R43, RZ, 0x2 ;  /* 0x0000002b32297211 */ /* 0x000fe200078f10ff */
[----:B------:R-:W-:Y:S01]  /*0630*/  IMAD.IADD R50, R44, 0x1, -R53 ;  /* 0x000000012c327824 */ /* 0x000fe200078e0a35 */
[----:B------:R-:W-:Y:S01]  /*0640*/  LEA.HI R48, R48, R3, RZ, 0x2 ;  /* 0x0000000330307211 */ /* 0x000fe200078f10ff */
[----:B------:R-:W-:Y:S01]  /*0650*/  IMAD.IADD R51, R51, 0x1, -R52 ;  /* 0x0000000133337824 */ /* 0x000fe200078e0a34 */
[C---:B------:R-:W-:Y:S01]  /*0660*/  LOP3.LUT R46, R41.reuse, 0x7fffffc, RZ, 0xc0, !PT ;  /* 0x07fffffc292e7812 */ /* 0x040fe200078ec0ff */
[----:B------:R-:W-:Y:S01]  /*0670*/  IMAD.SHL.U32 R44, R44, 0x40, RZ ;  /* 0x000000402c2c7824 */ /* 0x000fe200078e00ff */
[----:B------:R-:W-:Y:S01]  /*0680*/  LOP3.LUT R48, R48, 0xffffffc, RZ, 0xc0, !PT ;  /* 0x0ffffffc30307812 */ /* 0x000fe200078ec0ff */
[----:B------:R-:W-:Y:S01]  /*0690*/  IMAD.SHL.U32 R41, R41, 0x10, RZ ;  /* 0x0000001029297824 */ /* 0x000fe200078e00ff */
[----:B------:R-:W-:Y:S01]  /*06a0*/  LOP3.LUT R47, R47, 0x7fffff80, RZ, 0xc0, !PT ;  /* 0x7fffff802f2f7812 */ /* 0x000fe200078ec0ff */
[----:B------:R-:W-:Y:S01]  /*06b0*/  IMAD.IADD R46, R43, 0x1, -R46 ;  /* 0x000000012b2e7824 */ /* 0x000fe200078e0a2e */
[----:B------:R-:W-:Y:S01]  /*06c0*/  LEA.HI R43, R51, R51, RZ, 0x1 ;  /* 0x00000033332b7211 */ /* 0x000fe200078f08ff */
[----:B------:R-:W-:Y:S01]  /*06d0*/  IMAD R49, R50, 0x80, R49 ;  /* 0x0000008032317824 */ /* 0x000fe200078e0231 */
[----:B------:R-:W-:-:S02]  /*06e0*/  LOP3.LUT R53, R44, 0x40, RZ, 0xc0, !PT ;  /* 0x000000402c357812 */ /* 0x000fc400078ec0ff */
[----:B------:R-:W-:Y:S01]  /*06f0*/  IADD3 R48, R3, -R48, RZ ;  /* 0x8000003003307210 */ /* 0x000fe20007ffe0ff */
[----:B------:R-:W-:Y:S01]  /*0700*/  IMAD.SHL.U32 R43, R43, 0x400, RZ ;  /* 0x000004002b2b7824 */ /* 0x000fe200078e00ff */
[----:B------:R-:W-:Y:S01]  /*0710*/  SHF.R.U32.HI R42, RZ, 0x4, R42 ;  /* 0x00000004ff2a7819 */ /* 0x000fe2000001162a */
[----:B------:R-:W-:Y:S01]  /*0720*/  IMAD R49, R46, 0x8, R49 ;  /* 0x000000082e317824 */ /* 0x000fe200078e0231 */
[----:B------:R-:W-:Y:S01]  /*0730*/  LOP3.LUT R41, R41, 0x40, RZ, 0xc0, !PT ;  /* 0x0000004029297812 */ /* 0x000fe200078ec0ff */
[----:B------:R-:W-:-:S03]  /*0740*/  IMAD R47, R48, 0x10, R47 ;  /* 0x00000010302f7824 */ /* 0x000fc600078e022f */
[----:B------:R-:W-:Y:S02]  /*0750*/  LOP3.LUT R42, R41, 0x8, R42, 0xf8, !PT ;  /* 0x00000008292a7812 */ /* 0x000fe400078ef82a */
[----:B------:R-:W-:Y:S01]  /*0760*/  SHF.R.U32.HI R41, RZ, 0x3, R41 ;  /* 0x00000003ff297819 */ /* 0x000fe20000011629 */
[----:B--2---:R0:W-:Y:S04]  /*0770*/  STS.128 [R45], R4 ;  /* 0x000000042d007388 */ /* 0x0041e80000000c00 */
[----:B---3--:R1:W-:Y:S04]  /*0780*/  STS.128 [R45+0x1000], R8 ;  /* 0x001000082d007388 */ /* 0x0083e80000000c00 */
[----:B----4-:R-:W-:Y:S04]  /*0790*/  STS.128 [R45+0x2000], R12 ;  /* 0x0020000c2d007388 */ /* 0x010fe80000000c00 */
[----:B-----5:R-:W-:Y:S04]  /*07a0*/  STS.128 [R45+0x3000], R16 ;  /* 0x003000102d007388 */ /* 0x020fe80000000c00 */
[----:B------:R-:W-:Y:S01]  /*07b0*/  STS.128 [R45+0x4000], R20 ;  /* 0x004000142d007388 */ /* 0x000fe20000000c00 */
[----:B0-----:R-:W-:Y:S01]  /*07c0*/  IMAD.SHL.U32 R4, R51, 0x8, RZ ;  /* 0x0000000833047824 */ /* 0x001fe200078e00ff */
[----:B------:R-:W-:-:S02]  /*07d0*/  SHF.R.U32.HI R6, RZ, 0x3, R53 ;  /* 0x00000003ff067819 */ /* 0x000fc40000011635 */
[----:B------:R-:W-:Y:S01]  /*07e0*/  STS.128 [R45+0x5000], R24 ;  /* 0x005000182d007388 */ /* 0x000fe20000000c00 */
[----:B-1----:R-:W-:Y:S02]  /*07f0*/  LOP3.LUT R8, R43, 0x7ffff800, RZ, 0xc0, !PT ;  /* 0x7ffff8002b087812 */ /* 0x002fe400078ec0ff */
[----:B------:R-:W-:Y:S01]  /*0800*/  LOP3.LUT R5, R53, 0x8, R4, 0xf8, !PT ;  /* 0x0000000835057812 */ /* 0x000fe200078ef804 */
[----:B------:R-:W-:Y:S03]  /*0810*/  STS.128 [R45+0x6000], R28 ;  /* 0x0060001c2d007388 */ /* 0x000fe60000000c00 */
[----:B------:R-:W-:Y:S01]  /*0820*/  LOP3.LUT R5, R5, R6, RZ, 0x3c, !PT ;  /* 0x0000000605057212 */ /* 0x000fe200078e3cff */
[----:B------:R-:W-:Y:S01]  /*0830*/  STS.128 [R45+0x7000], R32 ;  /* 0x007000202d007388 */ /* 0x000fe20000000c00 */
[----:B------:R-:W-:Y:S02]  /*0840*/  LOP3.LUT R6, R42, R41, RZ, 0x3c, !PT ;  /* 0x000000292a067212 */ /* 0x000fe400078e3cff */
[----:B------:R-:W-:Y:S01]  /*0850*/  IADD3 R47, R5, R47, R8 ;  /* 0x0000002f052f7210 */ /* 0x000fe20007ffe008 */
[----:B------:R-:W-:Y:S02]  /*0860*/  BAR.SYNC.DEFER_BLOCKING 0x0 ;  /* 0x0000000000007b1d */ /* 0x000fe40000010000 */
[----:B------:R-:W-:-:S04]  /*0870*/  IMAD.U32 R6, R49, 0x2, R6 ;  /* 0x0000000231067824 */ /* 0x000fc800078e0006 */
[----:B------:R-:W0:Y:S04]  /*0880*/  LDS R26, [R37+UR4+0x400] ;  /* 0x00040004251a7984 */ /* 0x000e280008000800 */
[----:B------:R-:W1:Y:S04]  /*0890*/  LDS R22, [R37+UR4+0x800] ;  /* 0x0008000425167984 */ /* 0x000e680008000800 */
[----:B------:R-:W2:Y:S04]  /*08a0*/  LDS R21, [R37+UR4+0xc00] ;  /* 0x000c000425157984 */ /* 0x000ea80008000800 */
[----:B------:R-:W3:Y:S04]  /*08b0*/  LDS R31, [R37+UR4] ;  /* 0x00000004251f7984 */ /* 0x000ee80008000800 */
[----:B------:R-:W4:Y:S04]  /*08c0*/  LDS R33, [R37+UR4+0x1800] ;  /* 0x0018000425217984 */ /* 0x000f280008000800 */
[----:B------:R-:W5:Y:S04]  /*08d0*/  LDS R30, [R37+UR4+0x1c00] ;  /* 0x001c0004251e7984 */ /* 0x000f680008000800 */
[----:B------:R-:W5:Y:S04]  /*08e0*/  LDS R24, [R37+UR4+0x2000] ;  /* 0x0020000425187984 */ /* 0x000f680008000800 */
[----:B------:R-:W5:Y:S04]  /*08f0*/  LDS R19, [R37+UR4+0x4400] ;  /* 0x0044000425137984 */ /* 0x000f680008000800 */
[----:B------:R-:W5:Y:S04]  /*0900*/  LDS R12, [R37+UR4+0x4800] ;  /* 0x00480004250c7984 */ /* 0x000f680008000800 */
[----:B------:R-:W5:Y:S04]  /*0910*/  LDS R18, [R37+UR4+0x4c00] ;  /* 0x004c000425127984 */ /* 0x000f680008000800 */
[----:B------:R-:W5:Y:S01]  /*0920*/  LDS R29, [R37+UR4+0x2400] ;  /* 0x00240004251d7984 */ /* 0x000f620008000800 */
[----:B0-----:R-:W-:-:S03]  /*0930*/  FMUL.FTZ R32, R26, UR5 ;  /* 0x000000051a207c20 */ /* 0x001fc60008410000 */
[----:B------:R-:W0:Y:S01]  /*0940*/  LDS R11, [R37+UR4+0x3800] ;  /* 0x00380004250b7984 */ /* 0x000e220008000800 */
[----:B-1----:R-:W-:-:S03]  /*0950*/  FMUL.FTZ R41, R22, UR5 ;  /* 0x0000000516297c20 */ /* 0x002fc60008410000 */
[----:B------:R-:W1:Y:S01]  /*0960*/  LDS R20, [R37+UR4+0x3c00] ;  /* 0x003c000425147984 */ /* 0x000e620008000800 */
[----:B--2---:R-:W-:-:S03]  /*0970*/  FMUL.FTZ R42, R21, UR5 ;  /* 0x00000005152a7c20 */ /* 0x004fc60008410000 */
[----:B------:R-:W2:Y:S01]  /*0980*/  LDS R17, [R37+UR4+0x5400] ;  /* 0x0054000425117984 */ /* 0x000ea20008000800 */
[----:B---3--:R-:W-:-:S03]  /*0990*/  FMUL.FTZ R31, R31, UR5 ;  /* 0x000000051f1f7c20 */ /* 0x008fc60008410000 */
[----:B------:R-:W3:Y:S01]  /*09a0*/  LDS R9, [R37+UR4+0x6c00] ;  /* 0x006c000425097984 */ /* 0x000ee20008000800 */
[----:B----4-:R-:W-:Y:S01]  /*09b0*/  FMUL.FTZ R33, R33, UR5 ;  /* 0x0000000521217c20 */ /* 0x010fe20008410000 */
[----:B------:R-:W-:Y:S02]  /*09c0*/  F2FP.F16.F32.PACK_AB R31, R32, R31 ;  /* 0x0000001f201f723e */ /* 0x000fe400000000ff */
[----:B------:R-:W4:Y:S01]  /*09d0*/  LDS R35, [R37+UR4+0x1000] ;  /* 0x0010000425237984 */ /* 0x000f220008000800 */
[----:B-----5:R-:W-:Y:S01]  /*09e0*/  FMUL.FTZ R30, R30, UR5 ;  /* 0x000000051e1e7c20 */ /* 0x020fe20008410000 */
[----:B------:R-:W-:Y:S02]  /*09f0*/  F2FP.F16.F32.PACK_AB R32, R42, R41 ;  /* 0x000000292a20723e */ /* 0x000fe400000000ff */
[----:B------:R-:W5:Y:S01]  /*0a00*/  LDS R34, [R37+UR4+0x1400] ;  /* 0x0014000425227984 */ /* 0x000f620008000800 */
[----:B------:R-:W-:Y:S01]  /*0a10*/  FMUL.FTZ R41, R24, UR5 ;  /* 0x0000000518297c20 */ /* 0x000fe20008410000 */
[----:B------:R-:W-:-:S02]  /*0a20*/  F2FP.F16.F32.PACK_AB R24, R30, R33 ;  /* 0x000000211e18723e */ /* 0x000fc400000000ff */
[----:B------:R-:W5:Y:S01]  /*0a30*/  LDS R23, [R37+UR4+0x2800] ;  /* 0x0028000425177984 */ /* 0x000f620008000800 */
[----:B------:R-:W-:-:S03]  /*0a40*/  FMUL.FTZ R30, R19, UR5 ;  /* 0x00000005131e7c20 */ /* 0x000fc60008410000 */
[----:B------:R-:W5:Y:S01]  /*0a50*/  LDS R28, [R37+UR4+0x2c00] ;  /* 0x002c0004251c7984 */ /* 0x000f620008000800 */
[----:B------:R-:W-:-:S03]  /*0a60*/  FMUL.FTZ R12, R12, UR5 ;  /* 0x000000050c0c7c20 */ /* 0x000fc60008410000 */
[----:B------:R-:W-:Y:S01]  /*0a70*/  LDS R25, [R37+UR4+0x3000] ;  /* 0x0030000425197984 */ /* 0x000fe20008000800 */
[----:B------:R-:W-:-:S03]  /*0a80*/  FMUL.FTZ R19, R18, UR5 ;  /* 0x0000000512137c20 */ /* 0x000fc60008410000 */
[----:B------:R-:W5:Y:S01]  /*0a90*/  LDS R27, [R37+UR4+0x3400] ;  /* 0x00340004251b7984 */ /* 0x000f620008000800 */
[----:B------:R-:W-:Y:S01]  /*0aa0*/  FMUL.FTZ R42, R29, UR5 ;  /* 0x000000051d2a7c20 */ /* 0x000fe20008410000 */
[----:B------:R-:W-:Y:S02]  /*0ab0*/  F2FP.F16.F32.PACK_AB R19, R19, R12 ;  /* 0x0000000c1313723e */ /* 0x000fe400000000ff */
[----:B------:R-:W5:Y:S01]  /*0ac0*/  LDS R13, [R37+UR4+0x4000] ;  /* 0x00400004250d7984 */ /* 0x000f620008000800 */
[----:B0-----:R-:W-:-:S03]  /*0ad0*/  FMUL.FTZ R11, R11, UR5 ;  /* 0x000000050b0b7c20 */ /* 0x001fc60008410000 */
[----:B------:R-:W0:Y:S01]  /*0ae0*/  LDS R15, [R37+UR4+0x5000] ;  /* 0x00500004250f7984 */ /* 0x000e220008000800 */
[----:B-1----:R-:W-:-:S03]  /*0af0*/  FMUL.FTZ R20, R20, UR5 ;  /* 0x0000000514147c20 */ /* 0x002fc60008410000 */
[----:B------:R-:W1:Y:S01]  /*0b00*/  LDS R14, [R37+UR4+0x5800] ;  /* 0x00580004250e7984 */ /* 0x000e620008000800 */
[----:B--2---:R-:W-:Y:S01]  /*0b10*/  FMUL.FTZ R18, R17, UR5 ;  /* 0x0000000511127c20 */ /* 0x004fe20008410000 */
[----:B------:R-:W-:Y:S02]  /*0b20*/  F2FP.F16.F32.PACK_AB R11, R20, R11 ;  /* 0x0000000b140b723e */ /* 0x000fe400000000ff */
[----:B------:R-:W2:Y:S01]  /*0b30*/  LDS R16, [R37+UR4+0x5c00] ;  /* 0x005c000425107984 */ /* 0x000ea20008000800 */
[----:B---3--:R-:W-:Y:S01]  /*0b40*/  FMUL.FTZ R12, R9, UR5 ;  /* 0x00000005090c7c20 */ /* 0x008fe20008410000 */
[----:B------:R-:W-:Y:S02]  /*0b50*/  LEA R20, R6, UR4, 0x1 ;  /* 0x0000000406147c11 */ /* 0x000fe4000f8e08ff */
[----:B------:R-:W3:Y:S01]  /*0b60*/  LDS R7, [R37+UR4+0x6000] ;  /* 0x0060000425077984 */ /* 0x000ee20008000800 */
[----:B----4-:R-:W-:Y:S01]  /*0b70*/  FMUL.FTZ R35, R35, UR5 ;  /* 0x0000000523237c20 */ /* 0x010fe20008410000 */
[----:B------:R-:W-:-:S02]  /*0b80*/  LEA R6, R47, UR4, 0x1 ;  /* 0x000000042f067c11 */ /* 0x000fc4000f8e08ff */
[----:B------:R-:W4:Y:S01]  /*0b90*/  LDS R10, [R37+UR4+0x6400] ;  /* 0x00640004250a7984 */ /* 0x000f220008000800 */
[----:B-----5:R-:W-:-:S03]  /*0ba0*/  FMUL.FTZ R34, R34, UR5 ;  /* 0x0000000522227c20 */ /* 0x020fc60008410000 */
[----:B------:R-:W5:Y:S01]  /*0bb0*/  LDS R5, [R37+UR4+0x6800] ;  /* 0x0068000425057984 */ /* 0x000f620008000800 */
[----:B------:R-:W-:Y:S01]  /*0bc0*/  FMUL.FTZ R29, R23, UR5 ;  /* 0x00000005171d7c20 */ /* 0x000fe20008410000 */
[----:B------:R-:W-:Y:S02]  /*0bd0*/  F2FP.F16.F32.PACK_AB R23, R34, R35 ;  /* 0x000000232217723e */ /* 0x000fe400000000ff */
[----:B------:R-:W5:Y:S01]  /*0be0*/  LDS R8, [R37+UR4+0x7000] ;  /* 0x0070000425087984 */ /* 0x000f620008000800 */
[----:B------:R-:W-:-:S03]  /*0bf0*/  FMUL.FTZ R28, R28, UR5 ;  /* 0x000000051c1c7c20 */ /* 0x000fc60008410000 */
[----:B------:R-:W5:Y:S02]  /*0c00*/  LDS R22, [R37+UR4+0x7400] ;  /* 0x0074000425167984 */ /* 0x000f640008000800 */
[----:B------:R-:W-:Y:S02]  /*0c10*/  F2FP.F16.F32.PACK_AB R28, R28, R29 ;  /* 0x0000001d1c1c723e */ /* 0x000fe400000000ff */
[----:B------:R-:W5:Y:S01]  /*0c20*/  LDS R21, [R37+UR4+0x7800] ;  /* 0x0078000425157984 */ /* 0x000f620008000800 */
[----:B------:R-:W-:-:S03]  /*0c30*/  FMUL.FTZ R44, R27, UR5 ;  /* 0x000000051b2c7c20 */ /* 0x000fc60008410000 */
[----:B------:R1:W5:Y:S01]  /*0c40*/  LDS R26, [R37+UR4+0x7c00] ;  /* 0x007c0004251a7984 */ /* 0x0003620008000800 */
[----:B------:R-:W-:Y:S01]  /*0c50*/  FMUL.FTZ R13, R13, UR5 ;  /* 0x000000050d0d7c20 */ /* 0x000fe20008410000 */
[----:B------:R-:W-:Y:S01]  /*0c60*/  UIADD3 UR4, UR4, 0x8000, URZ ;  /* 0x0000800004047890 */ /* 0x000fe2000fffe03f */
[----:B0-----:R-:W-:Y:S01]  /*0c70*/  FMUL.FTZ R15, R15, UR5 ;  /* 0x000000050f0f7c20 */ /* 0x001fe20008410000 */
[----:B------:R-:W-:Y:S02]  /*0c80*/  STS [R20+0x8000], R31 ;  /* 0x0080001f14007388 */ /* 0x000fe40000000800 */
[----:B------:R-:W-:Y:S01]  /*0c90*/  F2FP.F16.F32.PACK_AB R30, R30, R13 ;  /* 0x0000000d1e1e723e */ /* 0x000fe200000000ff */
[----:B-1----:R-:W-:Y:S01]  /*0ca0*/  FMUL.FTZ R37, R25, UR5 ;  /* 0x0000000519257c20 */ /* 0x002fe20008410000 */
[----:B------:R-:W-:Y:S01]  /*0cb0*/  FMUL.FTZ R14, R14, UR5 ;  /* 0x000000050e0e7c20 */ /* 0x000fe20008410000 */
[----:B------:R-:W-:Y:S01]  /*0cc0*/  F2FP.F16.F32.PACK_AB R25, R42, R41 ;  /* 0x000000292a19723e */ /* 0x000fe200000000ff */
[----:B------:R-:W-:Y:S01]  /*0cd0*/  STS [R20+0x8100], R32 ;  /* 0x0081002014007388 */ /* 0x000fe20000000800 */
[----:B--2---:R-:W-:Y:S01]  /*0ce0*/  FMUL.FTZ R17, R16, UR5 ;  /* 0x0000000510117c20 */ /* 0x004fe20008410000 */
[----:B------:R-:W-:-:S02]  /*0cf0*/  F2FP.F16.F32.PACK_AB R27, R44, R37 ;  /* 0x000000252c1b723e */ /* 0x000fc400000000ff */
[----:B------:R-:W-:Y:S01]  /*0d00*/  F2FP.F16.F32.PACK_AB R18, R18, R15 ;  /* 0x0000000f1212723e */ /* 0x000fe200000000ff */
[----:B---3--:R-:W-:Y:S01]  /*0d10*/  FMUL.FTZ R7, R7, UR5 ;  /* 0x0000000507077c20 */ /* 0x008fe20008410000 */
[----:B------:R-:W-:Y:S01]  /*0d20*/  F2FP.F16.F32.PACK_AB R17, R17, R14 ;  /* 0x0000000e1111723e */ /* 0x000fe200000000ff */
[----:B------:R-:W-:Y:S01]  /*0d30*/  STS [R20+0x9000], R25 ;  /* 0x0090001914007388 */ /* 0x000fe20000000800 */
[----:B------:R-:W-:Y:S01]  /*0d40*/  CS2R R14, SRZ ;  /* 0x00000000000e7805 */ /* 0x000fe2000001ff00 */
[----:B----4-:R-:W-:Y:S01]  /*0d50*/  FMUL.FTZ R10, R10, UR5 ;  /* 0x000000050a0a7c20 */ /* 0x010fe20008410000 */
[----:B------:R-:W-:Y:S01]  /*0d60*/  @P0 MOV R14, R38 ;  /* 0x00000026000e0202 */ /* 0x000fe20000000f00 */
[----:B------:R-:W-:Y:S01]  /*0d70*/  STS [R20+0x9100], R28 ;  /* 0x0091001c14007388 */ /* 0x000fe20000000800 */
[----:B------:R-:W-:Y:S01]  /*0d80*/  @P0 SHF.R.S32.HI R15, RZ, 0x1f, R38 ;  /* 0x0000001fff0f0819 */ /* 0x000fe20000011426 */
[----:B-----5:R-:W-:Y:S01]  /*0d90*/  FMUL.FTZ R5, R5, UR5 ;  /* 0x0000000505057c20 */ /* 0x020fe20008410000 */
[----:B------:R-:W-:Y:S01]  /*0da0*/  F2FP.F16.F32.PACK_AB R7, R10, R7 ;  /* 0x000000070a07723e */ /* 0x000fe200000000ff */
[----:B------:R-:W-:Y:S01]  /*0db0*/  STS [R20+0x8800], R23 ;  /* 0x0088001714007388 */ /* 0x000fe20000000800 */
[C---:B------:R-:W-:Y:S01]  /*0dc0*/  IADD3 R14, P0, R3.reuse, R14, RZ ;  /* 0x0000000e030e7210 */ /* 0x040fe20007f1e0ff */
[----:B------:R-:W-:Y:S01]  /*0dd0*/  FMUL.FTZ R8, R8, UR5 ;  /* 0x0000000508087c20 */ /* 0x000fe20008410000 */
[----:B------:R-:W-:Y:S01]  /*0de0*/  F2FP.F16.F32.PACK_AB R5, R12, R5 ;  /* 0x000000050c05723e */ /* 0x000fe200000000ff */
[----:B------:R-:W-:Y:S01]  /*0df0*/  STS [R20+0x8900], R24 ;  /* 0x0089001814007388 */ /* 0x000fe20000000800 */
[----:B------:R-:W0:Y:S01]  /*0e00*/  LDC.64 R12, c[0x0][0x258] ;  /* 0x00009600ff0c7b82 */ /* 0x000e220000000a00 */
[----:B------:R-:W-:Y:S01]  /*0e10*/  FMUL.FTZ R9, R22, UR5 ;  /* 0x0000000516097c20 */ /* 0x000fe20008410000 */
[----:B------:R-:W-:Y:S01]  /*0e20*/  LEA.HI.X.SX32 R15, R3, R15, 0x1, P0 ;  /* 0x0000000f030f7211 */ /* 0x000fe200000f0eff */
[----:B------:R-:W-:Y:S01]  /*0e30*/  STS [R20+0x9800], R27 ;  /* 0x0098001b14007388 */ /* 0x000fe20000000800 */
[----:B------:R-:W-:-:S02]  /*0e40*/  FMUL.FTZ R21, R21, UR5 ;  /* 0x0000000515157c20 */ /* 0x000fc40008410000 */
[----:B------:R-:W-:Y:S01]  /*0e50*/  F2FP.F16.F32.PACK_AB R16, R9, R8 ;  /* 0x000000080910723e */ /* 0x000fe200000000ff */
[----:B------:R-:W-:Y:S01]  /*0e60*/  STS [R20+0x9900], R11 ;  /* 0x0099000b14007388 */ /* 0x000fe20000000800 */
[----:B------:R-:W-:Y:S01]  /*0e70*/  FMUL.FTZ R26, R26, UR5 ;  /* 0x000000051a1a7c20 */ /* 0x000fe20008410000 */
[----:B------:R-:W-:Y:S02]  /*0e80*/  ULDC UR5, c[0x0][0x244] ;  /* 0x0000910000057ab9 */ /* 0x000fe40000000800 */
[----:B------:R-:W-:Y:S01]  /*0e90*/  STS [R20+0xa000], R30 ;  /* 0x00a0001e14007388 */ /* 0x000fe20000000800 */
[----:B------:R-:W-:Y:S02]  /*0ea0*/  ISETP.GE.AND P0, PT, R4, UR5, PT ;  /* 0x0000000504007c0c */ /* 0x000fe4000bf06270 */
[----:B------:R-:W-:Y:S01]  /*0eb0*/  F2FP.F16.F32.PACK_AB R21, R26, R21 ;  /* 0x000000151a15723e */ /* 0x000fe200000000ff */
[----:B------:R-:W-:Y:S01]  /*0ec0*/  STS [R20+0xa100], R19 ;  /* 0x00a1001314007388 */ /* 0x000fe20000000800 */
[----:B------:R-:W-:-:S03]  /*0ed0*/  ISETP.GE.OR P3, PT, R3, R40, P0 ;  /* 0x000000280300720c */ /* 0x000fc60000766670 */
[----:B------:R1:W-:Y:S04]  /*0ee0*/  STS [R20+0xb000], R7 ;  /* 0x00b0000714007388 */ /* 0x0003e80000000800 */
[----:B------:R2:W-:Y:S04]  /*0ef0*/  STS [R20+0xb100], R5 ;  /* 0x00b1000514007388 */ /* 0x0005e80000000800 */
[----:B------:R-:W-:Y:S01]  /*0f00*/  STS [R20+0xa800], R18 ;  /* 0x00a8001214007388 */ /* 0x000fe20000000800 */
[----:B-1----:R-:W-:-:S03]  /*0f10*/  VIADD R7, R3, 0x20 ;  /* 0x0000002003077836 */ /* 0x002fc60000000000 */
[----:B------:R-:W-:Y:S01]  /*0f20*/  STS [R20+0xa900], R17 ;  /* 0x00a9001114007388 */ /* 0x000fe20000000800 */
[----:B--2---:R-:W-:-:S03]  /*0f30*/  SHF.R.S32.HI R5, RZ, 0x1f, R4 ;  /* 0x0000001fff057819 */ /* 0x004fc60000011404 */
[----:B------:R1:W-:Y:S01]  /*0f40*/  STS [R20+0xb800], R16 ;  /* 0x00b8001014007388 */ /* 0x0003e20000000800 */
[-C--:B------:R-:W-:Y:S01]  /*0f50*/  ISETP.GE.OR P2, PT, R7, R40.reuse, P0 ;  /* 0x000000280700720c */ /* 0x080fe20000746670 */
[C---:B------:R-:W-:Y:S02]  /*0f60*/  VIADD R7, R3.reuse, 0x40 ;  /* 0x0000004003077836 */ /* 0x040fe40000000000 */
[----:B------:R2:W-:Y:S01]  /*0f70*/  STS [R20+0xb900], R21 ;  /* 0x00b9001514007388 */ /* 0x0005e20000000800 */
[C---:B0-----:R-:W-:Y:S01]  /*0f80*/  IMAD.WIDE.U32 R4, R12.reuse, UR8, R4 ;  /* 0x000000080c047c25 */ /* 0x041fe2000f8e0004 */
[----:B------:R-:W-:Y:S03]  /*0f90*/  BAR.SYNC.DEFER_BLOCKING 0x0 ;  /* 0x0000000000007b1d */ /* 0x000fe60000010000 */
[----:B------:R-:W-:Y:S01]  /*0fa0*/  VIADD R3, R3, 0x60 ;  /* 0x0000006003037836 */ /* 0x000fe20000000000 */
[----:B------:R-:W-:Y:S01]  /*0fb0*/  ISETP.GE.OR P1, PT, R7, R40, P0 ;  /* 0x000000280700720c */ /* 0x000fe20000726670 */
[----:B-1----:R-:W-:-:S03]  /*0fc0*/  IMAD R16, R12, UR9, RZ ;  /* 0x000000090c107c24 */ /* 0x002fc6000f8e02ff */
[----:B------:R-:W-:Y:S01]  /*0fd0*/  ISETP.GE.OR P0, PT, R3, R40, P0 ;  /* 0x000000280300720c */ /* 0x000fe20000706670 */
[----:B------:R-:W-:Y:S01]  /*0fe0*/  IMAD R13, R13, UR8, R16 ;  /* 0x000000080d0d7c24 */ /* 0x000fe2000f8e0210 */
[----:B------:R-:W-:Y:S01]  /*0ff0*/  ULDC.64 UR8, c[0x0][0x260] ;  /* 0x0000980000087ab9 */ /* 0x000fe20000000a00 */
[----:B------:R-:W-:Y:S01]  /*1000*/  LEA R16, R47, UR4, 0x1 ;  /* 0x000000042f107c11 */ /* 0x000fe2000f8e08ff */
[----:B------:R-:W-:Y:S02]  /*1010*/  IMAD R7, R36, UR8, RZ ;  /* 0x0000000824077c24 */ /* 0x000fe4000f8e02ff */
[----:B------:R-:W-:Y:S02]  /*1020*/  IMAD.IADD R5, R5, 0x1, R13 ;  /* 0x0000000105057824 */ /* 0x000fe400078e020d */
[C---:B------:R-:W-:Y:S02]  /*1030*/  IMAD R7, R2.reuse, UR9, R7 ;  /* 0x0000000902077c24 */ /* 0x040fe4000f8e0207 */
[----:B------:R-:W-:-:S04]  /*1040*/  IMAD.WIDE.U32 R2, R2, UR8, R4 ;  /* 0x0000000802027c25 */ /* 0x000fc8000f8e0004 */
[----:B------:R-:W-:Y:S01]  /*1050*/  IMAD.WIDE R4, R0, 0x80, R14 ;  /* 0x0000008000047825 */ /* 0x000fe200078e020e */
[----:B------:R2:W0:Y:S03]  /*1060*/  LDS.128 R8, [R6+0x8c00] ;  /* 0x008c000006087984 */ /* 0x0004260000000c00 */
[----:B------:R-:W-:Y:S01]  /*1070*/  IMAD.IADD R13, R3, 0x1, R7 ;  /* 0x00000001030d7824 */ /* 0x000fe200078e0207 */
[----:B------:R-:W-:Y:S06]  /*1080*/  @P3 BRA `(.L_x_71) ;  /* 0x00000000002c3947 */ /* 0x000fec0003800000 */
[----:B------:R-:W1:Y:S01]  /*1090*/  LDS.128 R16, [R16] ;  /* 0x0000000010107984 */ /* 0x000e620000000c00 */
[----:B------:R-:W-:Y:S01]  /*10a0*/  ULDC.64 UR4, c[0x0][0x250] ;  /* 0x0000940000047ab9 */ /* 0x000fe20000000a00 */
[----:B------:R-:W-:Y:S02]  /*10b0*/  IMAD.MOV.U32 R12, RZ, RZ, R2 ;  /* 0x000000ffff0c7224 */ /* 0x000fe400078e0002 */
[----:B------:R-:W-:Y:S02]  /*10c0*/  IMAD R7, R5, UR4, RZ ;  /* 0x0000000405077c24 */ /* 0x000fe4000f8e02ff */
[----:B------:R-:W-:-:S04]  /*10d0*/  IMAD.WIDE.U32 R14, R4, UR4, R12 ;  /* 0x00000004040e7c25 */ /* 0x000fc8000f8e000c */
[----:B------:R-:W-:Y:S01]  /*10e0*/  IMAD R7, R4, UR5, R7 ;  /* 0x0000000504077c24 */ /* 0x000fe2000f8e0207 */
[----:B------:R-:W-:Y:S02]  /*10f0*/  ULDC.64 UR4, c[0x0][0x238] ;  /* 0x00008e0000047ab9 */ /* 0x000fe40000000a00 */
[----:B--2---:R-:W-:Y:S01]  /*1100*/  LEA R20, P3, R14, UR4, 0x1 ;  /* 0x000000040e147c11 */ /* 0x004fe2000f8608ff */
[----:B------:R-:W-:-:S05]  /*1110*/  IMAD.IADD R7, R15, 0x1, R7 ;  /* 0x000000010f077824 */ /* 0x000fca00078e0207 */
[----:B------:R-:W-:-:S05]  /*1120*/  LEA.HI.X R21, R14, UR5, R7, 0x1, P3 ;  /* 0x000000050e157c11 */ /* 0x000fca00098f0c07 */
[----:B-1----:R1:W-:Y:S02]  /*1130*/  STG.E.128 desc[UR6][R20.64], R16 ;  /* 0x0000001014007986 */ /* 0x0023e4000c101d06 */
.L_x_71:
[----:B------:R-:W-:Y:S05]  /*1140*/  BSYNC B0 ;  /* 0x0000000000007941 */ /* 0x000fea0003800000 */
.L_x_70:
[----:B-1----:R1:W3:Y:S01]  /*1150*/  LDS.128 R16, [R6+0x8400] ;  /* 0x0084000006107984 */ /* 0x0022e20000000c00 */
[----:B------:R-:W-:Y:S04]  /*1160*/  BSSY B0, `(.L_x_72) ;  /* 0x000000f000007945 */ /* 0x000fe80003800000 */
[----:B------:R-:W-:Y:S05]  /*1170*/  @P2 BRA `(.L_x_73) ;  /* 0x0000000000342947 */ /* 0x000fea0003800000 */
[----:B------:R-:W-:Y:S01]  /*1180*/  IADD3 R7, P2, R4, 0x20, RZ ;  /* 0x0000002004077810 */ /* 0x000fe20007f5e0ff */
[----:B------:R-:W-:Y:S01]  /*1190*/  ULDC.64 UR4, c[0x0][0x250] ;  /* 0x0000940000047ab9 */ /* 0x000fe20000000a00 */
[----:B------:R-:W-:Y:S01]  /*11a0*/  MOV R15, R13 ;  /* 0x0000000d000f7202 */ /* 0x000fe20000000f00 */
[----:B------:R-:W-:Y:S02]  /*11b0*/  IMAD.MOV.U32 R14, RZ, RZ, R2 ;  /* 0x000000ffff0e7224 */ /* 0x000fe400078e0002 */
[----:B------:R-:W-:Y:S02]  /*11c0*/  IMAD.X R0, RZ, RZ, R5, P2 ;  /* 0x000000ffff007224 */ /* 0x000fe400010e0605 */
[----:B------:R-:W-:-:S04]  /*11d0*/  IMAD.WIDE.U32 R14, R7, UR4, R14 ;  /* 0x00000004070e7c25 */ /* 0x000fc8000f8e000e */
[----:B------:R-:W-:-:S04]  /*11e0*/  IMAD R0, R0, UR4, RZ ;  /* 0x0000000400007c24 */ /* 0x000fc8000f8e02ff */
[----:B------:R-:W-:Y:S01]  /*11f0*/  IMAD R7, R7, UR5, R0 ;  /* 0x0000000507077c24 */ /* 0x000fe2000f8e0200 */
[----:B------:R-:W-:Y:S02]  /*1200*/  ULDC.64 UR4, c[0x0][0x238] ;  /* 0x00008e0000047ab9 */ /* 0x000fe40000000a00 */
[----:B--2---:R-:W-:Y:S01]  /*1210*/  LEA R20, P2, R14, UR4, 0x1 ;  /* 0x000000040e147c11 */ /* 0x004fe2000f8408ff */
[----:B------:R-:W-:-:S05]  /*1220*/  IMAD.IADD R7, R15, 0x1, R7 ;  /* 0x000000010f077824 */ /* 0x000fca00078e0207 */
[----:B------:R-:W-:-:S05]  /*1230*/  LEA.HI.X R21, R14, UR5, R7, 0x1, P2 ;  /* 0x000000050e157c11 */ /* 0x000fca00090f0c07 */
[----:B---3--:R4:W-:Y:S02]  /*1240*/  STG.E.128 desc[UR6][R20.64], R16 ;  /* 0x0000001014007986 */ /* 0x0089e4000c101d06 */
.L_x_73:
[----:B------:R-:W-:Y:S05]  /*1250*/  BSYNC B0 ;  /* 0x0000000000007941 */ /* 0x000fea0003800000 */
.L_x_72:
[----:B---34-:R3:W4:Y:S01]  /*1260*/  LDS.128 R16, [R6+0x8800] ;  /* 0x0088000006107984 */ /* 0x0187220000000c00 */
[----:B------:R-:W-:Y:S04]  /*1270*/  BSSY B0, `(.L_x_74) ;  /* 0x000000f000007945 */ /* 0x000fe80003800000 */
[----:B------:R-:W-:Y:S05]  /*1280*/  @P1 BRA `(.L_x_75) ;  /* 0x0000000000341947 */ /* 0x000fea0003800000 */
[----:B------:R-:W-:Y:S01]  /*1290*/  IADD3 R15, P1, R4, 0x40, RZ ;  /* 0x00000040040f7810 */ /* 0x000fe20007f3e0ff */
[----:B------:R-:W-:Y:S01]  /*12a0*/  ULDC.64 UR4, c[0x0][0x250] ;  /* 0x0000940000047ab9 */ /* 0x000fe20000000a00 */
[----:B-123--:R-:W-:Y:S02]  /*12b0*/  IMAD.MOV.U32 R6, RZ, RZ, R2 ;  /* 0x000000ffff067224 */ /* 0x00efe400078e0002 */
        /* <DEDUP_REMOVED lines=9> */
[----:B----4-:R1:W-:Y:S02]  /*1350*/  STG.E.128 desc[UR6][R14.64], R16 ;  /* 0x000000100e007986 */ /* 0x0103e4000c101d06 */
.L_x_75:
[----:B------:R-:W-:Y:S05]  /*1360*/  BSYNC B0 ;  /* 0x0000000000007941 */ /* 0x000fea0003800000 */
.L_x_74:
[----:B------:R-:W-:Y:S05]  /*1370*/  @P0 EXIT ;  /* 0x000000000000094d */ /* 0x000fea0003800000 */
[----:B------:R-:W-:Y:S01]  /*1380*/  IADD3 R7, P0, R4, 0x60, RZ ;  /* 0x0000006004077810 */ /* 0x000fe20007f1e0ff */
[----:B------:R-:W-:Y:S01]  /*1390*/  ULDC.64 UR4, c[0x0][0x250] ;  /* 0x0000940000047ab9 */ /* 0x000fe20000000a00 */
[----:B------:R-:W-:-:S03]  /*13a0*/  IMAD.MOV.U32 R3, RZ, RZ, R13 ;  /* 0x000000ffff037224 */ /* 0x000fc600078e000d */
        /* <DEDUP_REMOVED lines=10> */
.L_x_76:
        /* <DEDUP_REMOVED lines=11> */
.L_x_137:


//--------------------- .text._ZN7cutlass13device_kernelIN5flash19enable_sm80_to_sm89INS1_16FlashAttnBwdSm80INS1_25CollectiveMainloopBwdSm80ILi2ELi2EN4cute5tupleIJNS5_1CILi128EEES8_NS7_ILi64EEEEEENS_6half_tEfNS_4arch4Sm80ELb1ELb0ELb1ELb1ELb1ELb0ELb0ELb0ELi2ELi4ELi4ELi4ELb0EEENS1_24CollectiveEpilogueBwdGQAISA_fSD_Li256ELb1ELb1EEENS1_25SingleTileBwdLPTSchedulerILb1ELi128ELb1EEEEEEEEEvNT_6ParamsE --------------------------
	.section	.text._ZN7cutlass13device_kernelIN5flash19enable_sm80_to_sm89INS1_16FlashAttnBwdSm80INS1_25CollectiveMainloopBwdSm80ILi2ELi2EN4cute5tupleIJNS5_1CILi128EEES8_NS7_ILi64EEEEEENS_6half_tEfNS_4arch4Sm80ELb1ELb0ELb1ELb1ELb1ELb0ELb0ELb0ELi2ELi4ELi4ELi4ELb0EEENS1_24CollectiveEpilogueBwdGQAISA_fSD_Li256ELb1ELb1EEENS1_25SingleTileBwdLPTSchedulerILb1ELi128ELb1EEEEEEEEEvNT_6ParamsE,"ax",@progbits
	.align	128
.text._ZN7cutlass13device_kernelIN5flash19enable_sm80_to_sm89INS1_16FlashAttnBwdSm80INS1_25CollectiveMainloopBwdSm80ILi2ELi2EN4cute5tupleIJNS5_1CILi128EEES8_NS7_ILi64EEEEEENS_6half_tEfNS_4arch4Sm80ELb1ELb0ELb1ELb1ELb1ELb0ELb0ELb0ELi2ELi4ELi4ELi4ELb0EEENS1_24CollectiveEpilogueBwdGQAISA_fSD_Li256ELb1ELb1EEENS1_25SingleTileBwdLPTSchedulerILb1ELi128ELb1EEEEEEEEEvNT_6ParamsE:
        .type           _ZN7cutlass13device_kernelIN5flash19enable_sm80_to_sm89INS1_16FlashAttnBwdSm80INS1_25CollectiveMainloopBwdSm80ILi2ELi2EN4cute5tupleIJNS5_1CILi128EEES8_NS7_ILi64EEEEEENS_6half_tEfNS_4arch4Sm80ELb1ELb0ELb1ELb1ELb1ELb0ELb0ELb0ELi2ELi4ELi4ELi4ELb0EEENS1_24CollectiveEpilogueBwdGQAISA_fSD_Li256ELb1ELb1EEENS1_25SingleTileBwdLPTSchedulerILb1ELi128ELb1EEEEEEEEEvNT_6ParamsE,@function
        .size           _ZN7cutlass13device_kernelIN5flash19enable_sm80_to_sm89INS1_16FlashAttnBwdSm80INS1_25CollectiveMainloopBwdSm80ILi2ELi2EN4cute5tupleIJNS5_1CILi128EEES8_NS7_ILi64EEEEEENS_6half_tEfNS_4arch4Sm80ELb1ELb0ELb1ELb1ELb1ELb0ELb0ELb0ELi2ELi4ELi4ELi4ELb0EEENS1_24CollectiveEpilogueBwdGQAISA_fSD_Li256ELb1ELb1EEENS1_25SingleTileBwdLPTSchedulerILb1ELi128ELb1EEEEEEEEEvNT_6ParamsE,(.L_x_138 - _ZN7cutlass13device_kernelIN5flash19enable_sm80_to_sm89INS1_16FlashAttnBwdSm80INS1_25CollectiveMainloopBwdSm80ILi2ELi2EN4cute5tupleIJNS5_1CILi128EEES8_NS7_ILi64EEEEEENS_6half_tEfNS_4arch4Sm80ELb1ELb0ELb1ELb1ELb1ELb0ELb0ELb0ELi2ELi4ELi4ELi4ELb0EEENS1_24CollectiveEpilogueBwdGQAISA_fSD_Li256ELb1ELb1EEENS1_25SingleTileBwdLPTSchedulerILb1ELi128ELb1EEEEEEEEEvNT_6ParamsE)
        .other          _ZN7cutlass13device_kernelIN5flash19enable_sm80_to_sm89INS1_16FlashAttnBwdSm80INS1_25CollectiveMainloopBwdSm80ILi2ELi2EN4cute5tupleIJNS5_1CILi128EEES8_NS7_ILi64EEEEEENS_6half_tEfNS_4arch4Sm80ELb1ELb0ELb1ELb1ELb1ELb0ELb0ELb0ELi2ELi4ELi4ELi4ELb0EEENS1_24CollectiveEpilogueBwdGQAISA_fSD_Li256ELb1ELb1EEENS1_25SingleTileBwdLPTSchedulerILb1ELi128ELb1EEEEEEEEEvNT_6ParamsE,@"STO_CUDA_ENTRY STV_DEFAULT"
_ZN7cutlass13device_kernelIN5flash19enable_sm80_to_sm89INS1_16FlashAttnBwdSm80INS1_25CollectiveMainloopBwdSm80ILi2ELi2EN4cute5tupleIJNS5_1CILi128EEES8_NS7_ILi64EEEEEENS_6half_tEfNS_4arch4Sm80ELb1ELb0ELb1ELb1ELb1ELb0ELb0ELb0ELi2ELi4ELi4ELi4ELb0EEENS1_24CollectiveEpilogueBwdGQAISA_fSD_Li256ELb1ELb1EEENS1_25SingleTileBwdLPTSchedulerILb1ELi128ELb1EEEEEEEEEvNT_6ParamsE:
[----:B------:R-:W-:Y:S01]  /*0000*/  LDC R1, c[0x0][0x28] ;  /* 0x00000a00ff017b82 */ /* 0x000fe20000000800 */
[----:B------:R-:W-:Y:S05]  /*0010*/  EXIT ;  /* 0x000000000000794d */ /* 0x000fea0003800000 */
.L_x_77:
        /* <DEDUP_REMOVED lines=14> */
.L_x_138:


//--------------------- .text._ZN7cutlass13device_kernelIN5flash22FlashAttnBwdPreprocessIN4cute5tupleIJNS3_1CILi128EEENS5_ILi64EEEEEENS_6half_tEfNS_4arch4Sm80ELb1ELb1EEEEEvNT_6ParamsE --------------------------
	.section	.text._ZN7cutlass13device_kernelIN5flash22FlashAttnBwdPreprocessIN4cute5tupleIJNS3_1CILi128EEENS5_ILi64EEEEEENS_6half_tEfNS_4arch4Sm80ELb1ELb1EEEEEvNT_6ParamsE,"ax",@progbits
	.align	128
.text._ZN7cutlass13device_kernelIN5flash22FlashAttnBwdPreprocessIN4cute5tupleIJNS3_1CILi128EEENS5_ILi64EEEEEENS_6half_tEfNS_4arch4Sm80ELb1ELb1EEEEEvNT_6ParamsE:
        .type           _ZN7cutlass13device_kernelIN5flash22FlashAttnBwdPreprocessIN4cute5tupleIJNS3_1CILi128EEENS5_ILi64EEEEEENS_6half_tEfNS_4arch4Sm80ELb1ELb1EEEEEvNT_6ParamsE,@function
        .size           _ZN7cutlass13device_kernelIN5flash22FlashAttnBwdPreprocessIN4cute5tupleIJNS3_1CILi128EEENS5_ILi64EEEEEENS_6half_tEfNS_4arch4Sm80ELb1ELb1EEEEEvNT_6ParamsE,(.L_x_139 - _ZN7cutlass13device_kernelIN5flash22FlashAttnBwdPreprocessIN4cute5tupleIJNS3_1CILi128EEENS5_ILi64EEEEEENS_6half_tEfNS_4arch4Sm80ELb1ELb1EEEEEvNT_6ParamsE)
        .other          _ZN7cutlass13device_kernelIN5flash22FlashAttnBwdPreprocessIN4cute5tupleIJNS3_1CILi128EEENS5_ILi64EEEEEENS_6half_tEfNS_4arch4Sm80ELb1ELb1EEEEEvNT_6ParamsE,@"STO_CUDA_ENTRY STV_DEFAULT"
_ZN7cutlass13device_kernelIN5flash22FlashAttnBwdPreprocessIN4cute5tupleIJNS3_1CILi128EEENS5_ILi64EEEEEENS_6half_tEfNS_4arch4Sm80ELb1ELb1EEEEEvNT_6ParamsE:
        /* <DEDUP_REMOVED lines=27> */
.L_x_78:
[----:B-----5:R-:W-:-:S13]  /*01b0*/  ISETP.LE.AND P1, PT, R4, R5, PT ;  /* 0x000000050400720c */ /* 0x020fda0003f23270 */
[----:B------:R-:W-:Y:S05]  /*01c0*/  @P2 EXIT P1 ;  /* 0x000000000000294d */ /* 0x000fea0000800000 */
[----:B------:R-:W0:Y:S01]  /*01d0*/  S2UR UR6, SR_CTAID.Y ;  /* 0x00000000000679c3 */ /* 0x000e220000002600 */
[----:B------:R-:W-:Y:S01]  /*01e0*/  ISETP.GT.AND P1, PT, R3, 0x7f, PT ;  /* 0x0000007f0300780c */ /* 0x000fe20003f24270 */
[----:B------:R-:W-:Y:S01]  /*01f0*/  BSSY B0, `(.L_x_79) ;  /* 0x0000026000007945 */ /* 0x000fe20003800000 */
[----:B------:R-:W-:Y:S02]  /*0200*/  IADD3 R47, -R5, R4, RZ ;  /* 0x00000004052f7210 */ /* 0x000fe40007ffe1ff */
[----:B------:R-:W-:Y:S02]  /*0210*/  CS2R R14, SRZ ;  /* 0x00000000000e7805 */ /* 0x000fe4000001ff00 */
[----:B-1----:R-:W-:Y:S02]  /*0220*/  SHF.R.S32.HI R6, RZ, 0x1f, R3 ;  /* 0x0000001fff067819 */ /* 0x002fe40000011403 */
[----:B------:R-:W-:Y:S01]  /*0230*/  ISETP.GE.OR P4, PT, R3, R47, P1 ;  /* 0x0000002f0300720c */ /* 0x000fe20000f86670 */
[----:B------:R-:W1:Y:S01]  /*0240*/  LDC.64 R10, c[0x0][0x230] ;  /* 0x00008c00ff0a7b82 */ /* 0x000e620000000a00 */
[----:B------:R-:W-:-:S02]  /*0250*/  LEA.HI R7, R6, R3, RZ, 0x3 ;  /* 0x0000000306077211 */ /* 0x000fc400078f18ff */
[----:B------:R-:W-:Y:S02]  /*0260*/  SHF.R.S32.HI R41, RZ, 0x1f, R0 ;  /* 0x0000001fff297819 */ /* 0x000fe40000011400 */
[----:B------:R-:W-:Y:S02]  /*0270*/  LOP3.LUT R8, R7, 0xfffffff8, RZ, 0xc0, !PT ;  /* 0xfffffff807087812 */ /* 0x000fe400078ec0ff */
[----:B------:R-:W-:Y:S02]  /*0280*/  SHF.R.S32.HI R6, RZ, 0x3, R7 ;  /* 0x00000003ff067819 */ /* 0x000fe40000011407 */
[----:B------:R-:W-:Y:S02]  /*0290*/  IADD3 R45, -R8, R3, RZ ;  /* 0x00000003082d7210 */ /* 0x000fe40007ffe1ff */
[----:B------:R-:W-:Y:S02]  /*02a0*/  @P0 SHF.R.S32.HI R15, RZ, 0x1f, R48 ;  /* 0x0000001fff0f0819 */ /* 0x000fe40000011430 */
[----:B------:R-:W-:-:S02]  /*02b0*/  @P0 MOV R14, R48 ;  /* 0x00000030000e0202 */ /* 0x000fc40000000f00 */
[----:B------:R-:W-:Y:S01]  /*02c0*/  ISETP.GE.AND P3, PT, R6, R47, PT ;  /* 0x0000002f0600720c */ /* 0x000fe20003f66270 */
[----:B0-----:R-:W-:Y:S01]  /*02d0*/  USHF.R.S32.HI UR7, URZ, 0x1f, UR6 ;  /* 0x0000001f3f077899 */ /* 0x001fe20008011406 */
[----:B------:R-:W-:Y:S02]  /*02e0*/  SEL R7, R0, RZ, !P2 ;  /* 0x000000ff00077207 */ /* 0x000fe40005000000 */
        /* <DEDUP_REMOVED lines=22> */
.L_x_80:
[----:B------:R-:W-:Y:S05]  /*0450*/  BSYNC B0 ;  /* 0x0000000000007941 */ /* 0x000fea0003800000 */
.L_x_79:
[----:B------:R-:W-:Y:S01]  /*0460*/  ULDC UR8, c[0x0][0x21c] ;  /* 0x0000870000087ab9 */ /* 0x000fe20000000800 */
[----:B0-----:R-:W0:Y:S01]  /*0470*/  LDC.64 R16, c[0x0][0x250] ;  /* 0x00009400ff107b82 */ /* 0x001e220000000a00 */
[----:B------:R-:W-:Y:S02]  /*0480*/  ISETP.LT.AND P6, PT, R8, UR8, !P3 ;  /* 0x0000000808007c0c */ /* 0x000fe4000dfc1270 */
[----:B------:R-:W-:Y:S02]  /*0490*/  SHF.R.S32.HI R42, RZ, 0x1f, R6 ;  /* 0x0000001fff2a7819 */ /* 0x000fe40000011406 */
[----:B------:R-:W-:Y:S01]  /*04a0*/  IADD3 R36, P2, R6, R14, RZ ;  /* 0x0000000e06247210 */ /* 0x000fe20007f5e0ff */
[----:B-1----:R-:W-:Y:S01]  /*04b0*/  IMAD R14, R10, UR7, RZ ;  /* 0x000000070a0e7c24 */ /* 0x002fe2000f8e02ff */
[----:B------:R-:W-:Y:S02]  /*04c0*/  SHF.R.S32.HI R9, RZ, 0x1f, R8 ;  /* 0x0000001fff097819 */ /* 0x000fe40000011408 */
[----:B------:R-:W-:Y:S01]  /*04d0*/  IADD3.X R37, R42, R15, RZ, P2, !PT ;  /* 0x0000000f2a257210 */ /* 0x000fe200017fe4ff */
[----:B------:R-:W-:Y:S01]  /*04e0*/  IMAD R11, R11, UR6, R14 ;  /* 0x000000060b0b7c24 */ /* 0x000fe2000f8e020e */
[----:B------:R-:W-:Y:S01]  /*04f0*/  ISETP.GE.AND P2, PT, R8, UR8, PT ;  /* 0x0000000808007c0c */ /* 0x000fe2000bf46270 */
[----:B------:R-:W-:Y:S01]  /*0500*/  IMAD.WIDE.U32 R14, R10, UR6, R8 ;  /* 0x000000060a0e7c25 */ /* 0x000fe2000f8e0008 */
[----:B------:R-:W-:Y:S01]  /*0510*/  IADD3 R44, R6, 0x20, RZ ;  /* 0x00000020062c7810 */ /* 0x000fe20007ffe0ff */
[----:B------:R-:W1:Y:S01]  /*0520*/  @P6 LDC.64 R12, c[0x0][0x228] ;  /* 0x00008a00ff0c6b82 */ /* 0x000e620000000a00 */
[----:B------:R-:W-:Y:S01]  /*0530*/  ULDC.64 UR8, c[0x0][0x238] ;  /* 0x00008e0000087ab9 */ /* 0x000fe20000000a00 */
[----:B------:R-:W-:Y:S01]  /*0540*/  IMAD.WIDE R36, R2, 0x80, R36 ;  /* 0x0000008002247825 */ /* 0x000fe200078e0224 */
[----:B------:R-:W-:-:S02]  /*0550*/  ISETP.LT.AND P4, PT, R44, R47, !P2 ;  /* 0x0000002f2c00720c */ /* 0x000fc40005781270 */
[----:B------:R-:W-:Y:S01]  /*0560*/  IADD3 R15, R15, R11, RZ ;  /* 0x0000000b0f0f7210 */ /* 0x000fe20007ffe0ff */
[----:B------:R-:W-:Y:S01]  /*0570*/  IMAD R18, R41, UR8, RZ ;  /* 0x0000000829127c24 */ /* 0x000fe2000f8e02ff */
[----:B------:R-:W-:Y:S01]  /*0580*/  IADD3 R43, R6, 0x40, RZ ;  /* 0x00000040062b7810 */ /* 0x000fe20007ffe0ff */
[----:B------:R-:W2:Y:S02]  /*0590*/  @P6 LDC.64 R20, c[0x0][0x210] ;  /* 0x00008400ff146b82 */ /* 0x000ea40000000a00 */
[C---:B------:R-:W-:Y:S02]  /*05a0*/  IMAD R19, R7.reuse, UR9, R18 ;  /* 0x0000000907137c24 */ /* 0x040fe4000f8e0212 */
[C---:B0-----:R-:W-:Y:S02]  /*05b0*/  IMAD R22, R16.reuse, UR7, RZ ;  /* 0x0000000710167c24 */ /* 0x041fe4000f8e02ff */
[----:B------:R-:W-:Y:S01]  /*05c0*/  IMAD.WIDE.U32 R38, R7, UR8, R14 ;  /* 0x0000000807267c25 */ /* 0x000fe2000f8e000e */
[----:B------:R-:W-:Y:S01]  /*05d0*/  ULDC.64 UR8, c[0x0][0x258] ;  /* 0x0000960000087ab9 */ /* 0x000fe20000000a00 */
[----:B------:R-:W0:Y:S02]  /*05e0*/  @P6 LDC.64 R10, c[0x0][0x248] ;  /* 0x00009200ff0a6b82 */ /* 0x000e240000000a00 */
[----:B------:R-:W-:Y:S01]  /*05f0*/  IMAD R17, R17, UR6, R22 ;  /* 0x0000000611117c24 */ /* 0x000fe2000f8e0216 */
[----:B------:R-:W-:Y:S01]  /*0600*/  IADD3 R39, R39, R19, RZ ;  /* 0x0000001327277210 */ /* 0x000fe20007ffe0ff */
[----:B------:R-:W-:Y:S01]  /*0610*/  IMAD.WIDE.U32 R8, R16, UR6, R8 ;  /* 0x0000000610087c25 */ /* 0x000fe2000f8e0008 */
[----:B------:R-:W-:-:S02]  /*0620*/  @P4 MOV R24, R38 ;  /* 0x0000002600184202 */ /* 0x000fc40000000f00 */
[----:B------:R-:W-:Y:S01]  /*0630*/  @P4 MOV R25, R39 ;  /* 0x0000002700194202 */ /* 0x000fe20000000f00 */
[-C--:B-1----:R-:W-:Y:S01]  /*0640*/  @P6 IMAD R18, R37, R12.reuse, RZ ;  /* 0x0000000c25126224 */ /* 0x082fe200078e02ff */
[----:B------:R-:W1:Y:S01]  /*0650*/  @P6 LDC.64 R22, c[0x0][0x240] ;  /* 0x00009000ff166b82 */ /* 0x000e620000000a00 */
[----:B------:R-:W-:Y:S01]  /*0660*/  IADD3 R9, R9, R17, RZ ;  /* 0x0000001109097210 */ /* 0x000fe20007ffe0ff */
[----:B------:R-:W-:Y:S02]  /*0670*/  IMAD R14, R41, UR8, RZ ;  /* 0x00000008290e7c24 */ /* 0x000fe4000f8e02ff */
[C---:B------:R-:W-:Y:S02]  /*0680*/  @P6 IMAD R15, R36.reuse, R13, R18 ;  /* 0x0000000d240f6224 */ /* 0x040fe400078e0212 */
[----:B------:R-:W-:Y:S02]  /*0690*/  @P6 IMAD.WIDE.U32 R12, R36, R12, R38 ;  /* 0x0000000c240c6225 */ /* 0x000fe400078e0026 */
[----:B------:R-:W3:Y:S02]  /*06a0*/  @P4 LDC.64 R18, c[0x0][0x228] ;  /* 0x00008a00ff124b82 */ /* 0x000ee40000000a00 */
[C---:B------:R-:W-:Y:S01]  /*06b0*/  IMAD R53, R7.reuse, UR9, R14 ;  /* 0x0000000907357c24 */ /* 0x040fe2000f8e020e */
[----:B--2---:R-:W-:Y:S01]  /*06c0*/  @P6 LEA R20, P5, R12, R20, 0x1 ;  /* 0x000000140c146211 */ /* 0x004fe200078a08ff */
[----:B------:R-:W-:Y:S01]  /*06d0*/  IMAD.WIDE.U32 R58, R7, UR8, R8 ;  /* 0x00000008073a7c25 */ /* 0x000fe2000f8e0008 */
[----:B------:R-:W-:-:S02]  /*06e0*/  @P6 IADD3 R8, R13, R15, RZ ;  /* 0x0000000f0d086210 */ /* 0x000fc40007ffe0ff */
[----:B------:R-:W-:Y:S01]  /*06f0*/  CS2R R14, SRZ ;  /* 0x00000000000e7805 */ /* 0x000fe2000001ff00 */
[----:B------:R-:W2:Y:S01]  /*0700*/  @P4 LDC.64 R60, c[0x0][0x210] ;  /* 0x00008400ff3c4b82 */ /* 0x000ea20000000a00 */
[----:B0-----:R-:W-:Y:S01]  /*0710*/  @P6 IMAD R9, R37, R10, RZ ;  /* 0x0000000a25096224 */ /* 0x001fe200078e02ff */
[----:B------:R-:W-:Y:S02]  /*0720*/  IADD3 R53, R59, R53, RZ ;  /* 0x000000353b357210 */ /* 0x000fe40007ffe0ff */
[----:B------:R-:W-:Y:S01]  /*0730*/  @P6 LEA.HI.X R21, R12, R21, R8, 0x1, P5 ;  /* 0x000000150c156211 */ /* 0x000fe200028f0c08 */
[C---:B------:R-:W-:Y:S01]  /*0740*/  @P6 IMAD R13, R36.reuse, R11, R9 ;  /* 0x0000000b240d6224 */ /* 0x040fe200078e0209 */
[----:B------:R-:W-:Y:S02]  /*0750*/  @P6 MOV R52, R58 ;  /* 0x0000003a00346202 */ /* 0x000fe40000000f00 */
[C---:B------:R-:W-:Y:S01]  /*0760*/  @P4 IADD3 R27, P5, R36.reuse, 0x20, RZ ;  /* 0x00000020241b4810 */ /* 0x040fe20007fbe0ff */
[----:B------:R-:W0:Y:S02]  /*0770*/  @P4 LDC.64 R16, c[0x0][0x248] ;  /* 0x00009200ff104b82 */ /* 0x000e240000000a00 */
[----:B------:R-:W-:Y:S01]  /*0780*/  @P6 IMAD.WIDE.U32 R10, R36, R10, R52 ;  /* 0x0000000a240a6225 */ /* 0x000fe200078e0034 */
[----:B------:R-:W-:-:S04]  /*0790*/  @P4 IADD3.X R9, RZ, R37, RZ, P5, !PT ;  /* 0x00000025ff094210 */ /* 0x000fc80002ffe4ff */
[----:B------:R-:W-:Y:S01]  /*07a0*/  @P6 IADD3 R8, R11, R13, RZ ;  /* 0x0000000d0b086210 */ /* 0x000fe20007ffe0ff */
[----:B---3--:R-:W-:Y:S01]  /*07b0*/  @P4 IMAD R12, R9, R18, RZ ;  /* 0x00000012090c4224 */ /* 0x008fe200078e02ff */
[C---:B-1----:R-:W-:Y:S01]  /*07c0*/  @P6 LEA R22, P5, R10.reuse, R22, 0x1 ;  /* 0x000000160a166211 */ /* 0x042fe200078a08ff */
[----:B------:R-:W1:Y:S02]  /*07d0*/  @P4 LDC.64 R32, c[0x0][0x240] ;  /* 0x00009000ff204b82 */ /* 0x000e640000000a00 */
[----:B------:R-:W-:Y:S01]  /*07e0*/  @P4 IMAD R29, R27, R19, R12 ;  /* 0x000000131b1d4224 */ /* 0x000fe200078e020c */
[----:B------:R-:W-:Y:S02]  /*07f0*/  @P6 LEA.HI.X R23, R10, R23, R8, 0x1, P5 ;  /* 0x000000170a176211 */ /* 0x000fe400028f0c08 */
[----:B------:R-:W-:Y:S02]  /*0800*/  CS2R R8, SRZ ;  /* 0x0000000000087805 */ /* 0x000fe4000001ff00 */
[----:B------:R-:W-:-:S02]  /*0810*/  CS2R R10, SRZ ;  /* 0x00000000000a7805 */ /* 0x000fc4000001ff00 */
[----:B------:R-:W-:Y:S01]  /*0820*/  CS2R R12, SRZ ;  /* 0x00000000000c7805 */ /* 0x000fe2000001ff00 */
[----:B------:R-:W-:Y:S01]  /*0830*/  @P4 IMAD.WIDE.U32 R18, R27, R18, R24 ;  /* 0x000000121b124225 */ /* 0x000fe200078e0018 */
[----:B------:R-:W-:Y:S02]  /*0840*/  ISETP.LT.AND P5, PT, R43, R47, !P2 ;  /* 0x0000002f2b00720c */ /* 0x000fe400057a1270 */
[----:B------:R-:W-:Y:S01]  /*0850*/  IADD3 R46, R6, 0x60, RZ ;  /* 0x00000060062e7810 */ /* 0x000fe20007ffe0ff */
[----:B------:R3:W4:Y:S01]  /*0860*/  @P6 LDG.E.128 R8, desc[UR4][R20.64] ;  /* 0x0000000414086981 */ /* 0x000722000c1e1d00 */
[----:B------:R-:W-:-:S03]  /*0870*/  @P4 IADD3 R19, R19, R29, RZ ;  /* 0x0000001d13134210 */ /* 0x000fc60007ffe0ff */
[----:B------:R0:W4:Y:S01]  /*0880*/  @P6 LDG.E.128 R12, desc[UR4][R22.64] ;  /* 0x00000004160c6981 */ /* 0x000122000c1e1d00 */
[----:B--2---:R-:W-:Y:S02]  /*0890*/  @P4 LEA R60, P6, R18, R60, 0x1 ;  /* 0x0000003c123c4211 */ /* 0x004fe400078c08ff */
[----:B------:R-:W-:Y:S02]  /*08a0*/  ISETP.LT.AND P2, PT, R46, R47, !P2 ;  /* 0x0000002f2e00720c */ /* 0x000fe40005741270 */
[----:B------:R-:W-:Y:S01]  /*08b0*/  @P4 LEA.HI.X R61, R18, R61, R19, 0x1, P6 ;  /* 0x0000003d123d4211 */ /* 0x000fe200030f0c13 */
[----:B------:R-:W2:Y:S01]  /*08c0*/  @P5 LDC.64 R56, c[0x0][0x228] ;  /* 0x00008a00ff385b82 */ /* 0x000ea20000000a00 */
[----:B------:R-:W-:Y:S02]  /*08d0*/  @P4 IADD3 R27, P6, R36, 0x20, RZ ;  /* 0x00000020241b4810 */ /* 0x000fe40007fde0ff */
[----:B---3--:R-:W-:Y:S02]  /*08e0*/  @P4 MOV R20, R58 ;  /* 0x0000003a00144202 */ /* 0x008fe40000000f00 */
[----:B------:R-:W-:-:S02]  /*08f0*/  @P4 IADD3.X R19, RZ, R37, RZ, P6, !PT ;  /* 0x00000025ff134210 */ /* 0x000fc400037fe4ff */
[----:B------:R-:W-:Y:S01]  /*0900*/  @P4 MOV R21, R53 ;  /* 0x0000003500154202 */ /* 0x000fe20000000f00 */
[----:B------:R-:W3:Y:S01]  /*0910*/  @P5 LDC.64 R50, c[0x0][0x248] ;  /* 0x00009200ff325b82 */ /* 0x000ee20000000a00 */
[----:B------:R-:W-:Y:S01]  /*0920*/  @P5 MOV R54, R38 ;  /* 0x0000002600365202 */ /* 0x000fe20000000f00 */
[-C--:B0-----:R-:W-:Y:S01]  /*0930*/  @P4 IMAD R18, R19, R16.reuse, RZ ;  /* 0x0000001013124224 */ /* 0x081fe200078e02ff */
[C---:B------:R-:W-:Y:S02]  /*0940*/  @P5 IADD3 R19, P6, R36.reuse, 0x40, RZ ;  /* 0x0000004024135810 */ /* 0x040fe40007fde0ff */
[----:B------:R-:W-:Y:S01]  /*0950*/  @P5 MOV R55, R39 ;  /* 0x0000002700375202 */ /* 0x000fe20000000f00 */
[C---:B------:R-:W-:Y:S01]  /*0960*/  @P4 IMAD R25, R27.reuse, R17, R18 ;  /* 0x000000111b194224 */ /* 0x040fe200078e0212 */
[----:B------:R-:W-:Y:S01]  /*0970*/  @P5 IADD3.X R23, RZ, R37, RZ, P6, !PT ;  /* 0x00000025ff175210 */ /* 0x000fe200037fe4ff */
[----:B------:R-:W0:Y:S01]  /*0980*/  @P2 LDC.64 R34, c[0x0][0x228] ;  /* 0x00008a00ff222b82 */ /* 0x000e220000000a00 */
[----:B------:R-:W-:Y:S01]  /*0990*/  @P5 IADD3 R18, P6, R36, 0x40, RZ ;  /* 0x0000004024125810 */ /* 0x000fe20007fde0ff */
[----:B------:R-:W-:-:S03]  /*09a0*/  @P4 IMAD.WIDE.U32 R16, R27, R16, R20 ;  /* 0x000000101b104225 */ /* 0x000fc600078e0014 */
[----:B------:R-:W-:Y:S02]  /*09b0*/  @P5 IADD3.X R49, RZ, R37, RZ, P6, !PT ;  /* 0x00000025ff315210 */ /* 0x000fe400037fe4ff */
[----:B------:R-:W-:Y:S01]  /*09c0*/  @P4 IADD3 R17, R17, R25, RZ ;  /* 0x0000001911114210 */ /* 0x000fe20007ffe0ff */
[----:B------:R-:W0:Y:S01]  /*09d0*/  @P5 LDC.64 R30, c[0x0][0x210] ;  /* 0x00008400ff1e5b82 */ /* 0x000e220000000a00 */
[C---:B-1----:R-:W-:Y:S01]  /*09e0*/  @P4 LEA R32, P6, R16.reuse, R32, 0x1 ;  /* 0x0000002010204211 */ /* 0x042fe200078c08ff */
[-C--:B--2---:R-:W-:Y:S01]  /*09f0*/  @P5 IMAD R20, R23, R56.reuse, RZ ;  /* 0x0000003817145224 */ /* 0x084fe200078e02ff */
[----:B------:R-:W-:Y:S01]  /*0a00*/  CS2R R22, SRZ ;  /* 0x0000000000167805 */ /* 0x000fe2000001ff00 */
[C---:B------:R-:W-:Y:S01]  /*0a10*/  @P5 IMAD.WIDE.U32 R54, R19.reuse, R56, R54 ;  /* 0x0000003813365225 */ /* 0x040fe200078e0036 */
[----:B------:R-:W-:Y:S02]  /*0a20*/  @P4 LEA.HI.X R33, R16, R33, R17, 0x1, P6 ;  /* 0x0000002110214211 */ /* 0x000fe400030f0c11 */
[----:B------:R-:W-:Y:S01]  /*0a30*/  @P2 IADD3 R52, P6, R36, 0x60, RZ ;  /* 0x0000006024342810 */ /* 0x000fe20007fde0ff */
[----:B------:R-:W1:Y:S01]  /*0a40*/  @P2 LDC.64 R24, c[0x0][0x248] ;  /* 0x00009200ff182b82 */ /* 0x000e620000000a00 */
[----:B------:R-:W-:Y:S01]  /*0a50*/  @P5 IMAD R57, R19, R57, R20 ;  /* 0x0000003913395224 */ /* 0x000fe200078e0214 */
[----:B------:R-:W-:Y:S01]  /*0a60*/  @P5 MOV R16, R58 ;  /* 0x0000003a00105202 */ /* 0x000fe20000000f00 */
[----:B---3--:R-:W-:Y:S01]  /*0a70*/  @P5 IMAD R49, R49, R50, RZ ;  /* 0x0000003231315224 */ /* 0x008fe200078e02ff */
[----:B------:R-:W-:-:S02]  /*0a80*/  @P2 IADD3.X R21, RZ, R37, RZ, P6, !PT ;  /* 0x00000025ff152210 */ /* 0x000fc400037fe4ff */
[----:B------:R-:W-:Y:S01]  /*0a90*/  @P5 MOV R17, R53 ;  /* 0x0000003500115202 */ /* 0x000fe20000000f00 */
[C---:B------:R-:W-:Y:S01]  /*0aa0*/  @P5 IMAD R49, R18.reuse, R51, R49 ;  /* 0x0000003312315224 */ /* 0x040fe200078e0231 */
[----:B------:R-:W2:Y:S01]  /*0ab0*/  @P2 LDC.64 R28, c[0x0][0x210] ;  /* 0x00008400ff1c2b82 */ /* 0x000ea20000000a00 */
[----:B0-----:R-:W-:Y:S01]  /*0ac0*/  @P2 IMAD R56, R21, R34, RZ ;  /* 0x0000002215382224 */ /* 0x001fe200078e02ff */
[----:B------:R-:W-:Y:S01]  /*0ad0*/  CS2R R20, SRZ ;  /* 0x0000000000147805 */ /* 0x000fe2000001ff00 */
[----:B------:R-:W-:Y:S01]  /*0ae0*/  @P5 IMAD.WIDE.U32 R50, R18, R50, R16 ;  /* 0x0000003212325225 */ /* 0x000fe200078e0010 */
[----:B------:R-:W-:Y:S02]  /*0af0*/  CS2R R16, SRZ ;  /* 0x0000000000107805 */ /* 0x000fe4000001ff00 */
[----:B------:R-:W-:Y:S01]  /*0b00*/  CS2R R18, SRZ ;  /* 0x0000000000127805 */ /* 0x000fe2000001ff00 */
[----:B------:R-:W-:Y:S01]  /*0b10*/  @P2 IMAD R35, R52, R35, R56 ;  /* 0x0000002334232224 */ /* 0x000fe200078e0238 */
[----:B------:R-:W0:Y:S01]  /*0b20*/  @P5 LDC.64 R26, c[0x0][0x240] ;  /* 0x00009000ff1a5b82 */ /* 0x000e220000000a00 */
[----:B------:R3:W4:Y:S01]  /*0b30*/  @P4 LDG.E.128 R20, desc[UR4][R32.64] ;  /* 0x0000000420144981 */ /* 0x000722000c1e1d00 */
[----:B------:R-:W-:-:S03]  /*0b40*/  @P2 IADD3 R56, P6, R36, 0x60, RZ ;  /* 0x0000006024382810 */ /* 0x000fc60007fde0ff */
[----:B------:R-:W4:Y:S03]  /*0b50*/  @P4 LDG.E.128 R16, desc[UR4][R60.64] ;  /* 0x000000043c104981 */ /* 0x000f26000c1e1d00 */
[----:B---3--:R-:W3:Y:S01]  /*0b60*/  @P2 LDC.64 R32, c[0x0][0x240] ;  /* 0x00009000ff202b82 */ /* 0x008ee20000000a00 */
[----:B------:R-:W-:Y:S02]  /*0b70*/  @P5 LEA R36, P4, R54, R30, 0x1 ;  /* 0x0000001e36245211 */ /* 0x000fe400078808ff */
[----:B------:R-:W-:Y:S01]  /*0b80*/  @P2 IADD3.X R30, RZ, R37, RZ, P6, !PT ;  /* 0x00000025ff1e2210 */ /* 0x000fe200037fe4ff */
[----:B------:R-:W-:Y:S01]  /*0b90*/  @P2 IMAD.WIDE.U32 R38, R52, R34, R38 ;  /* 0x0000002234262225 */ /* 0x000fe200078e0026 */
[----:B------:R-:W-:Y:S02]  /*0ba0*/  @P5 IADD3 R55, R55, R57, RZ ;  /* 0x0000003937375210 */ /* 0x000fe40007ffe0ff */
[----:B------:R-:W-:Y:S01]  /*0bb0*/  @P2 MOV R59, R53 ;  /* 0x00000035003b2202 */ /* 0x000fe20000000f00 */
[----:B-1----:R-:W-:Y:S01]  /*0bc0*/  @P2 IMAD R30, R30, R24, RZ ;  /* 0x000000181e1e2224 */ /* 0x002fe200078e02ff */
[----:B------:R-:W-:-:S02]  /*0bd0*/  @P5 LEA.HI.X R37, R54, R31, R55, 0x1, P4 ;  /* 0x0000001f36255211 */ /* 0x000fc400020f0c37 */
[----:B------:R-:W-:Y:S01]  /*0be0*/  @P2 IADD3 R35, R39, R35, RZ ;  /* 0x0000002327232210 */ /* 0x000fe20007ffe0ff */
[----:B------:R-:W-:Y:S01]  /*0bf0*/  @P2 IMAD R31, R56, R25, R30 ;  /* 0x00000019381f2224 */ /* 0x000fe200078e021e */
[----:B--2---:R-:W-:Y:S01]  /*0c00*/  @P2 LEA R52, P4, R38, R28, 0x1 ;  /* 0x0000001c26342211 */ /* 0x004fe200078808ff */
[----:B------:R-:W-:Y:S01]  /*0c10*/  @P2 IMAD.WIDE.U32 R58, R56, R24, R58 ;  /* 0x00000018383a2225 */ /* 0x000fe200078e003a */
[----:B------:R-:W-:Y:S02]  /*0c20*/  @P5 IADD3 R49, R51, R49, RZ ;  /* 0x0000003133315210 */ /* 0x000fe40007ffe0ff */
[----:B0-----:R-:W-:Y:S02]  /*0c30*/  @P5 LEA R34, P6, R50, R26, 0x1 ;  /* 0x0000001a32225211 */ /* 0x001fe400078c08ff */
[----:B------:R-:W-:Y:S02]  /*0c40*/  @P2 LEA.HI.X R53, R38, R29, R35, 0x1, P4 ;  /* 0x0000001d26352211 */ /* 0x000fe400020f0c23 */
[----:B------:R-:W-:-:S02]  /*0c50*/  CS2R R24, SRZ ;  /* 0x0000000000187805 */ /* 0x000fc4000001ff00 */
[----:B------:R-:W-:Y:S02]  /*0c60*/  @P5 LEA.HI.X R35, R50, R27, R49, 0x1, P6 ;  /* 0x0000001b32235211 */ /* 0x000fe400030f0c31 */
[----:B------:R-:W-:Y:S02]  /*0c70*/  CS2R R26, SRZ ;  /* 0x00000000001a7805 */ /* 0x000fe4000001ff00 */
[----:B------:R-:W-:Y:S02]  /*0c80*/  @P2 IADD3 R38, R59, R31, RZ ;  /* 0x0000001f3b262210 */ /* 0x000fe40007ffe0ff */
[----:B------:R-:W-:Y:S02]  /*0c90*/  CS2R R28, SRZ ;  /* 0x00000000001c7805 */ /* 0x000fe4000001ff00 */
[----:B------:R-:W-:Y:S02]  /*0ca0*/  CS2R R30, SRZ ;  /* 0x00000000001e7805 */ /* 0x000fe4000001ff00 */
[C---:B---3--:R-:W-:Y:S01]  /*0cb0*/  @P2 LEA R50, P4, R58.reuse, R32, 0x1 ;  /* 0x000000203a322211 */ /* 0x048fe200078808ff */
[----:B------:R0:W2:Y:S03]  /*0cc0*/  @P5 LDG.E.128 R24, desc[UR4][R36.64] ;  /* 0x0000000424185981 */ /* 0x0000a6000c1e1d00 */
[----:B------:R-:W-:-:S02]  /*0cd0*/  @P2 LEA.HI.X R51, R58, R33, R38, 0x1, P4 ;  /* 0x000000213a332211 */ /* 0x000fc400020f0c26 */
[----:B------:R-:W-:Y:S01]  /*0ce0*/  CS2R R32, SRZ ;  /* 0x0000000000207805 */ /* 0x000fe2000001ff00 */
[----:B------:R1:W3:Y:S01]  /*0cf0*/  @P5 LDG.E.128 R28, desc[UR4][R34.64] ;  /* 0x00000004221c5981 */ /* 0x0002e2000c1e1d00 */
[----:B------:R-:W-:Y:S02]  /*0d00*/  CS2R R38, SRZ ;  /* 0x0000000000267805 */ /* 0x000fe4000001ff00 */
[----:B0-----:R-:W-:Y:S02]  /*0d10*/  CS2R R36, SRZ ;  /* 0x0000000000247805 */ /* 0x001fe4000001ff00 */
[----:B-1----:R-:W-:-:S04]  /*0d20*/  CS2R R34, SRZ ;  /* 0x0000000000227805 */ /* 0x002fc8000001ff00 */
[----:B------:R0:W3:Y:S04]  /*0d30*/  @P2 LDG.E.128 R36, desc[UR4][R50.64] ;  /* 0x0000000432242981 */ /* 0x0000e8000c1e1d00 */
[----:B------:R1:W3:Y:S01]  /*0d40*/  @P2 LDG.E.128 R32, desc[UR4][R52.64] ;  /* 0x0000000434202981 */ /* 0x0002e2000c1e1d00 */
[----:B------:R-:W-:Y:S02]  /*0d50*/  ISETP.NE.AND P5, PT, R45, RZ, PT ;  /* 0x000000ff2d00720c */ /* 0x000fe40003fa5270 */
[----:B------:R-:W-:Y:S01]  /*0d60*/  @P0 LEA R48, R0, R48, 0x7 ;  /* 0x0000003000300211 */ /* 0x000fe200078e38ff */
[----:B------:R-:W-:Y:S01]  /*0d70*/  BSSY B0, `(.L_x_81) ;  /* 0x000009b000007945 */ /* 0x000fe20003800000 */
[-C--:B------:R-:W-:Y:S02]  /*0d80*/  ISETP.GE.AND P4, PT, R44, R47.reuse, PT ;  /* 0x0000002f2c00720c */ /* 0x080fe40003f86270 */
[----:B------:R-:W-:Y:S01]  /*0d90*/  ISETP.GE.AND P2, PT, R43, R47, PT ;  /* 0x0000002f2b00720c */ /* 0x000fe20003f46270 */
[----:B----4-:R-:W-:-:S02]  /*0da0*/  HADD2.F32 R49, -RZ, R8.H0_H0 ;  /* 0x20000008ff317230 */ /* 0x010fc40000004100 */
[----:B------:R-:W-:Y:S02]  /*0db0*/  HADD2.F32 R8, -RZ, R8.H1_H1 ;  /* 0x30000008ff087230 */ /* 0x000fe40000004100 */
[----:B------:R-:W-:Y:S02]  /*0dc0*/  HADD2.F32 R59, -RZ, R12.H1_H1 ;  /* 0x3000000cff3b7230 */ /* 0x000fe40000004100 */
[--C-:B------:R-:W-:Y:S02]  /*0dd0*/  HADD2.F32 R54, -RZ, R9.reuse.H0_H0 ;  /* 0x20000009ff367230 */ /* 0x100fe40000004100 */
[----:B------:R-:W-:Y:S02]  /*0de0*/  HADD2.F32 R55, -RZ, R9.H1_H1 ;  /* 0x30000009ff377230 */ /* 0x000fe40000004100 */
[----:B------:R-:W-:Y:S01]  /*0df0*/  FMUL.FTZ R8, R8, R59 ;  /* 0x0000003b08087220 */ /* 0x000fe20000410000 */
[--C-:B------:R-:W-:Y:S02]  /*0e00*/  HADD2.F32 R9, -RZ, R10.reuse.H0_H0 ;  /* 0x2000000aff097230 */ /* 0x100fe40000004100 */
[----:B------:R-:W-:-:S02]  /*0e10*/  HADD2.F32 R57, -RZ, R10.H1_H1 ;  /* 0x3000000aff397230 */ /* 0x000fc40000004100 */
[----:B------:R-:W-:Y:S02]  /*0e20*/  HADD2.F32 R58, -RZ, R12.H0_H0 ;  /* 0x2000000cff3a7230 */ /* 0x000fe40000004100 */
[--C-:B0-----:R-:W-:Y:S02]  /*0e30*/  HADD2.F32 R51, -RZ, R13.reuse.H0_H0 ;  /* 0x2000000dff337230 */ /* 0x101fe40000004100 */
[----:B------:R-:W-:Y:S02]  /*0e40*/  HADD2.F32 R50, -RZ, R13.H1_H1 ;  /* 0x3000000dff327230 */ /* 0x000fe40000004100 */
[--C-:B------:R-:W-:Y:S02]  /*0e50*/  HADD2.F32 R13, -RZ, R15.reuse.H0_H0 ;  /* 0x2000000fff0d7230 */ /* 0x100fe40000004100 */
[----:B------:R-:W-:Y:S02]  /*0e60*/  HADD2.F32 R10, -RZ, R15.H1_H1 ;  /* 0x3000000fff0a7230 */ /* 0x000fe40000004100 */
[----:B------:R-:W-:-:S02]  /*0e70*/  HADD2.F32 R12, -RZ, R14.H0_H0 ;  /* 0x2000000eff0c7230 */ /* 0x000fc40000004100 */
[----:B------:R-:W-:Y:S02]  /*0e80*/  HADD2.F32 R14, -RZ, R14.H1_H1 ;  /* 0x3000000eff0e7230 */ /* 0x000fe40000004100 */
[----:B-1----:R-:W-:Y:S02]  /*0e90*/  HADD2.F32 R52, -RZ, R20.H1_H1 ;  /* 0x30000014ff347230 */ /* 0x002fe40000004100 */
[--C-:B------:R-:W-:Y:S02]  /*0ea0*/  HADD2.F32 R53, -RZ, R16.reuse.H1_H1 ;  /* 0x30000010ff357230 */ /* 0x100fe40000004100 */
[----:B------:R-:W-:Y:S02]  /*0eb0*/  HADD2.F32 R16, -RZ, R16.H0_H0 ;  /* 0x20000010ff107230 */ /* 0x000fe40000004100 */
[----:B------:R-:W-:Y:S02]  /*0ec0*/  HADD2.F32 R15, -RZ, R20.H0_H0 ;  /* 0x20000014ff0f7230 */ /* 0x000fe40000004100 */
[----:B------:R-:W-:Y:S01]  /*0ed0*/  FMUL.FTZ R59, R53, R52 ;  /* 0x00000034353b7220 */ /* 0x000fe20000410000 */
[----:B------:R-:W-:Y:S01]  /*0ee0*/  FFMA.FTZ R53, R49, R58, R8 ;  /* 0x0000003a31357223 */ /* 0x000fe20000010008 */
[----:B------:R-:W-:-:S02]  /*0ef0*/  HADD2.F32 R8, -RZ, R17.H0_H0 ;  /* 0x20000011ff087230 */ /* 0x000fc40000004100 */
[----:B------:R-:W-:Y:S02]  /*0f00*/  HADD2.F32 R49, -RZ, R21.H0_H0 ;  /* 0x20000015ff317230 */ /* 0x000fe40000004100 */
[----:B------:R-:W-:Y:S01]  /*0f10*/  FFMA.FTZ R15, R16, R15, R59 ;  /* 0x0000000f100f7223 */ /* 0x000fe2000001003b */
[----:B------:R-:W-:Y:S02]  /*0f20*/  HADD2.F32 R17, -RZ, R17.H1_H1 ;  /* 0x30000011ff117230 */ /* 0x000fe40000004100 */
[----:B------:R-:W-:Y:S02]  /*0f30*/  HADD2.F32 R16, -RZ, R21.H1_H1 ;  /* 0x30000015ff107230 */ /* 0x000fe40000004100 */
[----:B------:R-:W-:Y:S01]  /*0f40*/  FFMA.FTZ R20, R8, R49, R15 ;  /* 0x0000003108147223 */ /* 0x000fe2000001000f */
[----:B------:R-:W-:Y:S01]  /*0f50*/  FFMA.FTZ R54, R54, R51, R53 ;  /* 0x0000003336367223 */ /* 0x000fe20000010035 */
[----:B------:R-:W-:Y:S02]  /*0f60*/  HADD2.F32 R8, -RZ, R18.H0_H0 ;  /* 0x20000012ff087230 */ /* 0x000fe40000004100 */
[----:B------:R-:W-:-:S02]  /*0f70*/  HADD2.F32 R15, -RZ, R22.H0_H0 ;  /* 0x20000016ff0f7230 */ /* 0x000fc40000004100 */
[----:B------:R-:W-:Y:S01]  /*0f80*/  FFMA.FTZ R17, R17, R16, R20 ;  /* 0x0000001011117223 */ /* 0x000fe20000010014 */
[----:B------:R-:W-:-:S03]  /*0f90*/  FFMA.FTZ R50, R55, R50, R54 ;  /* 0x0000003237327223 */ /* 0x000fc60000010036 */
[----:B------:R-:W-:Y:S01]  /*0fa0*/  FFMA.FTZ R17, R8, R15, R17 ;  /* 0x0000000f08117223 */ /* 0x000fe20000010011 */
[----:B------:R-:W-:Y:S01]  /*0fb0*/  FFMA.FTZ R12, R9, R12, R50 ;  /* 0x0000000c090c7223 */ /* 0x000fe20000010032 */
[--C-:B------:R-:W-:Y:S02]  /*0fc0*/  HADD2.F32 R15, -RZ, R23.reuse.H0_H0 ;  /* 0x20000017ff0f7230 */ /* 0x100fe40000004100 */
[----:B------:R-:W-:Y:S02]  /*0fd0*/  HADD2.F32 R8, -RZ, R23.H1_H1 ;  /* 0x30000017ff087230 */ /* 0x000fe40000004100 */
[----:B------:R-:W-:Y:S02]  /*0fe0*/  HADD2.F32 R9, -RZ, R22.H1_H1 ;  /* 0x30000016ff097230 */ /* 0x000fe40000004100 */
[----:B------:R-:W-:Y:S02]  /*0ff0*/  HADD2.F32 R18, -RZ, R18.H1_H1 ;  /* 0x30000012ff127230 */ /* 0x000fe40000004100 */
[----:B--2---:R-:W-:-:S02]  /*1000*/  HADD2.F32 R21, -RZ, R24.H0_H0 ;  /* 0x20000018ff157230 */ /* 0x004fc40000004100 */
[----:B------:R-:W-:Y:S02]  /*1010*/  HADD2.F32 R24, -RZ, R24.H1_H1 ;  /* 0x30000018ff187230 */ /* 0x000fe40000004100 */
[--C-:B---3--:R-:W-:Y:S02]  /*1020*/  HADD2.F32 R50, -RZ, R28.reuse.H0_H0 ;  /* 0x2000001cff327230 */ /* 0x108fe40000004100 */
[----:B------:R-:W-:Y:S02]  /*1030*/  HADD2.F32 R23, -RZ, R28.H1_H1 ;  /* 0x3000001cff177230 */ /* 0x000fe40000004100 */
[--C-:B------:R-:W-:Y:S02]  /*1040*/  HADD2.F32 R28, -RZ, R29.reuse.H0_H0 ;  /* 0x2000001dff1c7230 */ /* 0x100fe40000004100 */
[----:B------:R-:W-:Y:S02]  /*1050*/  HADD2.F32 R20, -RZ, R29.H1_H1 ;  /* 0x3000001dff147230 */ /* 0x000fe40000004100 */
[----:B------:R-:W-:Y:S01]  /*1060*/  FMUL.FTZ R24, R24, R23 ;  /* 0x0000001718187220 */ /* 0x000fe20000410000 */
[----:B------:R-:W-:-:S02]  /*1070*/  HADD2.F32 R29, -RZ, R36.H1_H1 ;  /* 0x30000024ff1d7230 */ /* 0x000fc40000004100 */
[--C-:B------:R-:W-:Y:S02]  /*1080*/  HADD2.F32 R22, -RZ, R32.reuse.H1_H1 ;  /* 0x30000020ff167230 */ /* 0x100fe40000004100 */
[----:B------:R-:W-:Y:S01]  /*1090*/  FFMA.FTZ R9, R18, R9, R17 ;  /* 0x0000000912097223 */ /* 0x000fe20000010011 */
[----:B------:R-:W-:Y:S02]  /*10a0*/  HADD2.F32 R32, -RZ, R32.H0_H0 ;  /* 0x20000020ff207230 */ /* 0x000fe40000004100 */
[----:B------:R-:W-:Y:S02]  /*10b0*/  HADD2.F32 R23, -RZ, R36.H0_H0 ;  /* 0x20000024ff177230 */ /* 0x000fe40000004100 */
[----:B------:R-:W-:Y:S01]  /*10c0*/  FMUL.FTZ R29, R22, R29 ;  /* 0x0000001d161d7220 */ /* 0x000fe20000410000 */
[----:B------:R-:W-:Y:S02]  /*10d0*/  HADD2.F32 R17, -RZ, R25.H0_H0 ;  /* 0x20000019ff117230 */ /* 0x000fe40000004100 */
[----:B------:R-:W-:Y:S01]  /*10e0*/  FFMA.FTZ R24, R21, R50, R24 ;  /* 0x0000003215187223 */ /* 0x000fe20000010018 */
[----:B------:R-:W-:-:S02]  /*10f0*/  HADD2.F32 R56, -RZ, R11.H0_H0 ;  /* 0x2000000bff387230 */ /* 0x000fc40000004100 */
[----:B------:R-:W-:Y:S01]  /*1100*/  FFMA.FTZ R57, R57, R14, R12 ;  /* 0x0000000e39397223 */ /* 0x000fe2000001000c */
[----:B------:R-:W-:Y:S02]  /*1110*/  HADD2.F32 R21, -RZ, R33.H0_H0 ;  /* 0x20000021ff157230 */ /* 0x000fe40000004100 */
[----:B------:R-:W-:Y:S01]  /*1120*/  FFMA.FTZ R32, R32, R23, R29 ;  /* 0x0000001720207223 */ /* 0x000fe2000001001d */
[----:B------:R-:W-:Y:S02]  /*1130*/  HADD2.F32 R22, -RZ, R37.H0_H0 ;  /* 0x20000025ff167230 */ /* 0x000fe40000004100 */
[----:B------:R-:W-:Y:S01]  /*1140*/  FFMA.FTZ R28, R17, R28, R24 ;  /* 0x0000001c111c7223 */ /* 0x000fe20000010018 */
[----:B------:R-:W-:Y:S02]  /*1150*/  HADD2.F32 R25, -RZ, R25.H1_H1 ;  /* 0x30000019ff197230 */ /* 0x000fe40000004100 */
[----:B------:R-:W-:Y:S01]  /*1160*/  FFMA.FTZ R56, R56, R13, R57 ;  /* 0x0000000d38387223 */ /* 0x000fe20000010039 */
[----:B------:R-:W-:-:S02]  /*1170*/  HADD2.F32 R12, -RZ, R19.H0_H0 ;  /* 0x20000013ff0c7230 */ /* 0x000fc40000004100 */
        /* <DEDUP_REMOVED lines=15> */
[----:B------:R-:W-:-:S02]  /*1270*/  HADD2.F32 R21, -RZ, R38.H1_H1 ;  /* 0x30000026ff157230 */ /* 0x000fc40000004100 */
[----:B------:R-:W-:Y:S01]  /*1280*/  FFMA.FTZ R26, R26, R15, R13 ;  /* 0x0000000f1a1a7223 */ /* 0x000fe2000001000d */
[----:B------:R-:W-:Y:S02]  /*1290*/  HADD2.F32 R9, -RZ, R27.H0_H0 ;  /* 0x2000001bff097230 */ /* 0x000fe40000004100 */
[----:B------:R-:W-:Y:S02]  /*12a0*/  HADD2.F32 R16, -RZ, R31.H0_H0 ;  /* 0x2000001fff107230 */ /* 0x000fe40000004100 */
[----:B------:R-:W-:Y:S01]  /*12b0*/  FFMA.FTZ R34, R34, R21, R17 ;  /* 0x0000001522227223 */ /* 0x000fe20000010011 */
[----:B------:R-:W-:Y:S02]  /*12c0*/  HADD2.F32 R13, -RZ, R35.H0_H0 ;  /* 0x20000023ff0d7230 */ /* 0x000fe40000004100 */
[----:B------:R-:W-:Y:S02]  /*12d0*/  HADD2.F32 R18, -RZ, R39.H0_H0 ;  /* 0x20000027ff127230 */ /* 0x000fe40000004100 */
[----:B------:R-:W-:Y:S01]  /*12e0*/  FFMA.FTZ R26, R9, R16, R26 ;  /* 0x00000010091a7223 */ /* 0x000fe2000001001a */
[----:B------:R-:W-:-:S02]  /*12f0*/  HADD2.F32 R11, -RZ, R11.H1_H1 ;  /* 0x3000000bff0b7230 */ /* 0x000fc40000004100 */
[----:B------:R-:W-:Y:S02]  /*1300*/  HADD2.F32 R19, -RZ, R19.H1_H1 ;  /* 0x30000013ff137230 */ /* 0x000fe40000004100 */
[----:B------:R-:W-:Y:S01]  /*1310*/  FFMA.FTZ R18, R13, R18, R34 ;  /* 0x000000120d127223 */ /* 0x000fe20000010022 */
[----:B------:R-:W-:Y:S02]  /*1320*/  HADD2.F32 R27, -RZ, R27.H1_H1 ;  /* 0x3000001bff1b7230 */ /* 0x000fe40000004100 */
[----:B------:R-:W-:Y:S02]  /*1330*/  HADD2.F32 R14, -RZ, R31.H1_H1 ;  /* 0x3000001fff0e7230 */ /* 0x000fe40000004100 */
[----:B------:R-:W-:Y:S02]  /*1340*/  HADD2.F32 R35, -RZ, R35.H1_H1 ;  /* 0x30000023ff237230 */ /* 0x000fe40000004100 */
[----:B------:R-:W-:Y:S02]  /*1350*/  HADD2.F32 R16, -RZ, R39.H1_H1 ;  /* 0x30000027ff107230 */ /* 0x000fe40000004100 */
[----:B------:R-:W-:Y:S01]  /*1360*/  FFMA.FTZ R10, R11, R10, R56 ;  /* 0x0000000a0b0a7223 */ /* 0x000fe20000010038 */
[----:B------:R-:W-:Y:S01]  /*1370*/  FFMA.FTZ R12, R19, R8, R12 ;  /* 0x00000008130c7223 */ /* 0x000fe2000001000c */
[----:B------:R-:W-:Y:S01]  /*1380*/  FFMA.FTZ R26, R27, R14, R26 ;  /* 0x0000000e1b1a7223 */ /* 0x000fe2000001001a */
        /* <DEDUP_REMOVED lines=13> */
[----:B0-----:R-:W-:-:S02]  /*1460*/  FADD.FTZ R12, R9, R8 ;  /* 0x00000008090c7221 */ /* 0x001fc40000010000 */
[----:B------:R-:W0:Y:S01]  /*1470*/  LDC.64 R8, c[0x0][0x2d0] ;  /* 0x0000b400ff087b82 */ /* 0x000e220000000a00 */
[----:B-1----:R-:W-:Y:S01]  /*1480*/  FADD.FTZ R14, R11, R14 ;  /* 0x0000000e0b0e7221 */ /* 0x002fe20000010000 */
[----:B--2---:R-:W-:Y:S01]  /*1490*/  FADD.FTZ R17, R16, R13 ;  /* 0x0000000d10117221 */ /* 0x004fe20000010000 */
[----:B---3--:R-:W-:Y:S01]  /*14a0*/  FADD.FTZ R20, R19, R10 ;  /* 0x0000000a13147221 */ /* 0x008fe20000010000 */
[----:B------:R-:W1:Y:S04]  /*14b0*/  SHFL.BFLY PT, R13, R12, 0x1, 0x1f ;  /* 0x0c201f000c0d7f89 */ /* 0x000e6800000e0000 */
[----:B------:R-:W2:Y:S04]  /*14c0*/  SHFL.BFLY PT, R15, R14, 0x1, 0x1f ;  /* 0x0c201f000e0f7f89 */ /* 0x000ea800000e0000 */
[----:B------:R-:W3:Y:S04]  /*14d0*/  SHFL.BFLY PT, R18, R17, 0x1, 0x1f ;  /* 0x0c201f0011127f89 */ /* 0x000ee800000e0000 */
[----:B------:R-:W4:Y:S01]  /*14e0*/  SHFL.BFLY PT, R21, R20, 0x1, 0x1f ;  /* 0x0c201f0014157f89 */ /* 0x000f2200000e0000 */
[----:B------:R-:W-:Y:S01]  /*14f0*/  @P0 SHF.R.S32.HI R11, RZ, 0x1f, R48 ;  /* 0x0000001fff0b0819 */ /* 0x000fe20000011430 */
[----:B------:R-:W-:-:S03]  /*1500*/  HFMA2.MMA R10, -RZ, RZ, 0, 0 ;  /* 0x00000000ff0a7435 */ /* 0x000fc600000001ff */
[----:B------:R-:W-:-:S04]  /*1510*/  @P0 LEA.HI R11, R11, R48, RZ, 0x7 ;  /* 0x000000300b0b0211 */ /* 0x000fc800078f38ff */
[----:B------:R-:W-:Y:S02]  /*1520*/  @P0 LOP3.LUT R10, R11, 0xffffff80, RZ, 0xc0, !PT ;  /* 0xffffff800b0a0812 */ /* 0x000fe400078ec0ff */
[----:B------:R-:W-:Y:S01]  /*1530*/  ISETP.GE.AND P0, PT, R46, R47, PT ;  /* 0x0000002f2e00720c */ /* 0x000fe20003f06270 */
[----:B-1----:R-:W-:Y:S01]  /*1540*/  FADD.FTZ R19, R12, R13 ;  /* 0x0000000d0c137221 */ /* 0x002fe20000010000 */
[----:B--2---:R-:W-:Y:S01]  /*1550*/  FADD.FTZ R15, R14, R15 ;  /* 0x0000000f0e0f7221 */ /* 0x004fe20000010000 */
[----:B---3--:R-:W-:Y:S01]  /*1560*/  FADD.FTZ R18, R17, R18 ;  /* 0x0000001211127221 */ /* 0x008fe20000010000 */
[----:B----4-:R-:W-:Y:S01]  /*1570*/  FADD.FTZ R21, R20, R21 ;  /* 0x0000001514157221 */ /* 0x010fe20000010000 */
[----:B0-----:R-:W-:Y:S08]  /*1580*/  @P5 BRA `(.L_x_82) ;  /* 0x0000000000645947 */ /* 0x001ff00003800000 */
[----:B------:R-:W0:Y:S01]  /*1590*/  LDC.64 R16, c[0x0][0x278] ;  /* 0x00009e00ff107b82 */ /* 0x000e220000000a00 */
[----:B------:R-:W-:Y:S01]  /*15a0*/  SHF.R.S32.HI R14, RZ, 0x1f, R10 ;  /* 0x0000001fff0e7819 */ /* 0x000fe2000001140a */
[----:B------:R-:W-:Y:S01]  /*15b0*/  ULDC.64 UR8, c[0x0][0x280] ;  /* 0x0000a00000087ab9 */ /* 0x000fe20000000a00 */
[----:B------:R-:W-:Y:S02]  /*15c0*/  IADD3 R12, P5, R5, R10, RZ ;  /* 0x0000000a050c7210 */ /* 0x000fe40007fbe0ff */
[----:B------:R-:W-:Y:S02]  /*15d0*/  FSEL R15, R15, RZ, !P4 ;  /* 0x000000ff0f0f7208 */ /* 0x000fe40006000000 */
[----:B------:R-:W-:Y:S01]  /*15e0*/  LEA.HI.X.SX32 R13, R5, R14, 0x1, P5 ;  /* 0x0000000e050d7211 */ /* 0x000fe200028f0eff */
[C---:B0-----:R-:W-:Y:S02]  /*15f0*/  IMAD R14, R16.reuse, UR7, RZ ;  /* 0x00000007100e7c24 */ /* 0x041fe4000f8e02ff */
[----:B------:R-:W-:-:S04]  /*1600*/  IMAD.WIDE.U32 R12, R16, UR6, R12 ;  /* 0x00000006100c7c25 */ /* 0x000fc8000f8e000c */
[----:B------:R-:W-:Y:S01]  /*1610*/  IMAD R11, R17, UR6, R14 ;  /* 0x00000006110b7c24 */ /* 0x000fe2000f8e020e */
[----:B------:R-:W-:Y:S01]  /*1620*/  FSEL R17, R18, RZ, !P2 ;  /* 0x000000ff12117208 */ /* 0x000fe20005000000 */
[----:B------:R-:W-:-:S03]  /*1630*/  IMAD R14, R41, UR8, RZ ;  /* 0x00000008290e7c24 */ /* 0x000fc6000f8e02ff */
[----:B------:R-:W-:Y:S01]  /*1640*/  IADD3 R13, R13, R11, RZ ;  /* 0x0000000b0d0d7210 */ /* 0x000fe20007ffe0ff */
[C---:B------:R-:W-:Y:S02]  /*1650*/  IMAD R11, R7.reuse, UR9, R14 ;  /* 0x00000009070b7c24 */ /* 0x040fe4000f8e020e */
[----:B------:R-:W-:Y:S01]  /*1660*/  IMAD.WIDE.U32 R12, R7, UR8, R12 ;  /* 0x00000008070c7c25 */ /* 0x000fe2000f8e000c */
[----:B------:R-:W-:Y:S02]  /*1670*/  ULDC.64 UR8, c[0x0][0x260] ;  /* 0x0000980000087ab9 */ /* 0x000fe40000000a00 */
[----:B------:R-:W-:-:S04]  /*1680*/  IADD3 R6, P5, R6, R12, RZ ;  /* 0x0000000c06067210 */ /* 0x000fc80007fbe0ff */
[----:B------:R-:W-:Y:S02]  /*1690*/  IADD3.X R13, R42, R13, R11, P5, !PT ;  /* 0x0000000d2a0d7210 */ /* 0x000fe40002ffe40b */
[C---:B------:R-:W-:Y:S02]  /*16a0*/  LEA R12, P5, R6.reuse, UR8, 0x2 ;  /* 0x00000008060c7c11 */ /* 0x040fe4000f8a10ff */
[----:B------:R-:W-:Y:S02]  /*16b0*/  FSEL R11, R19, RZ, !P3 ;  /* 0x000000ff130b7208 */ /* 0x000fe40005800000 */
[----:B------:R-:W-:Y:S02]  /*16c0*/  LEA.HI.X R13, R6, UR9, R13, 0x2, P5 ;  /* 0x00000009060d7c11 */ /* 0x000fe4000a8f140d */
[----:B------:R-:W-:-:S03]  /*16d0*/  FSEL R19, R21, RZ, !P0 ;  /* 0x000000ff15137208 */ /* 0x000fc60004000000 */
[----:B------:R0:W-:Y:S04]  /*16e0*/  STG.E desc[UR4][R12.64], R11 ;  /* 0x0000000b0c007986 */ /* 0x0001e8000c101904 */
[----:B------:R0:W-:Y:S04]  /*16f0*/  STG.E desc[UR4][R12.64+0x80], R15 ;  /* 0x0000800f0c007986 */ /* 0x0001e8000c101904 */
[----:B------:R0:W-:Y:S04]  /*1700*/  STG.E desc[UR4][R12.64+0x100], R17 ;  /* 0x000100110c007986 */ /* 0x0001e8000c101904 */
[----:B------:R0:W-:Y:S02]  /*1710*/  STG.E desc[UR4][R12.64+0x180], R19 ;  /* 0x000180130c007986 */ /* 0x0001e4000c101904 */
.L_x_82:
[----:B------:R-:W-:Y:S05]  /*1720*/  BSYNC B0 ;  /* 0x0000000000007941 */ /* 0x000fea0003800000 */
.L_x_81:
        /* <DEDUP_REMOVED lines=9> */
[----:B------:R-:W-:Y:S02]  /*17c0*/  IADD3 R4, -R5, R4, RZ ;  /* 0x0000000405047210 */ /* 0x000fe40007ffe1ff */
[--C-:B------:R-:W-:Y:S02]  /*17d0*/  IADD3 R12, P0, P2, R12, R6, R13.reuse ;  /* 0x000000060c0c7210 */ /* 0x100fe40007a1e00d */
[----:B------:R-:W-:Y:S02]  /*17e0*/  ISETP.GE.OR P1, PT, R3, R4, P1 ;  /* 0x000000040300720c */ /* 0x000fe40000f26670 */
[----:B------:R-:W-:-:S02]  /*17f0*/  SHF.R.S32.HI R13, RZ, 0x1f, R13 ;  /* 0x0000001fff0d7819 */ /* 0x000fc4000001140d */
[----:B------:R-:W-:-:S04]  /*1800*/  SHF.R.S32.HI R6, RZ, 0x1f, R6 ;  /* 0x0000001fff067819 */ /* 0x000fc80000011406 */
[----:B------:R-:W-:Y:S01]  /*1810*/  IADD3.X R13, R14, R6, R13, P0, P2 ;  /* 0x000000060e0d7210 */ /* 0x000fe200007e440d */
[----:B------:R-:W-:-:S04]  /*1820*/  IMAD R6, R8, UR7, RZ ;  /* 0x0000000708067c24 */ /* 0x000fc8000f8e02ff */
[----:B------:R-:W-:Y:S02]  /*1830*/  IMAD R9, R9, UR6, R6 ;  /* 0x0000000609097c24 */ /* 0x000fe4000f8e0206 */
[----:B------:R-:W-:-:S05]  /*1840*/  IMAD.WIDE.U32 R12, R8, UR6, R12 ;  /* 0x00000006080c7c25 */ /* 0x000fca000f8e000c */
[----:B------:R-:W-:Y:S01]  /*1850*/  IADD3 R11, R13, R9, RZ ;  /* 0x000000090d0b7210 */ /* 0x000fe20007ffe0ff */
[----:B------:R-:W-:Y:S06]  /*1860*/  @P1 BRA `(.L_x_84) ;  /* 0x0000000000581947 */ /* 0x000fec0003800000 */
[----:B------:R-:W0:Y:S01]  /*1870*/  LDC.64 R8, c[0x0][0x2a8] ;  /* 0x0000aa00ff087b82 */ /* 0x000e220000000a00 */
[----:B------:R-:W-:Y:S01]  /*1880*/  SHF.R.S32.HI R6, RZ, 0x1f, R5 ;  /* 0x0000001fff067819 */ /* 0x000fe20000011405 */
[----:B------:R-:W-:Y:S01]  /*1890*/  ULDC.64 UR8, c[0x0][0x2b0] ;  /* 0x0000ac0000087ab9 */ /* 0x000fe20000000a00 */
[--C-:B------:R-:W-:Y:S02]  /*18a0*/  IADD3 R4, P0, P1, R10, R5, R3.reuse ;  /* 0x000000050a047210 */ /* 0x100fe4000791e003 */
        /* <DEDUP_REMOVED lines=18> */
.L_x_84:
[----:B------:R-:W-:Y:S05]  /*19d0*/  BSYNC B0 ;  /* 0x0000000000007941 */ /* 0x000fea0003800000 */
.L_x_83:
[----:B------:R-:W-:Y:S01]  /*19e0*/  ULDC.64 UR10, c[0x0][0x2e8] ;  /* 0x0000ba00000a7ab9 */ /* 0x000fe20000000a00 */
[----:B------:R-:W-:Y:S01]  /*19f0*/  ULDC.64 UR8, c[0x0][0x2d8] ;  /* 0x0000b60000087ab9 */ /* 0x000fe20000000a00 */
[----:B------:R-:W-:Y:S01]  /*1a00*/  MOV R10, R12 ;  /* 0x0000000c000a7202 */ /* 0x000fe20000000f00 */
[----:B------:R-:W-:Y:S01]  /*1a10*/  IMAD R6, R41, UR8, RZ ;  /* 0x0000000829067c24 */ /* 0x000fe2000f8e02ff */
[----:B------:R-:W-:-:S03]  /*1a20*/  ISETP.NE.U32.AND P0, PT, RZ, UR10, PT ;  /* 0x0000000aff007c0c */ /* 0x000fc6000bf05070 */
[----:B0-----:R-:W-:Y:S01]  /*1a30*/  IMAD.WIDE.U32 R4, R7, UR8, R10 ;  /* 0x0000000807047c25 */ /* 0x001fe2000f8e000a */
[----:B------:R-:W-:-:S03]  /*1a40*/  ISETP.NE.AND.EX P0, PT, RZ, UR11, PT, P0 ;  /* 0x0000000bff007c0c */ /* 0x000fc6000bf05300 */
[----:B------:R-:W-:Y:S01]  /*1a50*/  IMAD R7, R7, UR9, R6 ;  /* 0x0000000907077c24 */ /* 0x000fe2000f8e0206 */
[----:B------:R-:W-:Y:S01]  /*1a60*/  ISETP.NE.OR P0, PT, R3, RZ, !P0 ;  /* 0x000000ff0300720c */ /* 0x000fe20004705670 */
[----:B------:R-:W-:Y:S02]  /*1a70*/  ULDC.64 UR8, c[0x0][0x2b8] ;  /* 0x0000ae0000087ab9 */ /* 0x000fe40000000a00 */
[----:B------:R-:W-:Y:S02]  /*1a80*/  LEA R6, P1, R4, UR8, 0x2 ;  /* 0x0000000804067c11 */ /* 0x000fe4000f8210ff */
[----:B------:R-:W-:-:S04]  /*1a90*/  IADD3 R5, R5, R7, RZ ;  /* 0x0000000705057210 */ /* 0x000fc80007ffe0ff */
[----:B------:R-:W-:-:S05]  /*1aa0*/  LEA.HI.X R7, R4, UR9, R5, 0x2, P1 ;  /* 0x0000000904077c11 */ /* 0x000fca00088f1405 */
        /* <DEDUP_REMOVED lines=9> */
[----:B------:R-:W1:Y:S08]  /*1b40*/  LDC R3, c[0x0][0x2e0] ;  /* 0x0000b800ff037b82 */ /* 0x000e700000000800 */
[----:B0-----:R-:W0:Y:S08]  /*1b50*/  LDC R7, c[0x0][0x220] ;  /* 0x00008800ff077b82 */ /* 0x001e300000000800 */
[----:B------:R-:W2:Y:S01]  /*1b60*/  LDC.64 R4, c[0x0][0x2e8] ;  /* 0x0000ba00ff047b82 */ /* 0x000ea20000000a00 */
[----:B-1----:R-:W-:-:S04]  /*1b70*/  IMAD R0, R2, R3, R0 ;  /* 0x0000000302007224 */ /* 0x002fc800078e0200 */
[----:B0-----:R-:W-:-:S04]  /*1b80*/  IMAD R3, R0, R7, UR6 ;  /* 0x0000000600037e24 */ /* 0x001fc8000f8e0207 */
[----:B--2---:R-:W-:-:S05]  /*1b90*/  IMAD.WIDE R2, R3, 0x4, R4 ;  /* 0x0000000403027825 */ /* 0x004fca00078e0204 */
[----:B------:R-:W-:Y:S01]  /*1ba0*/  STG.E desc[UR4][R2.64], RZ ;  /* 0x000000ff02007986 */ /* 0x000fe2000c101904 */
[----:B------:R-:W-:Y:S05]  /*1bb0*/  EXIT ;  /* 0x000000000000794d */ /* 0x000fea0003800000 */
.L_x_85:
        /* <DEDUP_REMOVED lines=12> */
.L_x_139:


//--------------------- .nv.shared._ZN7cutlass13device_kernelIN5flash19enable_sm80_to_sm89INS1_16FlashAttnBwdSm80INS1_25CollectiveMainloopBwdSm80ILi2ELi2EN4cute5tupleIJNS5_1CILi64EEENS7_ILi128EEES8_EEENS_6half_tEfNS_4arch4Sm80ELb0ELb0ELb1ELb0ELb0ELb0ELb0ELb0ELi2ELi2ELi4ELi2ELb1EEENS1_21CollectiveEpilogueBwdISA_SB_SD_Li256ELb0ELb0ELi2EEENS1_19SingleTileSchedulerILb0ELb0ELb0ELi128EEEEEEEEEvNT_6ParamsE --------------------------
	.section	.nv.shared._ZN7cutlass13device_kernelIN5flash19enable_sm80_to_sm89INS1_16FlashAttnBwdSm80INS1_25CollectiveMainloopBwdSm80ILi2ELi2EN4cute5tupleIJNS5_1CILi64EEENS7_ILi128EEES8_EEENS_6half_tEfNS_4arch4Sm80ELb0ELb0ELb1ELb0ELb0ELb0ELb0ELb0ELi2ELi2ELi4ELi2ELb1EEENS1_21CollectiveEpilogueBwdISA_SB_SD_Li256ELb0ELb0ELi2EEENS1_19SingleTileSchedulerILb0ELb0ELb0ELi128EEEEEEEEEvNT_6ParamsE,"aw",@nobits
	.sectionflags	@""
	.align	16
	.zero		1024


//--------------------- .nv.shared.reserved.0     --------------------------
	.section	.nv.shared.reserved.0,"aw",@nobits
	.weak		__nv_reservedSMEM_offset_0_alias
	.size		__nv_reservedSMEM_offset_0_alias, 0, 0
	.other		__nv_reservedSMEM_offset_0_alias,@"STO_CUDA_RESERVED_SHARED STV_DEFAULT"
__nv_reservedSMEM_offset_0_alias:
	.zero		0


//--------------------- .nv.global                --------------------------
	.section	.nv.global,"aw",@nobits
.nv.global:
	.type		_ZN73_INTERNAL_e48e4f46_37_flash_bwd_hdim64_fp16_softcap_sm80_cu_3fbc093a_36154cute1_E,@object
	.size		_ZN73_INTERNAL_e48e4f46_37_flash_bwd_hdim64_fp16_softcap_sm80_cu_3fbc093a_36154cute1_E,(_ZN73_INTERNAL_e48e4f46_37_flash_bwd_hdim64_fp16_softcap_sm80_cu_3fbc093a_36154cuda3std3__45__cpo6cbeginE - _ZN73_INTERNAL_e48e4f46_37_flash_bwd_hdim64_fp16_softcap_sm80_cu_3fbc093a_36154cute1_E)
_ZN73_INTERNAL_e48e4f46_37_flash_bwd_hdim64_fp16_softcap_sm80_cu_3fbc093a_36154cute1_E:
	.zero		1
	.type		_ZN73_INTERNAL_e48e4f46_37_flash_bwd_hdim64_fp16_softcap_sm80_cu_3fbc093a_36154cuda3std3__45__cpo6cbeginE,@object
	.size		_ZN73_INTERNAL_e48e4f46_37_flash_bwd_hdim64_fp16_softcap_sm80_cu_3fbc093a_36154cuda3std3__45__cpo6cbeginE,(_ZN73_INTERNAL_e48e4f46_37_flash_bwd_hdim64_fp16_softcap_sm80_cu_3fbc093a_36154cuda3std3__48in_placeE - _ZN73_INTERNAL_e48e4f46_37_flash_bwd_hdim64_fp16_softcap_sm80_cu_3fbc093a_36154cuda3std3__45__cpo6cbeginE)
_ZN73_INTERNAL_e48e4f46_37_flash_bwd_hdim64_fp16_softcap_sm80_cu_3fbc093a_36154cuda3std3__45__cpo6cbeginE:
	.zero		1
	.type		_ZN73_INTERNAL_e48e4f46_37_flash_bwd_hdim64_fp16_softcap_sm80_cu_3fbc093a_36154cuda3std3__48in_placeE,@object
	.size		_ZN73_INTERNAL_e48e4f46_37_flash_bwd_hdim64_fp16_softcap_sm80_cu_3fbc093a_36154cuda3std3__48in_placeE,(_ZN73_INTERNAL_e48e4f46_37_flash_bwd_hdim64_fp16_softcap_sm80_cu_3fbc093a_36154cuda3std6ranges3__45__cpo9iter_moveE - _ZN73_INTERNAL_e48e4f46_37_flash_bwd_hdim64_fp16_softcap_sm80_cu_3fbc093a_36154cuda3std3__48in_placeE)
_ZN73_INTERNAL_e48e4f46_37_flash_bwd_hdim64_fp16_softcap_sm80_cu_3fbc093a_36154cuda3std3__48in_placeE:
	.zero		1
	.type		_ZN73_INTERNAL_e48e4f46_37_flash_bwd_hdim64_fp16_softcap_sm80_cu_3fbc093a_36154cuda3std6ranges3__45__cpo9iter_moveE,@object
	.size		_ZN73_INTERNAL_e48e4f46_37_flash_bwd_hdim64_fp16_softcap_sm80_cu_3fbc093a_36154cuda3std6ranges3__45__cpo9iter_moveE,(_ZN73_INTERNAL_e48e4f46_37_flash_bwd_hdim64_fp16_softcap_sm80_cu_3fbc093a_36154cuda3std3__45__cpo5beginE - _ZN73_INTERNAL_e48e4f46_37_flash_bwd_hdim64_fp16_softcap_sm80_cu_3fbc093a_36154cuda3std6ranges3__45__cpo9iter_moveE)
_ZN73_INTERNAL_e48e4f46_37_flash_bwd_hdim64_fp16_softcap_sm80_cu_3fbc093a_36154cuda3std6ranges3__45__cpo9iter_moveE:
	.zero		1
	.type		_ZN73_INTERNAL_e48e4f46_37_flash_bwd_hdim64_fp16_softcap_sm80_cu_3fbc093a_36154cuda3std3__45__cpo5beginE,@object
	.size		_ZN73_INTERNAL_e48e4f46_37_flash_bwd_hdim64_fp16_softcap_sm80_cu_3fbc093a_36154cuda3std3__45__cpo5beginE,(_ZN73_INTERNAL_e48e4f46_37_flash_bwd_hdim64_fp16_softcap_sm80_cu_3fbc093a_36154cuda3std3__475_GLOBAL__N__e48e4f46_37_flash_bwd_hdim64_fp16_softcap_sm80_cu_3fbc093a_36156ignoreE - _ZN73_INTERNAL_e48e4f46_37_flash_bwd_hdim64_fp16_softcap_sm80_cu_3fbc093a_36154cuda3std3__45__cpo5beginE)
_ZN73_INTERNAL_e48e4f46_37_flash_bwd_hdim64_fp16_softcap_sm80_cu_3fbc093a_36154cuda3std3__45__cpo5beginE:
	.zero		1
	.type		_ZN73_INTERNAL_e48e4f46_37_flash_bwd_hdim64_fp16_softcap_sm80_cu_3fbc093a_36154cuda3std3__475_GLOBAL__N__e48e4f46_37_flash_bwd_hdim64_fp16_softcap_sm80_cu_3fbc093a_36156ignoreE,@object
	.size		_ZN73_INTERNAL_e48e4f46_37_flash_bwd_hdim64_fp16_softcap_sm80_cu_3fbc093a_36154cuda3std3__475_GLOBAL__N__e48e4f46_37_flash_bwd_hdim64_fp16_softcap_sm80_cu_3fbc093a_36156ignoreE,(_ZN73_INTERNAL_e48e4f46_37_flash_bwd_hdim64_fp16_softcap_sm80_cu_3fbc093a_36154cute7productE - _ZN73_INTERNAL_e48e4f46_37_flash_bwd_hdim64_fp16_softcap_sm80_cu_3fbc093a_36154cuda3std3__475_GLOBAL__N__e48e4f46_37_flash_bwd_hdim64_fp16_softcap_sm80_cu_3fbc093a_36156ignoreE)
_ZN73_INTERNAL_e48e4f46_37_flash_bwd_hdim64_fp16_softcap_sm80_cu_3fbc093a_36154cuda3std3__475_GLOBAL__N__e48e4f46_37_flash_bwd_hdim64_fp16_softcap_sm80_cu_3fbc093a_36156ignoreE:
	.zero		1
	.type		_ZN73_INTERNAL_e48e4f46_37_flash_bwd_hdim64_fp16_softcap_sm80_cu_3fbc093a_36154cute7productE,@object
	.size		_ZN73_INTERNAL_e48e4f46_37_flash_bwd_hdim64_fp16_softcap_sm80_cu_3fbc093a_36154cute7productE,(_ZN73_INTERNAL_e48e4f46_37_flash_bwd_hdim64_fp16_softcap_sm80_cu_3fbc093a_36154cuda3std3__45__cpo3endE - _ZN73_INTERNAL_e48e4f46_37_flash_bwd_hdim64_fp16_softcap_sm80_cu_3fbc093a_36154cute7productE)
_ZN73_INTERNAL_e48e4f46_37_flash_bwd_hdim64_fp16_softcap_sm80_cu_3fbc093a_36154cute7productE:
	.zero		1
	.type		_ZN73_INTERNAL_e48e4f46_37_flash_bwd_hdim64_fp16_softcap_sm80_cu_3fbc093a_36154cuda3std3__45__cpo3endE,@object
	.size		_ZN73_INTERNAL_e48e4f46_37_flash_bwd_hdim64_fp16_softcap_sm80_cu_3fbc093a_36154cuda3std3__45__cpo3endE,(_ZN73_INTERNAL_e48e4f46_37_flash_bwd_hdim64_fp16_softcap_sm80_cu_3fbc093a_36154cuda3std3__419piecewise_constructE - _ZN73_INTERNAL_e48e4f46_37_flash_bwd_hdim64_fp16_softcap_sm80_cu_3fbc093a_36154cuda3std3__45__cpo3endE)
_ZN73_INTERNAL_e48e4f46_37_flash_bwd_hdim64_fp16_softcap_sm80_cu_3fbc093a_36154cuda3std3__45__cpo3endE:
	.zero		1
	.type		_ZN73_INTERNAL_e48e4f46_37_flash_bwd_hdim64_fp16_softcap_sm80_cu_3fbc093a_36154cuda3std3__419piecewise_constructE,@object
	.size		_ZN73_INTERNAL_e48e4f46_37_flash_bwd_hdim64_fp16_softcap_sm80_cu_3fbc093a_36154cuda3std3__419piecewise_constructE,(_ZN73_INTERNAL_e48e4f46_37_flash_bwd_hdim64_fp16_softcap_sm80_cu_3fbc093a_36154cuda3std3__45__cpo4cendE - _ZN73_INTERNAL_e48e4f46_37_flash_bwd_hdim64_fp16_softcap_sm80_cu_3fbc093a_36154cuda3std3__419piecewise_constructE)
_ZN73_INTERNAL_e48e4f46_37_flash_bwd_hdim64_fp16_softcap_sm80_cu_3fbc093a_36154cuda3std3__419piecewise_constructE:
	.zero		1
	.type		_ZN73_INTERNAL_e48e4f46_37_flash_bwd_hdim64_fp16_softcap_sm80_cu_3fbc093a_36154cuda3std3__45__cpo4cendE,@object
	.size		_ZN73_INTERNAL_e48e4f46_37_flash_bwd_hdim64_fp16_softcap_sm80_cu_3fbc093a_36154cuda3std3__45__cpo4cendE,(_ZN73_INTERNAL_e48e4f46_37_flash_bwd_hdim64_fp16_softcap_sm80_cu_3fbc093a_36154cuda3std6ranges3__45__cpo4swapE - _ZN73_INTERNAL_e48e4f46_37_flash_bwd_hdim64_fp16_softcap_sm80_cu_3fbc093a_36154cuda3std3__45__cpo4cendE)
_ZN73_INTERNAL_e48e4f46_37_flash_bwd_hdim64_fp16_softcap_sm80_cu_3fbc093a_36154cuda3std3__45__cpo4cendE:
	.zero		1
	.type		_ZN73_INTERNAL_e48e4f46_37_flash_bwd_hdim64_fp16_softcap_sm80_cu_3fbc093a_36154cuda3std6ranges3__45__cpo4swapE,@object
	.size		_ZN73_INTERNAL_e48e4f46_37_flash_bwd_hdim64_fp16_softcap_sm80_cu_3fbc093a_36154cuda3std6ranges3__45__cpo4swapE,(.L_7 - _ZN73_INTERNAL_e48e4f46_37_flash_bwd_hdim64_fp16_softcap_sm80_cu_3fbc093a_36154cuda3std6ranges3__45__cpo4swapE)
_ZN73_INTERNAL_e48e4f46_37_flash_bwd_hdim64_fp16_softcap_sm80_cu_3fbc093a_36154cuda3std6ranges3__45__cpo4swapE:
	.zero		1
.L_7:


//--------------------- .nv.shared._ZN7cutlass13device_kernelIN5flash19enable_sm80_to_sm89INS1_16FlashAttnBwdSm80INS1_25CollectiveMainloopBwdSm80ILi2ELi2EN4cute5tupleIJNS5_1CILi64EEENS7_ILi128EEES8_EEENS_6half_tEfNS_4arch4Sm80ELb0ELb0ELb1ELb0ELb1ELb0ELb0ELb0ELi2ELi2ELi4ELi2ELb1EEENS1_21CollectiveEpilogueBwdISA_SB_SD_Li256ELb0ELb0ELi2EEENS1_19SingleTileSchedulerILb0ELb0ELb0ELi128EEEEEEEEEvNT_6ParamsE --------------------------
	.section	.nv.shared._ZN7cutlass13device_kernelIN5flash19enable_sm80_to_sm89INS1_16FlashAttnBwdSm80INS1_25CollectiveMainloopBwdSm80ILi2ELi2EN4cute5tupleIJNS5_1CILi64EEENS7_ILi128EEES8_EEENS_6half_tEfNS_4arch4Sm80ELb0ELb0ELb1ELb0ELb1ELb0ELb0ELb0ELi2ELi2ELi4ELi2ELb1EEENS1_21CollectiveEpilogueBwdISA_SB_SD_Li256ELb0ELb0ELi2EEENS1_19SingleTileSchedulerILb0ELb0ELb0ELi128EEEEEEEEEvNT_6ParamsE,"aw",@nobits
	.sectionflags	@""
	.align	16
	.zero		1024


//--------------------- .nv.shared._ZN7cutlass13device_kernelIN5flash19enable_sm80_to_sm89INS1_16FlashAttnBwdSm80INS1_25CollectiveMainloopBwdSm80ILi2ELi2EN4cute5tupleIJNS5_1CILi64EEENS7_ILi128EEES8_EEENS_6half_tEfNS_4arch4Sm80ELb0ELb0ELb1ELb0ELb0ELb0ELb0ELb0ELi2ELi2ELi4ELi2ELb1EEENS1_24CollectiveEpilogueBwdGQAISA_fSD_Li256ELb0ELb0EEENS1_19SingleTileSchedulerILb0ELb0ELb0ELi128EEEEEEEEEvNT_6ParamsE --------------------------
	.section	.nv.shared._ZN7cutlass13device_kernelIN5flash19enable_sm80_to_sm89INS1_16FlashAttnBwdSm80INS1_25CollectiveMainloopBwdSm80ILi2ELi2EN4cute5tupleIJNS5_1CILi64EEENS7_ILi128EEES8_EEENS_6half_tEfNS_4arch4Sm80ELb0ELb0ELb1ELb0ELb0ELb0ELb0ELb0ELi2ELi2ELi4ELi2ELb1EEENS1_24CollectiveEpilogueBwdGQAISA_fSD_Li256ELb0ELb0EEENS1_19SingleTileSchedulerILb0ELb0ELb0ELi128EEEEEEEEEvNT_6ParamsE,"aw",@nobits
	.sectionflags	@""
	.align	16
	.zero		1024


//--------------------- .nv.shared._ZN7cutlass13device_kernelIN5flash19enable_sm80_to_sm89INS1_16FlashAttnBwdSm80INS1_25CollectiveMainloopBwdSm80ILi2ELi2EN4cute5tupleIJNS5_1CILi64EEENS7_ILi128EEES8_EEENS_6half_tEfNS_4arch4Sm80ELb0ELb0ELb1ELb0ELb1ELb0ELb0ELb0ELi2ELi2ELi4ELi2ELb1EEENS1_24CollectiveEpilogueBwdGQAISA_fSD_Li256ELb0ELb1EEENS1_19SingleTileSchedulerILb0ELb0ELb0ELi128EEEEEEEEEvNT_6ParamsE --------------------------
	.section	.nv.shared._ZN7cutlass13device_kernelIN5flash19enable_sm80_to_sm89INS1_16FlashAttnBwdSm80INS1_25CollectiveMainloopBwdSm80ILi2ELi2EN4cute5tupleIJNS5_1CILi64EEENS7_ILi128EEES8_EEENS_6half_tEfNS_4arch4Sm80ELb0ELb0ELb1ELb0ELb1ELb0ELb0ELb0ELi2ELi2ELi4ELi2ELb1EEENS1_24CollectiveEpilogueBwdGQAISA_fSD_Li256ELb0ELb1EEENS1_19SingleTileSchedulerILb0ELb0ELb0ELi128EEEEEEEEEvNT_6ParamsE,"aw",@nobits
	.sectionflags	@""
	.align	16
	.zero		1024


//--------------------- .nv.shared._ZN7cutlass13device_kernelIN5flash19enable_sm80_to_sm89INS1_16FlashAttnBwdSm80INS1_25CollectiveMainloopBwdSm80ILi2ELi2EN4cute5tupleIJNS5_1CILi64EEENS7_ILi128EEES8_EEENS_6half_tEfNS_4arch4Sm80ELb0ELb0ELb1ELb1ELb0ELb0ELb0ELb0ELi2ELi2ELi4ELi2ELb1EEENS1_21CollectiveEpilogueBwdISA_SB_SD_Li256ELb1ELb0ELi2EEENS1_19SingleTileSchedulerILb1ELb0ELb0ELi128EEEEEEEEEvNT_6ParamsE --------------------------
	.section	.nv.shared._ZN7cutlass13device_kernelIN5flash19enable_sm80_to_sm89INS1_16FlashAttnBwdSm80INS1_25CollectiveMainloopBwdSm80ILi2ELi2EN4cute5tupleIJNS5_1CILi64EEENS7_ILi128EEES8_EEENS_6half_tEfNS_4arch4Sm80ELb0ELb0ELb1ELb1ELb0ELb0ELb0ELb0ELi2ELi2ELi4ELi2ELb1EEENS1_21CollectiveEpilogueBwdISA_SB_SD_Li256ELb1ELb0ELi2EEENS1_19SingleTileSchedulerILb1ELb0ELb0ELi128EEEEEEEEEvNT_6ParamsE,"aw",@nobits
	.sectionflags	@""
	.align	16
	.zero		1024


//--------------------- .nv.shared._ZN7cutlass13device_kernelIN5flash19enable_sm80_to_sm89INS1_16FlashAttnBwdSm80INS1_25CollectiveMainloopBwdSm80ILi2ELi2EN4cute5tupleIJNS5_1CILi64EEENS7_ILi128EEES8_EEENS_6half_tEfNS_4arch4Sm80ELb0ELb0ELb1ELb1ELb1ELb0ELb0ELb0ELi2ELi2ELi4ELi2ELb1EEENS1_21CollectiveEpilogueBwdISA_SB_SD_Li256ELb1ELb0ELi2EEENS1_19SingleTileSchedulerILb1ELb0ELb0ELi128EEEEEEEEEvNT_6ParamsE --------------------------
	.section	.nv.shared._ZN7cutlass13device_kernelIN5flash19enable_sm80_to_sm89INS1_16FlashAttnBwdSm80INS1_25CollectiveMainloopBwdSm80ILi2ELi2EN4cute5tupleIJNS5_1CILi64EEENS7_ILi128EEES8_EEENS_6half_tEfNS_4arch4Sm80ELb0ELb0ELb1ELb1ELb1ELb0ELb0ELb0ELi2ELi2ELi4ELi2ELb1EEENS1_21CollectiveEpilogueBwdISA_SB_SD_Li256ELb1ELb0ELi2EEENS1_19SingleTileSchedulerILb1ELb0ELb0ELi128EEEEEEEEEvNT_6ParamsE,"aw",@nobits
	.sectionflags	@""
	.align	16
	.zero		1024


//--------------------- .nv.shared._ZN7cutlass13device_kernelIN5flash19enable_sm80_to_sm89INS1_16FlashAttnBwdSm80INS1_25CollectiveMainloopBwdSm80ILi2ELi2EN4cute5tupleIJNS5_1CILi64EEENS7_ILi128EEES8_EEENS_6half_tEfNS_4arch4Sm80ELb0ELb0ELb1ELb1ELb0ELb0ELb0ELb0ELi2ELi2ELi4ELi2ELb1EEENS1_24CollectiveEpilogueBwdGQAISA_fSD_Li256ELb1ELb0EEENS1_19SingleTileSchedulerILb1ELb0ELb0ELi128EEEEEEEEEvNT_6ParamsE --------------------------
	.section	.nv.shared._ZN7cutlass13device_kernelIN5flash19enable_sm80_to_sm89INS1_16FlashAttnBwdSm80INS1_25CollectiveMainloopBwdSm80ILi2ELi2EN4cute5tupleIJNS5_1CILi64EEENS7_ILi128EEES8_EEENS_6half_tEfNS_4arch4Sm80ELb0ELb0ELb1ELb1ELb0ELb0ELb0ELb0ELi2ELi2ELi4ELi2ELb1EEENS1_24CollectiveEpilogueBwdGQAISA_fSD_Li256ELb1ELb0EEENS1_19SingleTileSchedulerILb1ELb0ELb0ELi128EEEEEEEEEvNT_6ParamsE,"aw",@nobits
	.sectionflags	@""
	.align	16
	.zero		1024


//--------------------- .nv.shared._ZN7cutlass13device_kernelIN5flash19enable_sm80_to_sm89INS1_16FlashAttnBwdSm80INS1_25CollectiveMainloopBwdSm80ILi2ELi2EN4cute5tupleIJNS5_1CILi64EEENS7_ILi128EEES8_EEENS_6half_tEfNS_4arch4Sm80ELb0ELb0ELb1ELb1ELb1ELb0ELb0ELb0ELi2ELi2ELi4ELi2ELb1EEENS1_24CollectiveEpilogueBwdGQAISA_fSD_Li256ELb1ELb1EEENS1_19SingleTileSchedulerILb1ELb0ELb0ELi128EEEEEEEEEvNT_6ParamsE --------------------------
	.section	.nv.shared._ZN7cutlass13device_kernelIN5flash19enable_sm80_to_sm89INS1_16FlashAttnBwdSm80INS1_25CollectiveMainloopBwdSm80ILi2ELi2EN4cute5tupleIJNS5_1CILi64EEENS7_ILi128EEES8_EEENS_6half_tEfNS_4arch4Sm80ELb0ELb0ELb1ELb1ELb1ELb0ELb0ELb0ELi2ELi2ELi4ELi2ELb1EEENS1_24CollectiveEpilogueBwdGQAISA_fSD_Li256ELb1ELb1EEENS1_19SingleTileSchedulerILb1ELb0ELb0ELi128EEEEEEEEEvNT_6ParamsE,"aw",@nobits
	.sectionflags	@""
	.align	16
	.zero		1024


//--------------------- .nv.shared._ZN7cutlass13device_kernelIN5flash19enable_sm80_to_sm89INS1_16FlashAttnBwdSm80INS1_25CollectiveMainloopBwdSm80ILi2ELi2EN4cute5tupleIJNS5_1CILi64EEENS7_ILi128EEES8_EEENS_6half_tEfNS_4arch4Sm80ELb0ELb1ELb1ELb0ELb0ELb0ELb0ELb0ELi2ELi2ELi4ELi2ELb1EEENS1_21CollectiveEpilogueBwdISA_SB_SD_Li256ELb0ELb0ELi2EEENS1_19SingleTileSchedulerILb0ELb0ELb0ELi128EEEEEEEEEvNT_6ParamsE --------------------------
	.section	.nv.shared._ZN7cutlass13device_kernelIN5flash19enable_sm80_to_sm89INS1_16FlashAttnBwdSm80INS1_25CollectiveMainloopBwdSm80ILi2ELi2EN4cute5tupleIJNS5_1CILi64EEENS7_ILi128EEES8_EEENS_6half_tEfNS_4arch4Sm80ELb0ELb1ELb1ELb0ELb0ELb0ELb0ELb0ELi2ELi2ELi4ELi2ELb1EEENS1_21CollectiveEpilogueBwdISA_SB_SD_Li256ELb0ELb0ELi2EEENS1_19SingleTileSchedulerILb0ELb0ELb0ELi128EEEEEEEEEvNT_6ParamsE,"aw",@nobits
	.sectionflags	@""
	.align	16
	.zero		1024


//--------------------- .nv.shared._ZN7cutlass13device_kernelIN5flash19enable_sm80_to_sm89INS1_16FlashAttnBwdSm80INS1_25CollectiveMainloopBwdSm80ILi2ELi2EN4cute5tupleIJNS5_1CILi64EEENS7_ILi128EEES8_EEENS_6half_tEfNS_4arch4Sm80ELb0ELb1ELb1ELb0ELb1ELb0ELb0ELb0ELi2ELi2ELi4ELi2ELb1EEENS1_21CollectiveEpilogueBwdISA_SB_SD_Li256ELb0ELb0ELi2EEENS1_19SingleTileSchedulerILb0ELb0ELb0ELi128EEEEEEEEEvNT_6ParamsE --------------------------
	.section	.nv.shared._ZN7cutlass13device_kernelIN5flash19enable_sm80_to_sm89INS1_16FlashAttnBwdSm80INS1_25CollectiveMainloopBwdSm80ILi2ELi2EN4cute5tupleIJNS5_1CILi64EEENS7_ILi128EEES8_EEENS_6half_tEfNS_4arch4Sm80ELb0ELb1ELb1ELb0ELb1ELb0ELb0ELb0ELi2ELi2ELi4ELi2ELb1EEENS1_21CollectiveEpilogueBwdISA_SB_SD_Li256ELb0ELb0ELi2EEENS1_19SingleTileSchedulerILb0ELb0ELb0ELi128EEEEEEEEEvNT_6ParamsE,"aw",@nobits
	.sectionflags	@""
	.align	16
	.zero		1024


//--------------------- .nv.shared._ZN7cutlass13device_kernelIN5flash19enable_sm80_to_sm89INS1_16FlashAttnBwdSm80INS1_25CollectiveMainloopBwdSm80ILi2ELi2EN4cute5tupleIJNS5_1CILi64EEENS7_ILi128EEES8_EEENS_6half_tEfNS_4arch4Sm80ELb0ELb1ELb1ELb0ELb0ELb0ELb0ELb0ELi2ELi2ELi4ELi2ELb1EEENS1_24CollectiveEpilogueBwdGQAISA_fSD_Li256ELb0ELb0EEENS1_19SingleTileSchedulerILb0ELb0ELb0ELi128EEEEEEEEEvNT_6ParamsE --------------------------
	.section	.nv.shared._ZN7cutlass13device_kernelIN5flash19enable_sm80_to_sm89INS1_16FlashAttnBwdSm80INS1_25CollectiveMainloopBwdSm80ILi2ELi2EN4cute5tupleIJNS5_1CILi64EEENS7_ILi128EEES8_EEENS_6half_tEfNS_4arch4Sm80ELb0ELb1ELb1ELb0ELb0ELb0ELb0ELb0ELi2ELi2ELi4ELi2ELb1EEENS1_24CollectiveEpilogueBwdGQAISA_fSD_Li256ELb0ELb0EEENS1_19SingleTileSchedulerILb0ELb0ELb0ELi128EEEEEEEEEvNT_6ParamsE,"aw",@nobits
	.sectionflags	@""
	.align	16
	.zero		1024


//--------------------- .nv.shared._ZN7cutlass13device_kernelIN5flash19enable_sm80_to_sm89INS1_16FlashAttnBwdSm80INS1_25CollectiveMainloopBwdSm80ILi2ELi2EN4cute5tupleIJNS5_1CILi64EEENS7_ILi128EEES8_EEENS_6half_tEfNS_4arch4Sm80ELb0ELb1ELb1ELb0ELb1ELb0ELb0ELb0ELi2ELi2ELi4ELi2ELb1EEENS1_24CollectiveEpilogueBwdGQAISA_fSD_Li256ELb0ELb1EEENS1_19SingleTileSchedulerILb0ELb0ELb0ELi128EEEEEEEEEvNT_6ParamsE --------------------------
	.section	.nv.shared._ZN7cutlass13device_kernelIN5flash19enable_sm80_to_sm89INS1_16FlashAttnBwdSm80INS1_25CollectiveMainloopBwdSm80ILi2ELi2EN4cute5tupleIJNS5_1CILi64EEENS7_ILi128EEES8_EEENS_6half_tEfNS_4arch4Sm80ELb0ELb1ELb1ELb0ELb1ELb0ELb0ELb0ELi2ELi2ELi4ELi2ELb1EEENS1_24CollectiveEpilogueBwdGQAISA_fSD_Li256ELb0ELb1EEENS1_19SingleTileSchedulerILb0ELb0ELb0ELi128EEEEEEEEEvNT_6ParamsE,"aw",@nobits
	.sectionflags	@""
	.align	16
	.zero		1024


//--------------------- .nv.shared._ZN7cutlass13device_kernelIN5flash19enable_sm80_to_sm89INS1_16FlashAttnBwdSm80INS1_25CollectiveMainloopBwdSm80ILi2ELi2EN4cute5tupleIJNS5_1CILi64EEENS7_ILi128EEES8_EEENS_6half_tEfNS_4arch4Sm80ELb0ELb1ELb1ELb1ELb0ELb0ELb0ELb0ELi2ELi2ELi4ELi2ELb1EEENS1_21CollectiveEpilogueBwdISA_SB_SD_Li256ELb1ELb0ELi2EEENS1_19SingleTileSchedulerILb1ELb0ELb0ELi128EEEEEEEEEvNT_6ParamsE --------------------------
	.section	.nv.shared._ZN7cutlass13device_kernelIN5flash19enable_sm80_to_sm89INS1_16FlashAttnBwdSm80INS1_25CollectiveMainloopBwdSm80ILi2ELi2EN4cute5tupleIJNS5_1CILi64EEENS7_ILi128EEES8_EEENS_6half_tEfNS_4arch4Sm80ELb0ELb1ELb1ELb1ELb0ELb0ELb0ELb0ELi2ELi2ELi4ELi2ELb1EEENS1_21CollectiveEpilogueBwdISA_SB_SD_Li256ELb1ELb0ELi2EEENS1_19SingleTileSchedulerILb1ELb0ELb0ELi128EEEEEEEEEvNT_6ParamsE,"aw",@nobits
	.sectionflags	@""
	.align	16
	.zero		1024


//--------------------- .nv.shared._ZN7cutlass13device_kernelIN5flash19enable_sm80_to_sm89INS1_16FlashAttnBwdSm80INS1_25CollectiveMainloopBwdSm80ILi2ELi2EN4cute5tupleIJNS5_1CILi64EEENS7_ILi128EEES8_EEENS_6half_tEfNS_4arch4Sm80ELb0ELb1ELb1ELb1ELb1ELb0ELb0ELb0ELi2ELi2ELi4ELi2ELb1EEENS1_21CollectiveEpilogueBwdISA_SB_SD_Li256ELb1ELb0ELi2EEENS1_19SingleTileSchedulerILb1ELb0ELb0ELi128EEEEEEEEEvNT_6ParamsE --------------------------
	.section	.nv.shared._ZN7cutlass13device_kernelIN5flash19enable_sm80_to_sm89INS1_16FlashAttnBwdSm80INS1_25CollectiveMainloopBwdSm80ILi2ELi2EN4cute5tupleIJNS5_1CILi64EEENS7_ILi128EEES8_EEENS_6half_tEfNS_4arch4Sm80ELb0ELb1ELb1ELb1ELb1ELb0ELb0ELb0ELi2ELi2ELi4ELi2ELb1EEENS1_21CollectiveEpilogueBwdISA_SB_SD_Li256ELb1ELb0ELi2EEENS1_19SingleTileSchedulerILb1ELb0ELb0ELi128EEEEEEEEEvNT_6ParamsE,"aw",@nobits
	.sectionflags	@""
	.align	16
	.zero		1024


//--------------------- .nv.shared._ZN7cutlass13device_kernelIN5flash19enable_sm80_to_sm89INS1_16FlashAttnBwdSm80INS1_25CollectiveMainloopBwdSm80ILi2ELi2EN4cute5tupleIJNS5_1CILi64EEENS7_ILi128EEES8_EEENS_6half_tEfNS_4arch4Sm80ELb0ELb1ELb1ELb1ELb0ELb0ELb0ELb0ELi2ELi2ELi4ELi2ELb1EEENS1_24CollectiveEpilogueBwdGQAISA_fSD_Li256ELb1ELb0EEENS1_19SingleTileSchedulerILb1ELb0ELb0ELi128EEEEEEEEEvNT_6ParamsE --------------------------
	.section	.nv.shared._ZN7cutlass13device_kernelIN5flash19enable_sm80_to_sm89INS1_16FlashAttnBwdSm80INS1_25CollectiveMainloopBwdSm80ILi2ELi2EN4cute5tupleIJNS5_1CILi64EEENS7_ILi128EEES8_EEENS_6half_tEfNS_4arch4Sm80ELb0ELb1ELb1ELb1ELb0ELb0ELb0ELb0ELi2ELi2ELi4ELi2ELb1EEENS1_24CollectiveEpilogueBwdGQAISA_fSD_Li256ELb1ELb0EEENS1_19SingleTileSchedulerILb1ELb0ELb0ELi128EEEEEEEEEvNT_6ParamsE,"aw",@nobits
	.sectionflags	@""
	.align	16
	.zero		1024


//--------------------- .nv.shared._ZN7cutlass13device_kernelIN5flash19enable_sm80_to_sm89INS1_16FlashAttnBwdSm80INS1_25CollectiveMainloopBwdSm80ILi2ELi2EN4cute5tupleIJNS5_1CILi64EEENS7_ILi128EEES8_EEENS_6half_tEfNS_4arch4Sm80ELb0ELb1ELb1ELb1ELb1ELb0ELb0ELb0ELi2ELi2ELi4ELi2ELb1EEENS1_24CollectiveEpilogueBwdGQAISA_fSD_Li256ELb1ELb1EEENS1_19SingleTileSchedulerILb1ELb0ELb0ELi128EEEEEEEEEvNT_6ParamsE --------------------------
	.section	.nv.shared._ZN7cutlass13device_kernelIN5flash19enable_sm80_to_sm89INS1_16FlashAttnBwdSm80INS1_25CollectiveMainloopBwdSm80ILi2ELi2EN4cute5tupleIJNS5_1CILi64EEENS7_ILi128EEES8_EEENS_6half_tEfNS_4arch4Sm80ELb0ELb1ELb1ELb1ELb1ELb0ELb0ELb0ELi2ELi2ELi4ELi2ELb1EEENS1_24CollectiveEpilogueBwdGQAISA_fSD_Li256ELb1ELb1EEENS1_19SingleTileSchedulerILb1ELb0ELb0ELi128EEEEEEEEEvNT_6ParamsE,"aw",@nobits
	.sectionflags	@""
	.align	16
	.zero		1024


//--------------------- .nv.shared._ZN7cutlass13device_kernelIN5flash19enable_sm80_to_sm89INS1_16FlashAttnBwdSm80INS1_25CollectiveMainloopBwdSm80ILi2ELi2EN4cute5tupleIJNS5_1CILi64EEENS7_ILi128EEES8_EEENS_6half_tEfNS_4arch4Sm80ELb1ELb0ELb1ELb0ELb0ELb0ELb0ELb0ELi2ELi2ELi4ELi2ELb1EEENS1_21CollectiveEpilogueBwdISA_SB_SD_Li256ELb0ELb0ELi2EEENS1_25SingleTileBwdLPTSchedulerILb0ELi128ELb0EEEEEEEEEvNT_6ParamsE --------------------------
	.section	.nv.shared._ZN7cutlass13device_kernelIN5flash19enable_sm80_to_sm89INS1_16FlashAttnBwdSm80INS1_25CollectiveMainloopBwdSm80ILi2ELi2EN4cute5tupleIJNS5_1CILi64EEENS7_ILi128EEES8_EEENS_6half_tEfNS_4arch4Sm80ELb1ELb0ELb1ELb0ELb0ELb0ELb0ELb0ELi2ELi2ELi4ELi2ELb1EEENS1_21CollectiveEpilogueBwdISA_SB_SD_Li256ELb0ELb0ELi2EEENS1_25SingleTileBwdLPTSchedulerILb0ELi128ELb0EEEEEEEEEvNT_6ParamsE,"aw",@nobits
	.sectionflags	@""
	.align	16
	.zero		1024


//--------------------- .nv.shared._ZN7cutlass13device_kernelIN5flash19enable_sm80_to_sm89INS1_16FlashAttnBwdSm80INS1_25CollectiveMainloopBwdSm80ILi2ELi2EN4cute5tupleIJNS5_1CILi64EEENS7_ILi128EEES8_EEENS_6half_tEfNS_4arch4Sm80ELb1ELb0ELb1ELb0ELb1ELb0ELb0ELb0ELi2ELi2ELi4ELi2ELb1EEENS1_21CollectiveEpilogueBwdISA_SB_SD_Li256ELb0ELb0ELi2EEENS1_25SingleTileBwdLPTSchedulerILb0ELi128ELb1EEEEEEEEEvNT_6ParamsE --------------------------
	.section	.nv.shared._ZN7cutlass13device_kernelIN5flash19enable_sm80_to_sm89INS1_16FlashAttnBwdSm80INS1_25CollectiveMainloopBwdSm80ILi2ELi2EN4cute5tupleIJNS5_1CILi64EEENS7_ILi128EEES8_EEENS_6half_tEfNS_4arch4Sm80ELb1ELb0ELb1ELb0ELb1ELb0ELb0ELb0ELi2ELi2ELi4ELi2ELb1EEENS1_21CollectiveEpilogueBwdISA_SB_SD_Li256ELb0ELb0ELi2EEENS1_25SingleTileBwdLPTSchedulerILb0ELi128ELb1EEEEEEEEEvNT_6ParamsE,"aw",@nobits
	.sectionflags	@""
	.align	16
	.zero		1024


//--------------------- .nv.shared._ZN7cutlass13device_kernelIN5flash19enable_sm80_to_sm89INS1_16FlashAttnBwdSm80INS1_25CollectiveMainloopBwdSm80ILi2ELi2EN4cute5tupleIJNS5_1CILi64EEENS7_ILi128EEES8_EEENS_6half_tEfNS_4arch4Sm80ELb1ELb0ELb1ELb0ELb0ELb0ELb0ELb0ELi2ELi2ELi4ELi2ELb1EEENS1_24CollectiveEpilogueBwdGQAISA_fSD_Li256ELb0ELb0EEENS1_25SingleTileBwdLPTSchedulerILb0ELi128ELb0EEEEEEEEEvNT_6ParamsE --------------------------
	.section	.nv.shared._ZN7cutlass13device_kernelIN5flash19enable_sm80_to_sm89INS1_16FlashAttnBwdSm80INS1_25CollectiveMainloopBwdSm80ILi2ELi2EN4cute5tupleIJNS5_1CILi64EEENS7_ILi128EEES8_EEENS_6half_tEfNS_4arch4Sm80ELb1ELb0ELb1ELb0ELb0ELb0ELb0ELb0ELi2ELi2ELi4ELi2ELb1EEENS1_24CollectiveEpilogueBwdGQAISA_fSD_Li256ELb0ELb0EEENS1_25SingleTileBwdLPTSchedulerILb0ELi128ELb0EEEEEEEEEvNT_6ParamsE,"aw",@nobits
	.sectionflags	@""
	.align	16
	.zero		1024


//--------------------- .nv.shared._ZN7cutlass13device_kernelIN5flash19enable_sm80_to_sm89INS1_16FlashAttnBwdSm80INS1_25CollectiveMainloopBwdSm80ILi2ELi2EN4cute5tupleIJNS5_1CILi64EEENS7_ILi128EEES8_EEENS_6half_tEfNS_4arch4Sm80ELb1ELb0ELb1ELb0ELb1ELb0ELb0ELb0ELi2ELi2ELi4ELi2ELb1EEENS1_24CollectiveEpilogueBwdGQAISA_fSD_Li256ELb0ELb1EEENS1_25SingleTileBwdLPTSchedulerILb0ELi128ELb1EEEEEEEEEvNT_6ParamsE --------------------------
	.section	.nv.shared._ZN7cutlass13device_kernelIN5flash19enable_sm80_to_sm89INS1_16FlashAttnBwdSm80INS1_25CollectiveMainloopBwdSm80ILi2ELi2EN4cute5tupleIJNS5_1CILi64EEENS7_ILi128EEES8_EEENS_6half_tEfNS_4arch4Sm80ELb1ELb0ELb1ELb0ELb1ELb0ELb0ELb0ELi2ELi2ELi4ELi2ELb1EEENS1_24CollectiveEpilogueBwdGQAISA_fSD_Li256ELb0ELb1EEENS1_25SingleTileBwdLPTSchedulerILb0ELi128ELb1EEEEEEEEEvNT_6ParamsE,"aw",@nobits
	.sectionflags	@""
	.align	16
	.zero		1024


//--------------------- .nv.shared._ZN7cutlass13device_kernelIN5flash22FlashAttnBwdPreprocessIN4cute5tupleIJNS3_1CILi64EEES6_EEENS_6half_tEfNS_4arch4Sm80ELb1ELb0EEEEEvNT_6ParamsE --------------------------
	.section	.nv.shared._ZN7cutlass13device_kernelIN5flash22FlashAttnBwdPreprocessIN4cute5tupleIJNS3_1CILi64EEES6_EEENS_6half_tEfNS_4arch4Sm80ELb1ELb0EEEEEvNT_6ParamsE,"aw",@nobits
	.sectionflags	@""
	.align	16
	.zero		1024


//--------------------- .nv.shared._ZN7cutlass13device_kernelIN5flash19enable_sm80_to_sm89INS1_16FlashAttnBwdSm80INS1_25CollectiveMainloopBwdSm80ILi2ELi2EN4cute5tupleIJNS5_1CILi64EEENS7_ILi128EEES8_EEENS_6half_tEfNS_4arch4Sm80ELb1ELb0ELb1ELb1ELb0ELb0ELb0ELb0ELi2ELi2ELi4ELi2ELb1EEENS1_21CollectiveEpilogueBwdISA_SB_SD_Li256ELb1ELb0ELi2EEENS1_25SingleTileBwdLPTSchedulerILb1ELi128ELb0EEEEEEEEEvNT_6ParamsE --------------------------
	.section	.nv.shared._ZN7cutlass13device_kernelIN5flash19enable_sm80_to_sm89INS1_16FlashAttnBwdSm80INS1_25CollectiveMainloopBwdSm80ILi2ELi2EN4cute5tupleIJNS5_1CILi64EEENS7_ILi128EEES8_EEENS_6half_tEfNS_4arch4Sm80ELb1ELb0ELb1ELb1ELb0ELb0ELb0ELb0ELi2ELi2ELi4ELi2ELb1EEENS1_21CollectiveEpilogueBwdISA_SB_SD_Li256ELb1ELb0ELi2EEENS1_25SingleTileBwdLPTSchedulerILb1ELi128ELb0EEEEEEEEEvNT_6ParamsE,"aw",@nobits
	.sectionflags	@""
	.align	16
	.zero		1024


//--------------------- .nv.shared._ZN7cutlass13device_kernelIN5flash19enable_sm80_to_sm89INS1_16FlashAttnBwdSm80INS1_25CollectiveMainloopBwdSm80ILi2ELi2EN4cute5tupleIJNS5_1CILi64EEENS7_ILi128EEES8_EEENS_6half_tEfNS_4arch4Sm80ELb1ELb0ELb1ELb1ELb1ELb0ELb0ELb0ELi2ELi2ELi4ELi2ELb1EEENS1_21CollectiveEpilogueBwdISA_SB_SD_Li256ELb1ELb0ELi2EEENS1_25SingleTileBwdLPTSchedulerILb1ELi128ELb1EEEEEEEEEvNT_6ParamsE --------------------------
	.section	.nv.shared._ZN7cutlass13device_kernelIN5flash19enable_sm80_to_sm89INS1_16FlashAttnBwdSm80INS1_25CollectiveMainloopBwdSm80ILi2ELi2EN4cute5tupleIJNS5_1CILi64EEENS7_ILi128EEES8_EEENS_6half_tEfNS_4arch4Sm80ELb1ELb0ELb1ELb1ELb1ELb0ELb0ELb0ELi2ELi2ELi4ELi2ELb1EEENS1_21CollectiveEpilogueBwdISA_SB_SD_Li256ELb1ELb0ELi2EEENS1_25SingleTileBwdLPTSchedulerILb1ELi128ELb1EEEEEEEEEvNT_6ParamsE,"aw",@nobits
	.sectionflags	@""
	.align	16
	.zero		1024


//--------------------- .nv.shared._ZN7cutlass13device_kernelIN5flash19enable_sm80_to_sm89INS1_16FlashAttnBwdSm80INS1_25CollectiveMainloopBwdSm80ILi2ELi2EN4cute5tupleIJNS5_1CILi64EEENS7_ILi128EEES8_EEENS_6half_tEfNS_4arch4Sm80ELb1ELb0ELb1ELb1ELb0ELb0ELb0ELb0ELi2ELi2ELi4ELi2ELb1EEENS1_24CollectiveEpilogueBwdGQAISA_fSD_Li256ELb1ELb0EEENS1_25SingleTileBwdLPTSchedulerILb1ELi128ELb0EEEEEEEEEvNT_6ParamsE --------------------------
	.section	.nv.shared._ZN7cutlass13device_kernelIN5flash19enable_sm80_to_sm89INS1_16FlashAttnBwdSm80INS1_25CollectiveMainloopBwdSm80ILi2ELi2EN4cute5tupleIJNS5_1CILi64EEENS7_ILi128EEES8_EEENS_6half_tEfNS_4arch4Sm80ELb1ELb0ELb1ELb1ELb0ELb0ELb0ELb0ELi2ELi2ELi4ELi2ELb1EEENS1_24CollectiveEpilogueBwdGQAISA_fSD_Li256ELb1ELb0EEENS1_25SingleTileBwdLPTSchedulerILb1ELi128ELb0EEEEEEEEEvNT_6ParamsE,"aw",@nobits
	.sectionflags	@""
	.align	16
	.zero		1024


//--------------------- .nv.shared._ZN7cutlass13device_kernelIN5flash32FlashAttnBwdPostprocessConvertdQIN4cute5tupleIJNS3_1CILi64EEES6_EEENS_6half_tEfNS_4arch4Sm80ELi256ENS3_8TiledMMAINS3_8MMA_AtomIJNS3_28SM80_16x8x16_F32F16F16F32_TNEEEENS3_6LayoutINS4_IJNS5_ILi2EEENS5_ILi4EEENS5_ILi1EEEEEENS4_IJSI_SG_NS5_ILi0EEEEEEEENS4_IJNS5_ILi32EEES6_NS5_ILi16EEEEEEEELb0EEEEEvNT_6ParamsE --------------------------
	.section	.nv.shared._ZN7cutlass13device_kernelIN5flash32FlashAttnBwdPostprocessConvertdQIN4cute5tupleIJNS3_1CILi64EEES6_EEENS_6half_tEfNS_4arch4Sm80ELi256ENS3_8TiledMMAINS3_8MMA_AtomIJNS3_28SM80_16x8x16_F32F16F16F32_TNEEEENS3_6LayoutINS4_IJNS5_ILi2EEENS5_ILi4EEENS5_ILi1EEEEEENS4_IJSI_SG_NS5_ILi0EEEEEEEENS4_IJNS5_ILi32EEES6_NS5_ILi16EEEEEEEELb0EEEEEvNT_6ParamsE,"aw",@nobits
	.sectionflags	@""
	.align	16
	.zero		1024


//--------------------- .nv.shared._ZN7cutlass13device_kernelIN5flash19enable_sm80_to_sm89INS1_16FlashAttnBwdSm80INS1_25CollectiveMainloopBwdSm80ILi2ELi2EN4cute5tupleIJNS5_1CILi64EEENS7_ILi128EEES8_EEENS_6half_tEfNS_4arch4Sm80ELb1ELb0ELb1ELb1ELb1ELb0ELb0ELb0ELi2ELi2ELi4ELi2ELb1EEENS1_24CollectiveEpilogueBwdGQAISA_fSD_Li256ELb1ELb1EEENS1_25SingleTileBwdLPTSchedulerILb1ELi128ELb1EEEEEEEEEvNT_6ParamsE --------------------------
	.section	.nv.shared._ZN7cutlass13device_kernelIN5flash19enable_sm80_to_sm89INS1_16FlashAttnBwdSm80INS1_25CollectiveMainloopBwdSm80ILi2ELi2EN4cute5tupleIJNS5_1CILi64EEENS7_ILi128EEES8_EEENS_6half_tEfNS_4arch4Sm80ELb1ELb0ELb1ELb1ELb1ELb0ELb0ELb0ELi2ELi2ELi4ELi2ELb1EEENS1_24CollectiveEpilogueBwdGQAISA_fSD_Li256ELb1ELb1EEENS1_25SingleTileBwdLPTSchedulerILb1ELi128ELb1EEEEEEEEEvNT_6ParamsE,"aw",@nobits
	.sectionflags	@""
	.align	16
	.zero		1024


//--------------------- .nv.shared._ZN7cutlass13device_kernelIN5flash22FlashAttnBwdPreprocessIN4cute5tupleIJNS3_1CILi64EEES6_EEENS_6half_tEfNS_4arch4Sm80ELb1ELb1EEEEEvNT_6ParamsE --------------------------
	.section	.nv.shared._ZN7cutlass13device_kernelIN5flash22FlashAttnBwdPreprocessIN4cute5tupleIJNS3_1CILi64EEES6_EEENS_6half_tEfNS_4arch4Sm80ELb1ELb1EEEEEvNT_6ParamsE,"aw",@nobits
	.sectionflags	@""
	.align	16
	.zero		1024


//--------------------- .nv.shared._ZN7cutlass13device_kernelIN5flash19enable_sm80_to_sm89INS1_16FlashAttnBwdSm80INS1_25CollectiveMainloopBwdSm80ILi2ELi2EN4cute5tupleIJNS5_1CILi128EEES8_NS7_ILi64EEEEEENS_6half_tEfNS_4arch4Sm80ELb0ELb0ELb1ELb0ELb0ELb0ELb0ELb0ELi2ELi4ELi4ELi4ELb0EEENS1_21CollectiveEpilogueBwdISA_SB_SD_Li256ELb0ELb0ELi2EEENS1_19SingleTileSchedulerILb0ELb0ELb0ELi128EEEEEEEEEvNT_6ParamsE --------------------------
	.section	.nv.shared._ZN7cutlass13device_kernelIN5flash19enable_sm80_to_sm89INS1_16FlashAttnBwdSm80INS1_25CollectiveMainloopBwdSm80ILi2ELi2EN4cute5tupleIJNS5_1CILi128EEES8_NS7_ILi64EEEEEENS_6half_tEfNS_4arch4Sm80ELb0ELb0ELb1ELb0ELb0ELb0ELb0ELb0ELi2ELi4ELi4ELi4ELb0EEENS1_21CollectiveEpilogueBwdISA_SB_SD_Li256ELb0ELb0ELi2EEENS1_19SingleTileSchedulerILb0ELb0ELb0ELi128EEEEEEEEEvNT_6ParamsE,"aw",@nobits
	.sectionflags	@""
	.align	16
	.zero		1024


//--------------------- .nv.shared._ZN7cutlass13device_kernelIN5flash19enable_sm80_to_sm89INS1_16FlashAttnBwdSm80INS1_25CollectiveMainloopBwdSm80ILi2ELi2EN4cute5tupleIJNS5_1CILi128EEES8_NS7_ILi64EEEEEENS_6half_tEfNS_4arch4Sm80ELb0ELb0ELb1ELb0ELb1ELb0ELb0ELb0ELi2ELi4ELi4ELi4ELb0EEENS1_21CollectiveEpilogueBwdISA_SB_SD_Li256ELb0ELb0ELi2EEENS1_19SingleTileSchedulerILb0ELb0ELb0ELi128EEEEEEEEEvNT_6ParamsE --------------------------
	.section	.nv.shared._ZN7cutlass13device_kernelIN5flash19enable_sm80_to_sm89INS1_16FlashAttnBwdSm80INS1_25CollectiveMainloopBwdSm80ILi2ELi2EN4cute5tupleIJNS5_1CILi128EEES8_NS7_ILi64EEEEEENS_6half_tEfNS_4arch4Sm80ELb0ELb0ELb1ELb0ELb1ELb0ELb0ELb0ELi2ELi4ELi4ELi4ELb0EEENS1_21CollectiveEpilogueBwdISA_SB_SD_Li256ELb0ELb0ELi2EEENS1_19SingleTileSchedulerILb0ELb0ELb0ELi128EEEEEEEEEvNT_6ParamsE,"aw",@nobits
	.sectionflags	@""
	.align	16
	.zero		1024


//--------------------- .nv.shared._ZN7cutlass13device_kernelIN5flash19enable_sm80_to_sm89INS1_16FlashAttnBwdSm80INS1_25CollectiveMainloopBwdSm80ILi2ELi2EN4cute5tupleIJNS5_1CILi128EEES8_NS7_ILi64EEEEEENS_6half_tEfNS_4arch4Sm80ELb0ELb0ELb1ELb0ELb0ELb0ELb0ELb0ELi2ELi4ELi4ELi4ELb0EEENS1_24CollectiveEpilogueBwdGQAISA_fSD_Li256ELb0ELb0EEENS1_19SingleTileSchedulerILb0ELb0ELb0ELi128EEEEEEEEEvNT_6ParamsE --------------------------
	.section	.nv.shared._ZN7cutlass13device_kernelIN5flash19enable_sm80_to_sm89INS1_16FlashAttnBwdSm80INS1_25CollectiveMainloopBwdSm80ILi2ELi2EN4cute5tupleIJNS5_1CILi128EEES8_NS7_ILi64EEEEEENS_6half_tEfNS_4arch4Sm80ELb0ELb0ELb1ELb0ELb0ELb0ELb0ELb0ELi2ELi4ELi4ELi4ELb0EEENS1_24CollectiveEpilogueBwdGQAISA_fSD_Li256ELb0ELb0EEENS1_19SingleTileSchedulerILb0ELb0ELb0ELi128EEEEEEEEEvNT_6ParamsE,"aw",@nobits
	.sectionflags	@""
	.align	16
	.zero		1024


//--------------------- .nv.shared._ZN7cutlass13device_kernelIN5flash19enable_sm80_to_sm89INS1_16FlashAttnBwdSm80INS1_25CollectiveMainloopBwdSm80ILi2ELi2EN4cute5tupleIJNS5_1CILi128EEES8_NS7_ILi64EEEEEENS_6half_tEfNS_4arch4Sm80ELb0ELb0ELb1ELb0ELb1ELb0ELb0ELb0ELi2ELi4ELi4ELi4ELb0EEENS1_24CollectiveEpilogueBwdGQAISA_fSD_Li256ELb0ELb1EEENS1_19SingleTileSchedulerILb0ELb0ELb0ELi128EEEEEEEEEvNT_6ParamsE --------------------------
	.section	.nv.shared._ZN7cutlass13device_kernelIN5flash19enable_sm80_to_sm89INS1_16FlashAttnBwdSm80INS1_25CollectiveMainloopBwdSm80ILi2ELi2EN4cute5tupleIJNS5_1CILi128EEES8_NS7_ILi64EEEEEENS_6half_tEfNS_4arch4Sm80ELb0ELb0ELb1ELb0ELb1ELb0ELb0ELb0ELi2ELi4ELi4ELi4ELb0EEENS1_24CollectiveEpilogueBwdGQAISA_fSD_Li256ELb0ELb1EEENS1_19SingleTileSchedulerILb0ELb0ELb0ELi128EEEEEEEEEvNT_6ParamsE,"aw",@nobits
	.sectionflags	@""
	.align	16
	.zero		1024


//--------------------- .nv.shared._ZN7cutlass13device_kernelIN5flash19enable_sm80_to_sm89INS1_16FlashAttnBwdSm80INS1_25CollectiveMainloopBwdSm80ILi2ELi2EN4cute5tupleIJNS5_1CILi128EEES8_NS7_ILi64EEEEEENS_6half_tEfNS_4arch4Sm80ELb0ELb0ELb1ELb1ELb0ELb0ELb0ELb0ELi2ELi4ELi4ELi4ELb0EEENS1_21CollectiveEpilogueBwdISA_SB_SD_Li256ELb1ELb0ELi2EEENS1_19SingleTileSchedulerILb1ELb0ELb0ELi128EEEEEEEEEvNT_6ParamsE --------------------------
	.section	.nv.shared._ZN7cutlass13device_kernelIN5flash19enable_sm80_to_sm89INS1_16FlashAttnBwdSm80INS1_25CollectiveMainloopBwdSm80ILi2ELi2EN4cute5tupleIJNS5_1CILi128EEES8_NS7_ILi64EEEEEENS_6half_tEfNS_4arch4Sm80ELb0ELb0ELb1ELb1ELb0ELb0ELb0ELb0ELi2ELi4ELi4ELi4ELb0EEENS1_21CollectiveEpilogueBwdISA_SB_SD_Li256ELb1ELb0ELi2EEENS1_19SingleTileSchedulerILb1ELb0ELb0ELi128EEEEEEEEEvNT_6ParamsE,"aw",@nobits
	.sectionflags	@""
	.align	16
	.zero		1024


//--------------------- .nv.shared._ZN7cutlass13device_kernelIN5flash19enable_sm80_to_sm89INS1_16FlashAttnBwdSm80INS1_25CollectiveMainloopBwdSm80ILi2ELi2EN4cute5tupleIJNS5_1CILi128EEES8_NS7_ILi64EEEEEENS_6half_tEfNS_4arch4Sm80ELb0ELb0ELb1ELb1ELb1ELb0ELb0ELb0ELi2ELi4ELi4ELi4ELb0EEENS1_21CollectiveEpilogueBwdISA_SB_SD_Li256ELb1ELb0ELi2EEENS1_19SingleTileSchedulerILb1ELb0ELb0ELi128EEEEEEEEEvNT_6ParamsE --------------------------
	.section	.nv.shared._ZN7cutlass13device_kernelIN5flash19enable_sm80_to_sm89INS1_16FlashAttnBwdSm80INS1_25CollectiveMainloopBwdSm80ILi2ELi2EN4cute5tupleIJNS5_1CILi128EEES8_NS7_ILi64EEEEEENS_6half_tEfNS_4arch4Sm80ELb0ELb0ELb1ELb1ELb1ELb0ELb0ELb0ELi2ELi4ELi4ELi4ELb0EEENS1_21CollectiveEpilogueBwdISA_SB_SD_Li256ELb1ELb0ELi2EEENS1_19SingleTileSchedulerILb1ELb0ELb0ELi128EEEEEEEEEvNT_6ParamsE,"aw",@nobits
	.sectionflags	@""
	.align	16
	.zero		1024


//--------------------- .nv.shared._ZN7cutlass13device_kernelIN5flash19enable_sm80_to_sm89INS1_16FlashAttnBwdSm80INS1_25CollectiveMainloopBwdSm80ILi2ELi2EN4cute5tupleIJNS5_1CILi128EEES8_NS7_ILi64EEEEEENS_6half_tEfNS_4arch4Sm80ELb0ELb0ELb1ELb1ELb0ELb0ELb0ELb0ELi2ELi4ELi4ELi4ELb0EEENS1_24CollectiveEpilogueBwdGQAISA_fSD_Li256ELb1ELb0EEENS1_19SingleTileSchedulerILb1ELb0ELb0ELi128EEEEEEEEEvNT_6ParamsE --------------------------
	.section	.nv.shared._ZN7cutlass13device_kernelIN5flash19enable_sm80_to_sm89INS1_16FlashAttnBwdSm80INS1_25CollectiveMainloopBwdSm80ILi2ELi2EN4cute5tupleIJNS5_1CILi128EEES8_NS7_ILi64EEEEEENS_6half_tEfNS_4arch4Sm80ELb0ELb0ELb1ELb1ELb0ELb0ELb0ELb0ELi2ELi4ELi4ELi4ELb0EEENS1_24CollectiveEpilogueBwdGQAISA_fSD_Li256ELb1ELb0EEENS1_19SingleTileSchedulerILb1ELb0ELb0ELi128EEEEEEEEEvNT_6ParamsE,"aw",@nobits
	.sectionflags	@""
	.align	16
	.zero		1024


//--------------------- .nv.shared._ZN7cutlass13device_kernelIN5flash19enable_sm80_to_sm89INS1_16FlashAttnBwdSm80INS1_25CollectiveMainloopBwdSm80ILi2ELi2EN4cute5tupleIJNS5_1CILi128EEES8_NS7_ILi64EEEEEENS_6half_tEfNS_4arch4Sm80ELb0ELb0ELb1ELb1ELb1ELb0ELb0ELb0ELi2ELi4ELi4ELi4ELb0EEENS1_24CollectiveEpilogueBwdGQAISA_fSD_Li256ELb1ELb1EEENS1_19SingleTileSchedulerILb1ELb0ELb0ELi128EEEEEEEEEvNT_6ParamsE --------------------------
	.section	.nv.shared._ZN7cutlass13device_kernelIN5flash19enable_sm80_to_sm89INS1_16FlashAttnBwdSm80INS1_25CollectiveMainloopBwdSm80ILi2ELi2EN4cute5tupleIJNS5_1CILi128EEES8_NS7_ILi64EEEEEENS_6half_tEfNS_4arch4Sm80ELb0ELb0ELb1ELb1ELb1ELb0ELb0ELb0ELi2ELi4ELi4ELi4ELb0EEENS1_24CollectiveEpilogueBwdGQAISA_fSD_Li256ELb1ELb1EEENS1_19SingleTileSchedulerILb1ELb0ELb0ELi128EEEEEEEEEvNT_6ParamsE,"aw",@nobits
	.sectionflags	@""
	.align	16
	.zero		1024


//--------------------- .nv.shared._ZN7cutlass13device_kernelIN5flash19enable_sm80_to_sm89INS1_16FlashAttnBwdSm80INS1_25CollectiveMainloopBwdSm80ILi2ELi2EN4cute5tupleIJNS5_1CILi128EEES8_NS7_ILi64EEEEEENS_6half_tEfNS_4arch4Sm80ELb0ELb1ELb1ELb0ELb0ELb0ELb0ELb0ELi2ELi4ELi4ELi4ELb0EEENS1_21CollectiveEpilogueBwdISA_SB_SD_Li256ELb0ELb0ELi2EEENS1_19SingleTileSchedulerILb0ELb0ELb0ELi128EEEEEEEEEvNT_6ParamsE --------------------------
	.section	.nv.shared._ZN7cutlass13device_kernelIN5flash19enable_sm80_to_sm89INS1_16FlashAttnBwdSm80INS1_25CollectiveMainloopBwdSm80ILi2ELi2EN4cute5tupleIJNS5_1CILi128EEES8_NS7_ILi64EEEEEENS_6half_tEfNS_4arch4Sm80ELb0ELb1ELb1ELb0ELb0ELb0ELb0ELb0ELi2ELi4ELi4ELi4ELb0EEENS1_21CollectiveEpilogueBwdISA_SB_SD_Li256ELb0ELb0ELi2EEENS1_19SingleTileSchedulerILb0ELb0ELb0ELi128EEEEEEEEEvNT_6ParamsE,"aw",@nobits
	.sectionflags	@""
	.align	16
	.zero		1024


//--------------------- .nv.shared._ZN7cutlass13device_kernelIN5flash19enable_sm80_to_sm89INS1_16FlashAttnBwdSm80INS1_25CollectiveMainloopBwdSm80ILi2ELi2EN4cute5tupleIJNS5_1CILi128EEES8_NS7_ILi64EEEEEENS_6half_tEfNS_4arch4Sm80ELb0ELb1ELb1ELb0ELb1ELb0ELb0ELb0ELi2ELi4ELi4ELi4ELb0EEENS1_21CollectiveEpilogueBwdISA_SB_SD_Li256ELb0ELb0ELi2EEENS1_19SingleTileSchedulerILb0ELb0ELb0ELi128EEEEEEEEEvNT_6ParamsE --------------------------
	.section	.nv.shared._ZN7cutlass13device_kernelIN5flash19enable_sm80_to_sm89INS1_16FlashAttnBwdSm80INS1_25CollectiveMainloopBwdSm80ILi2ELi2EN4cute5tupleIJNS5_1CILi128EEES8_NS7_ILi64EEEEEENS_6half_tEfNS_4arch4Sm80ELb0ELb1ELb1ELb0ELb1ELb0ELb0ELb0ELi2ELi4ELi4ELi4ELb0EEENS1_21CollectiveEpilogueBwdISA_SB_SD_Li256ELb0ELb0ELi2EEENS1_19SingleTileSchedulerILb0ELb0ELb0ELi128EEEEEEEEEvNT_6ParamsE,"aw",@nobits
	.sectionflags	@""
	.align	16
	.zero		1024


//--------------------- .nv.shared._ZN7cutlass13device_kernelIN5flash19enable_sm80_to_sm89INS1_16FlashAttnBwdSm80INS1_25CollectiveMainloopBwdSm80ILi2ELi2EN4cute5tupleIJNS5_1CILi128EEES8_NS7_ILi64EEEEEENS_6half_tEfNS_4arch4Sm80ELb0ELb1ELb1ELb0ELb0ELb0ELb0ELb0ELi2ELi4ELi4ELi4ELb0EEENS1_24CollectiveEpilogueBwdGQAISA_fSD_Li256ELb0ELb0EEENS1_19SingleTileSchedulerILb0ELb0ELb0ELi128EEEEEEEEEvNT_6ParamsE --------------------------
	.section	.nv.shared._ZN7cutlass13device_kernelIN5flash19enable_sm80_to_sm89INS1_16FlashAttnBwdSm80INS1_25CollectiveMainloopBwdSm80ILi2ELi2EN4cute5tupleIJNS5_1CILi128EEES8_NS7_ILi64EEEEEENS_6half_tEfNS_4arch4Sm80ELb0ELb1ELb1ELb0ELb0ELb0ELb0ELb0ELi2ELi4ELi4ELi4ELb0EEENS1_24CollectiveEpilogueBwdGQAISA_fSD_Li256ELb0ELb0EEENS1_19SingleTileSchedulerILb0ELb0ELb0ELi128EEEEEEEEEvNT_6ParamsE,"aw",@nobits
	.sectionflags	@""
	.align	16
	.zero		1024


//--------------------- .nv.shared._ZN7cutlass13device_kernelIN5flash19enable_sm80_to_sm89INS1_16FlashAttnBwdSm80INS1_25CollectiveMainloopBwdSm80ILi2ELi2EN4cute5tupleIJNS5_1CILi128EEES8_NS7_ILi64EEEEEENS_6half_tEfNS_4arch4Sm80ELb0ELb1ELb1ELb0ELb1ELb0ELb0ELb0ELi2ELi4ELi4ELi4ELb0EEENS1_24CollectiveEpilogueBwdGQAISA_fSD_Li256ELb0ELb1EEENS1_19SingleTileSchedulerILb0ELb0ELb0ELi128EEEEEEEEEvNT_6ParamsE --------------------------
	.section	.nv.shared._ZN7cutlass13device_kernelIN5flash19enable_sm80_to_sm89INS1_16FlashAttnBwdSm80INS1_25CollectiveMainloopBwdSm80ILi2ELi2EN4cute5tupleIJNS5_1CILi128EEES8_NS7_ILi64EEEEEENS_6half_tEfNS_4arch4Sm80ELb0ELb1ELb1ELb0ELb1ELb0ELb0ELb0ELi2ELi4ELi4ELi4ELb0EEENS1_24CollectiveEpilogueBwdGQAISA_fSD_Li256ELb0ELb1EEENS1_19SingleTileSchedulerILb0ELb0ELb0ELi128EEEEEEEEEvNT_6ParamsE,"aw",@nobits
	.sectionflags	@""
	.align	16
	.zero		1024


//--------------------- .nv.shared._ZN7cutlass13device_kernelIN5flash19enable_sm80_to_sm89INS1_16FlashAttnBwdSm80INS1_25CollectiveMainloopBwdSm80ILi2ELi2EN4cute5tupleIJNS5_1CILi128EEES8_NS7_ILi64EEEEEENS_6half_tEfNS_4arch4Sm80ELb0ELb1ELb1ELb1ELb0ELb0ELb0ELb0ELi2ELi4ELi4ELi4ELb0EEENS1_21CollectiveEpilogueBwdISA_SB_SD_Li256ELb1ELb0ELi2EEENS1_19SingleTileSchedulerILb1ELb0ELb0ELi128EEEEEEEEEvNT_6ParamsE --------------------------
	.section	.nv.shared._ZN7cutlass13device_kernelIN5flash19enable_sm80_to_sm89INS1_16FlashAttnBwdSm80INS1_25CollectiveMainloopBwdSm80ILi2ELi2EN4cute5tupleIJNS5_1CILi128EEES8_NS7_ILi64EEEEEENS_6half_tEfNS_4arch4Sm80ELb0ELb1ELb1ELb1ELb0ELb0ELb0ELb0ELi2ELi4ELi4ELi4ELb0EEENS1_21CollectiveEpilogueBwdISA_SB_SD_Li256ELb1ELb0ELi2EEENS1_19SingleTileSchedulerILb1ELb0ELb0ELi128EEEEEEEEEvNT_6ParamsE,"aw",@nobits
	.sectionflags	@""
	.align	16
	.zero		1024


//--------------------- .nv.shared._ZN7cutlass13device_kernelIN5flash19enable_sm80_to_sm89INS1_16FlashAttnBwdSm80INS1_25CollectiveMainloopBwdSm80ILi2ELi2EN4cute5tupleIJNS5_1CILi128EEES8_NS7_ILi64EEEEEENS_6half_tEfNS_4arch4Sm80ELb0ELb1ELb1ELb1ELb1ELb0ELb0ELb0ELi2ELi4ELi4ELi4ELb0EEENS1_21CollectiveEpilogueBwdISA_SB_SD_Li256ELb1ELb0ELi2EEENS1_19SingleTileSchedulerILb1ELb0ELb0ELi128EEEEEEEEEvNT_6ParamsE --------------------------
	.section	.nv.shared._ZN7cutlass13device_kernelIN5flash19enable_sm80_to_sm89INS1_16FlashAttnBwdSm80INS1_25CollectiveMainloopBwdSm80ILi2ELi2EN4cute5tupleIJNS5_1CILi128EEES8_NS7_ILi64EEEEEENS_6half_tEfNS_4arch4Sm80ELb0ELb1ELb1ELb1ELb1ELb0ELb0ELb0ELi2ELi4ELi4ELi4ELb0EEENS1_21CollectiveEpilogueBwdISA_SB_SD_Li256ELb1ELb0ELi2EEENS1_19SingleTileSchedulerILb1ELb0ELb0ELi128EEEEEEEEEvNT_6ParamsE,"aw",@nobits
	.sectionflags	@""
	.align	16
	.zero		1024


//--------------------- .nv.shared._ZN7cutlass13device_kernelIN5flash19enable_sm80_to_sm89INS1_16FlashAttnBwdSm80INS1_25CollectiveMainloopBwdSm80ILi2ELi2EN4cute5tupleIJNS5_1CILi128EEES8_NS7_ILi64EEEEEENS_6half_tEfNS_4arch4Sm80ELb0ELb1ELb1ELb1ELb0ELb0ELb0ELb0ELi2ELi4ELi4ELi4ELb0EEENS1_24CollectiveEpilogueBwdGQAISA_fSD_Li256ELb1ELb0EEENS1_19SingleTileSchedulerILb1ELb0ELb0ELi128EEEEEEEEEvNT_6ParamsE --------------------------
	.section	.nv.shared._ZN7cutlass13device_kernelIN5flash19enable_sm80_to_sm89INS1_16FlashAttnBwdSm80INS1_25CollectiveMainloopBwdSm80ILi2ELi2EN4cute5tupleIJNS5_1CILi128EEES8_NS7_ILi64EEEEEENS_6half_tEfNS_4arch4Sm80ELb0ELb1ELb1ELb1ELb0ELb0ELb0ELb0ELi2ELi4ELi4ELi4ELb0EEENS1_24CollectiveEpilogueBwdGQAISA_fSD_Li256ELb1ELb0EEENS1_19SingleTileSchedulerILb1ELb0ELb0ELi128EEEEEEEEEvNT_6ParamsE,"aw",@nobits
	.sectionflags	@""
	.align	16
	.zero		1024


//--------------------- .nv.shared._ZN7cutlass13device_kernelIN5flash19enable_sm80_to_sm89INS1_16FlashAttnBwdSm80INS1_25CollectiveMainloopBwdSm80ILi2ELi2EN4cute5tupleIJNS5_1CILi128EEES8_NS7_ILi64EEEEEENS_6half_tEfNS_4arch4Sm80ELb0ELb1ELb1ELb1ELb1ELb0ELb0ELb0ELi2ELi4ELi4ELi4ELb0EEENS1_24CollectiveEpilogueBwdGQAISA_fSD_Li256ELb1ELb1EEENS1_19SingleTileSchedulerILb1ELb0ELb0ELi128EEEEEEEEEvNT_6ParamsE --------------------------
	.section	.nv.shared._ZN7cutlass13device_kernelIN5flash19enable_sm80_to_sm89INS1_16FlashAttnBwdSm80INS1_25CollectiveMainloopBwdSm80ILi2ELi2EN4cute5tupleIJNS5_1CILi128EEES8_NS7_ILi64EEEEEENS_6half_tEfNS_4arch4Sm80ELb0ELb1ELb1ELb1ELb1ELb0ELb0ELb0ELi2ELi4ELi4ELi4ELb0EEENS1_24CollectiveEpilogueBwdGQAISA_fSD_Li256ELb1ELb1EEENS1_19SingleTileSchedulerILb1ELb0ELb0ELi128EEEEEEEEEvNT_6ParamsE,"aw",@nobits
	.sectionflags	@""
	.align	16
	.zero		1024


//--------------------- .nv.shared._ZN7cutlass13device_kernelIN5flash19enable_sm80_to_sm89INS1_16FlashAttnBwdSm80INS1_25CollectiveMainloopBwdSm80ILi2ELi2EN4cute5tupleIJNS5_1CILi128EEES8_NS7_ILi64EEEEEENS_6half_tEfNS_4arch4Sm80ELb1ELb0ELb1ELb0ELb0ELb0ELb0ELb0ELi2ELi4ELi4ELi4ELb0EEENS1_21CollectiveEpilogueBwdISA_SB_SD_Li256ELb0ELb0ELi2EEENS1_25SingleTileBwdLPTSchedulerILb0ELi128ELb0EEEEEEEEEvNT_6ParamsE --------------------------
	.section	.nv.shared._ZN7cutlass13device_kernelIN5flash19enable_sm80_to_sm89INS1_16FlashAttnBwdSm80INS1_25CollectiveMainloopBwdSm80ILi2ELi2EN4cute5tupleIJNS5_1CILi128EEES8_NS7_ILi64EEEEEENS_6half_tEfNS_4arch4Sm80ELb1ELb0ELb1ELb0ELb0ELb0ELb0ELb0ELi2ELi4ELi4ELi4ELb0EEENS1_21CollectiveEpilogueBwdISA_SB_SD_Li256ELb0ELb0ELi2EEENS1_25SingleTileBwdLPTSchedulerILb0ELi128ELb0EEEEEEEEEvNT_6ParamsE,"aw",@nobits
	.sectionflags	@""
	.align	16
	.zero		1024


//--------------------- .nv.shared._ZN7cutlass13device_kernelIN5flash19enable_sm80_to_sm89INS1_16FlashAttnBwdSm80INS1_25CollectiveMainloopBwdSm80ILi2ELi2EN4cute5tupleIJNS5_1CILi128EEES8_NS7_ILi64EEEEEENS_6half_tEfNS_4arch4Sm80ELb1ELb0ELb1ELb0ELb1ELb0ELb0ELb0ELi2ELi4ELi4ELi4ELb0EEENS1_21CollectiveEpilogueBwdISA_SB_SD_Li256ELb0ELb0ELi2EEENS1_25SingleTileBwdLPTSchedulerILb0ELi128ELb1EEEEEEEEEvNT_6ParamsE --------------------------
	.section	.nv.shared._ZN7cutlass13device_kernelIN5flash19enable_sm80_to_sm89INS1_16FlashAttnBwdSm80INS1_25CollectiveMainloopBwdSm80ILi2ELi2EN4cute5tupleIJNS5_1CILi128EEES8_NS7_ILi64EEEEEENS_6half_tEfNS_4arch4Sm80ELb1ELb0ELb1ELb0ELb1ELb0ELb0ELb0ELi2ELi4ELi4ELi4ELb0EEENS1_21CollectiveEpilogueBwdISA_SB_SD_Li256ELb0ELb0ELi2EEENS1_25SingleTileBwdLPTSchedulerILb0ELi128ELb1EEEEEEEEEvNT_6ParamsE,"aw",@nobits
	.sectionflags	@""
	.align	16
	.zero		1024


//--------------------- .nv.shared._ZN7cutlass13device_kernelIN5flash19enable_sm80_to_sm89INS1_16FlashAttnBwdSm80INS1_25CollectiveMainloopBwdSm80ILi2ELi2EN4cute5tupleIJNS5_1CILi128EEES8_NS7_ILi64EEEEEENS_6half_tEfNS_4arch4Sm80ELb1ELb0ELb1ELb0ELb0ELb0ELb0ELb0ELi2ELi4ELi4ELi4ELb0EEENS1_24CollectiveEpilogueBwdGQAISA_fSD_Li256ELb0ELb0EEENS1_25SingleTileBwdLPTSchedulerILb0ELi128ELb0EEEEEEEEEvNT_6ParamsE --------------------------
	.section	.nv.shared._ZN7cutlass13device_kernelIN5flash19enable_sm80_to_sm89INS1_16FlashAttnBwdSm80INS1_25CollectiveMainloopBwdSm80ILi2ELi2EN4cute5tupleIJNS5_1CILi128EEES8_NS7_ILi64EEEEEENS_6half_tEfNS_4arch4Sm80ELb1ELb0ELb1ELb0ELb0ELb0ELb0ELb0ELi2ELi4ELi4ELi4ELb0EEENS1_24CollectiveEpilogueBwdGQAISA_fSD_Li256ELb0ELb0EEENS1_25SingleTileBwdLPTSchedulerILb0ELi128ELb0EEEEEEEEEvNT_6ParamsE,"aw",@nobits
	.sectionflags	@""
	.align	16
	.zero		1024


//--------------------- .nv.shared._ZN7cutlass13device_kernelIN5flash19enable_sm80_to_sm89INS1_16FlashAttnBwdSm80INS1_25CollectiveMainloopBwdSm80ILi2ELi2EN4cute5tupleIJNS5_1CILi128EEES8_NS7_ILi64EEEEEENS_6half_tEfNS_4arch4Sm80ELb1ELb0ELb1ELb0ELb1ELb0ELb0ELb0ELi2ELi4ELi4ELi4ELb0EEENS1_24CollectiveEpilogueBwdGQAISA_fSD_Li256ELb0ELb1EEENS1_25SingleTileBwdLPTSchedulerILb0ELi128ELb1EEEEEEEEEvNT_6ParamsE --------------------------
	.section	.nv.shared._ZN7cutlass13device_kernelIN5flash19enable_sm80_to_sm89INS1_16FlashAttnBwdSm80INS1_25CollectiveMainloopBwdSm80ILi2ELi2EN4cute5tupleIJNS5_1CILi128EEES8_NS7_ILi64EEEEEENS_6half_tEfNS_4arch4Sm80ELb1ELb0ELb1ELb0ELb1ELb0ELb0ELb0ELi2ELi4ELi4ELi4ELb0EEENS1_24CollectiveEpilogueBwdGQAISA_fSD_Li256ELb0ELb1EEENS1_25SingleTileBwdLPTSchedulerILb0ELi128ELb1EEEEEEEEEvNT_6ParamsE,"aw",@nobits
	.sectionflags	@""
	.align	16
	.zero		1024


//--------------------- .nv.shared._ZN7cutlass13device_kernelIN5flash22FlashAttnBwdPreprocessIN4cute5tupleIJNS3_1CILi128EEENS5_ILi64EEEEEENS_6half_tEfNS_4arch4Sm80ELb1ELb0EEEEEvNT_6ParamsE --------------------------
	.section	.nv.shared._ZN7cutlass13device_kernelIN5flash22FlashAttnBwdPreprocessIN4cute5tupleIJNS3_1CILi128EEENS5_ILi64EEEEEENS_6half_tEfNS_4arch4Sm80ELb1ELb0EEEEEvNT_6ParamsE,"aw",@nobits
	.sectionflags	@""
	.align	16
	.zero		1024


//--------------------- .nv.shared._ZN7cutlass13device_kernelIN5flash19enable_sm80_to_sm89INS1_16FlashAttnBwdSm80INS1_25CollectiveMainloopBwdSm80ILi2ELi2EN4cute5tupleIJNS5_1CILi128EEES8_NS7_ILi64EEEEEENS_6half_tEfNS_4arch4Sm80ELb1ELb0ELb1ELb1ELb0ELb0ELb0ELb0ELi2ELi4ELi4ELi4ELb0EEENS1_21CollectiveEpilogueBwdISA_SB_SD_Li256ELb1ELb0ELi2EEENS1_25SingleTileBwdLPTSchedulerILb1ELi128ELb0EEEEEEEEEvNT_6ParamsE --------------------------
	.section	.nv.shared._ZN7cutlass13device_kernelIN5flash19enable_sm80_to_sm89INS1_16FlashAttnBwdSm80INS1_25CollectiveMainloopBwdSm80ILi2ELi2EN4cute5tupleIJNS5_1CILi128EEES8_NS7_ILi64EEEEEENS_6half_tEfNS_4arch4Sm80ELb1ELb0ELb1ELb1ELb0ELb0ELb0ELb0ELi2ELi4ELi4ELi4ELb0EEENS1_21CollectiveEpilogueBwdISA_SB_SD_Li256ELb1ELb0ELi2EEENS1_25SingleTileBwdLPTSchedulerILb1ELi128ELb0EEEEEEEEEvNT_6ParamsE,"aw",@nobits
	.sectionflags	@""
	.align	16
	.zero		1024


//--------------------- .nv.shared._ZN7cutlass13device_kernelIN5flash19enable_sm80_to_sm89INS1_16FlashAttnBwdSm80INS1_25CollectiveMainloopBwdSm80ILi2ELi2EN4cute5tupleIJNS5_1CILi128EEES8_NS7_ILi64EEEEEENS_6half_tEfNS_4arch4Sm80ELb1ELb0ELb1ELb1ELb1ELb0ELb0ELb0ELi2ELi4ELi4ELi4ELb0EEENS1_21CollectiveEpilogueBwdISA_SB_SD_Li256ELb1ELb0ELi2EEENS1_25SingleTileBwdLPTSchedulerILb1ELi128ELb1EEEEEEEEEvNT_6ParamsE --------------------------
	.section	.nv.shared._ZN7cutlass13device_kernelIN5flash19enable_sm80_to_sm89INS1_16FlashAttnBwdSm80INS1_25CollectiveMainloopBwdSm80ILi2ELi2EN4cute5tupleIJNS5_1CILi128EEES8_NS7_ILi64EEEEEENS_6half_tEfNS_4arch4Sm80ELb1ELb0ELb1ELb1ELb1ELb0ELb0ELb0ELi2ELi4ELi4ELi4ELb0EEENS1_21CollectiveEpilogueBwdISA_SB_SD_Li256ELb1ELb0ELi2EEENS1_25SingleTileBwdLPTSchedulerILb1ELi128ELb1EEEEEEEEEvNT_6ParamsE,"aw",@nobits
	.sectionflags	@""
	.align	16
	.zero		1024


//--------------------- .nv.shared._ZN7cutlass13device_kernelIN5flash19enable_sm80_to_sm89INS1_16FlashAttnBwdSm80INS1_25CollectiveMainloopBwdSm80ILi2ELi2EN4cute5tupleIJNS5_1CILi128EEES8_NS7_ILi64EEEEEENS_6half_tEfNS_4arch4Sm80ELb1ELb0ELb1ELb1ELb0ELb0ELb0ELb0ELi2ELi4ELi4ELi4ELb0EEENS1_24CollectiveEpilogueBwdGQAISA_fSD_Li256ELb1ELb0EEENS1_25SingleTileBwdLPTSchedulerILb1ELi128ELb0EEEEEEEEEvNT_6ParamsE --------------------------
	.section	.nv.shared._ZN7cutlass13device_kernelIN5flash19enable_sm80_to_sm89INS1_16FlashAttnBwdSm80INS1_25CollectiveMainloopBwdSm80ILi2ELi2EN4cute5tupleIJNS5_1CILi128EEES8_NS7_ILi64EEEEEENS_6half_tEfNS_4arch4Sm80ELb1ELb0ELb1ELb1ELb0ELb0ELb0ELb0ELi2ELi4ELi4ELi4ELb0EEENS1_24CollectiveEpilogueBwdGQAISA_fSD_Li256ELb1ELb0EEENS1_25SingleTileBwdLPTSchedulerILb1ELi128ELb0EEEEEEEEEvNT_6ParamsE,"aw",@nobits
	.sectionflags	@""
	.align	16
	.zero		1024


//--------------------- .nv.shared._ZN7cutlass13device_kernelIN5flash32FlashAttnBwdPostprocessConvertdQIN4cute5tupleIJNS3_1CILi128EEENS5_ILi64EEEEEENS_6half_tEfNS_4arch4Sm80ELi256ENS3_8TiledMMAINS3_8MMA_AtomIJNS3_28SM80_16x8x16_F32F16F16F32_TNEEEENS3_6LayoutINS4_IJNS5_ILi4EEENS5_ILi2EEENS5_ILi1EEEEEENS4_IJSJ_SH_NS5_ILi0EEEEEEEENS4_IJS7_NS5_ILi32EEENS5_ILi16EEEEEEEELb0EEEEEvNT_6ParamsE --------------------------
	.section	.nv.shared._ZN7cutlass13device_kernelIN5flash32FlashAttnBwdPostprocessConvertdQIN4cute5tupleIJNS3_1CILi128EEENS5_ILi64EEEEEENS_6half_tEfNS_4arch4Sm80ELi256ENS3_8TiledMMAINS3_8MMA_AtomIJNS3_28SM80_16x8x16_F32F16F16F32_TNEEEENS3_6LayoutINS4_IJNS5_ILi4EEENS5_ILi2EEENS5_ILi1EEEEEENS4_IJSJ_SH_NS5_ILi0EEEEEEEENS4_IJS7_NS5_ILi32EEENS5_ILi16EEEEEEEELb0EEEEEvNT_6ParamsE,"aw",@nobits
	.sectionflags	@""
	.align	16
	.zero		1024


//--------------------- .nv.shared._ZN7cutlass13device_kernelIN5flash19enable_sm80_to_sm89INS1_16FlashAttnBwdSm80INS1_25CollectiveMainloopBwdSm80ILi2ELi2EN4cute5tupleIJNS5_1CILi128EEES8_NS7_ILi64EEEEEENS_6half_tEfNS_4arch4Sm80ELb1ELb0ELb1ELb1ELb1ELb0ELb0ELb0ELi2ELi4ELi4ELi4ELb0EEENS1_24CollectiveEpilogueBwdGQAISA_fSD_Li256ELb1ELb1EEENS1_25SingleTileBwdLPTSchedulerILb1ELi128ELb1EEEEEEEEEvNT_6ParamsE --------------------------
	.section	.nv.shared._ZN7cutlass13device_kernelIN5flash19enable_sm80_to_sm89INS1_16FlashAttnBwdSm80INS1_25CollectiveMainloopBwdSm80ILi2ELi2EN4cute5tupleIJNS5_1CILi128EEES8_NS7_ILi64EEEEEENS_6half_tEfNS_4arch4Sm80ELb1ELb0ELb1ELb1ELb1ELb0ELb0ELb0ELi2ELi4ELi4ELi4ELb0EEENS1_24CollectiveEpilogueBwdGQAISA_fSD_Li256ELb1ELb1EEENS1_25SingleTileBwdLPTSchedulerILb1ELi128ELb1EEEEEEEEEvNT_6ParamsE,"aw",@nobits
	.sectionflags	@""
	.align	16
	.zero		1024


//--------------------- .nv.shared._ZN7cutlass13device_kernelIN5flash22FlashAttnBwdPreprocessIN4cute5tupleIJNS3_1CILi128EEENS5_ILi64EEEEEENS_6half_tEfNS_4arch4Sm80ELb1ELb1EEEEEvNT_6ParamsE --------------------------
	.section	.nv.shared._ZN7cutlass13device_kernelIN5flash22FlashAttnBwdPreprocessIN4cute5tupleIJNS3_1CILi128EEENS5_ILi64EEEEEENS_6half_tEfNS_4arch4Sm80ELb1ELb1EEEEEvNT_6ParamsE,"aw",@nobits
	.sectionflags	@""
	.align	16
	.zero		1024


//--------------------- .nv.constant0._ZN7cutlass13device_kernelIN5flash19enable_sm80_to_sm89INS1_16FlashAttnBwdSm80INS1_25CollectiveMainloopBwdSm80ILi2ELi2EN4cute5tupleIJNS5_1CILi64EEENS7_ILi128EEES8_EEENS_6half_tEfNS_4arch4Sm80ELb0ELb0ELb1ELb0ELb0ELb0ELb0ELb0ELi2ELi2ELi4ELi2ELb1EEENS1_21CollectiveEpilogueBwdISA_SB_SD_Li256ELb0ELb0ELi2EEENS1_19SingleTileSchedulerILb0ELb0ELb0ELi128EEEEEEEEEvNT_6ParamsE --------------------------
	.section	.nv.constant0._ZN7cutlass13device_kernelIN5flash19enable_sm80_to_sm89INS1_16FlashAttnBwdSm80INS1_25CollectiveMainloopBwdSm80ILi2ELi2EN4cute5tupleIJNS5_1CILi64EEENS7_ILi128EEES8_EEENS_6half_tEfNS_4arch4Sm80ELb0ELb0ELb1ELb0ELb0ELb0ELb0ELb0ELi2ELi2ELi4ELi2ELb1EEENS1_21CollectiveEpilogueBwdISA_SB_SD_Li256ELb0ELb0ELi2EEENS1_19SingleTileSchedulerILb0ELb0ELb0ELi128EEEEEEEEEvNT_6ParamsE,"a",@progbits
	.sectionflags	@""
	.align	4
.nv.constant0._ZN7cutlass13device_kernelIN5flash19enable_sm80_to_sm89INS1_16FlashAttnBwdSm80INS1_25CollectiveMainloopBwdSm80ILi2ELi2EN4cute5tupleIJNS5_1CILi64EEENS7_ILi128EEES8_EEENS_6half_tEfNS_4arch4Sm80ELb0ELb0ELb1ELb0ELb0ELb0ELb0ELb0ELi2ELi2ELi4ELi2ELb1EEENS1_21CollectiveEpilogueBwdISA_SB_SD_Li256ELb0ELb0ELi2EEENS1_19SingleTileSchedulerILb0ELb0ELb0ELi128EEEEEEEEEvNT_6ParamsE:
	.zero		1152


//--------------------- .nv.constant0._ZN7cutlass13device_kernelIN5flash19enable_sm80_to_sm89INS1_16FlashAttnBwdSm80INS1_25CollectiveMainloopBwdSm80ILi2ELi2EN4cute5tupleIJNS5_1CILi64EEENS7_ILi128EEES8_EEENS_6half_tEfNS_4arch4Sm80ELb0ELb0ELb1ELb0ELb1ELb0ELb0ELb0ELi2ELi2ELi4ELi2ELb1EEENS1_21CollectiveEpilogueBwdISA_SB_SD_Li256ELb0ELb0ELi2EEENS1_19SingleTileSchedulerILb0ELb0ELb0ELi128EEEEEEEEEvNT_6ParamsE --------------------------
	.section	.nv.constant0._ZN7cutlass13device_kernelIN5flash19enable_sm80_to_sm89INS1_16FlashAttnBwdSm80INS1_25CollectiveMainloopBwdSm80ILi2ELi2EN4cute5tupleIJNS5_1CILi64EEENS7_ILi128EEES8_EEENS_6half_tEfNS_4arch4Sm80ELb0ELb0ELb1ELb0ELb1ELb0ELb0ELb0ELi2ELi2ELi4ELi2ELb1EEENS1_21CollectiveEpilogueBwdISA_SB_SD_Li256ELb0ELb0ELi2EEENS1_19SingleTileSchedulerILb0ELb0ELb0ELi128EEEEEEEEEvNT_6ParamsE,"a",@progbits
	.sectionflags	@""
	.align	4
.nv.constant0._ZN7cutlass13device_kernelIN5flash19enable_sm80_to_sm89INS1_16FlashAttnBwdSm80INS1_25CollectiveMainloopBwdSm80ILi2ELi2EN4cute5tupleIJNS5_1CILi64EEENS7_ILi128EEES8_EEENS_6half_tEfNS_4arch4Sm80ELb0ELb0ELb1ELb0ELb1ELb0ELb0ELb0ELi2ELi2ELi4ELi2ELb1EEENS1_21CollectiveEpilogueBwdISA_SB_SD_Li256ELb0ELb0ELi2EEENS1_19SingleTileSchedulerILb0ELb0ELb0ELi128EEEEEEEEEvNT_6ParamsE:
	.zero		1152


//--------------------- .nv.constant0._ZN7cutlass13device_kernelIN5flash19enable_sm80_to_sm89INS1_16FlashAttnBwdSm80INS1_25CollectiveMainloopBwdSm80ILi2ELi2EN4cute5tupleIJNS5_1CILi64EEENS7_ILi128EEES8_EEENS_6half_tEfNS_4arch4Sm80ELb0ELb0ELb1ELb0ELb0ELb0ELb0ELb0ELi2ELi2ELi4ELi2ELb1EEENS1_24CollectiveEpilogueBwdGQAISA_fSD_Li256ELb0ELb0EEENS1_19SingleTileSchedulerILb0ELb0ELb0ELi128EEEEEEEEEvNT_6ParamsE --------------------------
	.section	.nv.constant0._ZN7cutlass13device_kernelIN5flash19enable_sm80_to_sm89INS1_16FlashAttnBwdSm80INS1_25CollectiveMainloopBwdSm80ILi2ELi2EN4cute5tupleIJNS5_1CILi64EEENS7_ILi128EEES8_EEENS_6half_tEfNS_4arch4Sm80ELb0ELb0ELb1ELb0ELb0ELb0ELb0ELb0ELi2ELi2ELi4ELi2ELb1EEENS1_24CollectiveEpilogueBwdGQAISA_fSD_Li256ELb0ELb0EEENS1_19SingleTileSchedulerILb0ELb0ELb0ELi128EEEEEEEEEvNT_6ParamsE,"a",@progbits
	.sectionflags	@""
	.align	4
.nv.constant0._ZN7cutlass13device_kernelIN5flash19enable_sm80_to_sm89INS1_16FlashAttnBwdSm80INS1_25CollectiveMainloopBwdSm80ILi2ELi2EN4cute5tupleIJNS5_1CILi64EEENS7_ILi128EEES8_EEENS_6half_tEfNS_4arch4Sm80ELb0ELb0ELb1ELb0ELb0ELb0ELb0ELb0ELi2ELi2ELi4ELi2ELb1EEENS1_24CollectiveEpilogueBwdGQAISA_fSD_Li256ELb0ELb0EEENS1_19SingleTileSchedulerILb0ELb0ELb0ELi128EEEEEEEEEvNT_6ParamsE:
	.zero		1160


//--------------------- .nv.constant0._ZN7cutlass13device_kernelIN5flash19enable_sm80_to_sm89INS1_16FlashAttnBwdSm80INS1_25CollectiveMainloopBwdSm80ILi2ELi2EN4cute5tupleIJNS5_1CILi64EEENS7_ILi128EEES8_EEENS_6half_tEfNS_4arch4Sm80ELb0ELb0ELb1ELb0ELb1ELb0ELb0ELb0ELi2ELi2ELi4ELi2ELb1EEENS1_24CollectiveEpilogueBwdGQAISA_fSD_Li256ELb0ELb1EEENS1_19SingleTileSchedulerILb0ELb0ELb0ELi128EEEEEEEEEvNT_6ParamsE --------------------------
	.section	.nv.constant0._ZN7cutlass13device_kernelIN5flash19enable_sm80_to_sm89INS1_16FlashAttnBwdSm80INS1_25CollectiveMainloopBwdSm80ILi2ELi2EN4cute5tupleIJNS5_1CILi64EEENS7_ILi128EEES8_EEENS_6half_tEfNS_4arch4Sm80ELb0ELb0ELb1ELb0ELb1ELb0ELb0ELb0ELi2ELi2ELi4ELi2ELb1EEENS1_24CollectiveEpilogueBwdGQAISA_fSD_Li256ELb0ELb1EEENS1_19SingleTileSchedulerILb0ELb0ELb0ELi128EEEEEEEEEvNT_6ParamsE,"a",@progbits
	.sectionflags	@""
	.align	4
.nv.constant0._ZN7cutlass13device_kernelIN5flash19enable_sm80_to_sm89INS1_16FlashAttnBwdSm80INS1_25CollectiveMainloopBwdSm80ILi2ELi2EN4cute5tupleIJNS5_1CILi64EEENS7_ILi128EEES8_EEENS_6half_tEfNS_4arch4Sm80ELb0ELb0ELb1ELb0ELb1ELb0ELb0ELb0ELi2ELi2ELi4ELi2ELb1EEENS1_24CollectiveEpilogueBwdGQAISA_fSD_Li256ELb0ELb1EEENS1_19SingleTileSchedulerILb0ELb0ELb0ELi128EEEEEEEEEvNT_6ParamsE:
	.zero		1160


//--------------------- .nv.constant0._ZN7cutlass13device_kernelIN5flash19enable_sm80_to_sm89INS1_16FlashAttnBwdSm80INS1_25CollectiveMainloopBwdSm80ILi2ELi2EN4cute5tupleIJNS5_1CILi64EEENS7_ILi128EEES8_EEENS_6half_tEfNS_4arch4Sm80ELb0ELb0ELb1ELb1ELb0ELb0ELb0ELb0ELi2ELi2ELi4ELi2ELb1EEENS1_21CollectiveEpilogueBwdISA_SB_SD_Li256ELb1ELb0ELi2EEENS1_19SingleTileSchedulerILb1ELb0ELb0ELi128EEEEEEEEEvNT_6ParamsE --------------------------
	.section	.nv.constant0._ZN7cutlass13device_kernelIN5flash19enable_sm80_to_sm89INS1_16FlashAttnBwdSm80INS1_25CollectiveMainloopBwdSm80ILi2ELi2EN4cute5tupleIJNS5_1CILi64EEENS7_ILi128EEES8_EEENS_6half_tEfNS_4arch4Sm80ELb0ELb0ELb1ELb1ELb0ELb0ELb0ELb0ELi2ELi2ELi4ELi2ELb1EEENS1_21CollectiveEpilogueBwdISA_SB_SD_Li256ELb1ELb0ELi2EEENS1_19SingleTileSchedulerILb1ELb0ELb0ELi128EEEEEEEEEvNT_6ParamsE,"a",@progbits
	.sectionflags	@""
	.align	4
.nv.constant0._ZN7cutlass13device_kernelIN5flash19enable_sm80_to_sm89INS1_16FlashAttnBwdSm80INS1_25CollectiveMainloopBwdSm80ILi2ELi2EN4cute5tupleIJNS5_1CILi64EEENS7_ILi128EEES8_EEENS_6half_tEfNS_4arch4Sm80ELb0ELb0ELb1ELb1ELb0ELb0ELb0ELb0ELi2ELi2ELi4ELi2ELb1EEENS1_21CollectiveEpilogueBwdISA_SB_SD_Li256ELb1ELb0ELi2EEENS1_19SingleTileSchedulerILb1ELb0ELb0ELi128EEEEEEEEEvNT_6ParamsE:
	.zero		1152


//--------------------- .nv.constant0._ZN7cutlass13device_kernelIN5flash19enable_sm80_to_sm89INS1_16FlashAttnBwdSm80INS1_25CollectiveMainloopBwdSm80ILi2ELi2EN4cute5tupleIJNS5_1CILi64EEENS7_ILi128EEES8_EEENS_6half_tEfNS_4arch4Sm80ELb0ELb0ELb1ELb1ELb1ELb0ELb0ELb0ELi2ELi2ELi4ELi2ELb1EEENS1_21CollectiveEpilogueBwdISA_SB_SD_Li256ELb1ELb0ELi2EEENS1_19SingleTileSchedulerILb1ELb0ELb0ELi128EEEEEEEEEvNT_6ParamsE --------------------------
	.section	.nv.constant0._ZN7cutlass13device_kernelIN5flash19enable_sm80_to_sm89INS1_16FlashAttnBwdSm80INS1_25CollectiveMainloopBwdSm80ILi2ELi2EN4cute5tupleIJNS5_1CILi64EEENS7_ILi128EEES8_EEENS_6half_tEfNS_4arch4Sm80ELb0ELb0ELb1ELb1ELb1ELb0ELb0ELb0ELi2ELi2ELi4ELi2ELb1EEENS1_21CollectiveEpilogueBwdISA_SB_SD_Li256ELb1ELb0ELi2EEENS1_19SingleTileSchedulerILb1ELb0ELb0ELi128EEEEEEEEEvNT_6ParamsE,"a",@progbits
	.sectionflags	@""
	.align	4
.nv.constant0._ZN7cutlass13device_kernelIN5flash19enable_sm80_to_sm89INS1_16FlashAttnBwdSm80INS1_25CollectiveMainloopBwdSm80ILi2ELi2EN4cute5tupleIJNS5_1CILi64EEENS7_ILi128EEES8_EEENS_6half_tEfNS_4arch4Sm80ELb0ELb0ELb1ELb1ELb1ELb0ELb0ELb0ELi2ELi2ELi4ELi2ELb1EEENS1_21CollectiveEpilogueBwdISA_SB_SD_Li256ELb1ELb0ELi2EEENS1_19SingleTileSchedulerILb1ELb0ELb0ELi128EEEEEEEEEvNT_6ParamsE:
	.zero		1152


//--------------------- .nv.constant0._ZN7cutlass13device_kernelIN5flash19enable_sm80_to_sm89INS1_16FlashAttnBwdSm80INS1_25CollectiveMainloopBwdSm80ILi2ELi2EN4cute5tupleIJNS5_1CILi64EEENS7_ILi128EEES8_EEENS_6half_tEfNS_4arch4Sm80ELb0ELb0ELb1ELb1ELb0ELb0ELb0ELb0ELi2ELi2ELi4ELi2ELb1EEENS1_24CollectiveEpilogueBwdGQAISA_fSD_Li256ELb1ELb0EEENS1_19SingleTileSchedulerILb1ELb0ELb0ELi128EEEEEEEEEvNT_6ParamsE --------------------------
	.section	.nv.constant0._ZN7cutlass13device_kernelIN5flash19enable_sm80_to_sm89INS1_16FlashAttnBwdSm80INS1_25CollectiveMainloopBwdSm80ILi2ELi2EN4cute5tupleIJNS5_1CILi64EEENS7_ILi128EEES8_EEENS_6half_tEfNS_4arch4Sm80ELb0ELb0ELb1ELb1ELb0ELb0ELb0ELb0ELi2ELi2ELi4ELi2ELb1EEENS1_24CollectiveEpilogueBwdGQAISA_fSD_Li256ELb1ELb0EEENS1_19SingleTileSchedulerILb1ELb0ELb0ELi128EEEEEEEEEvNT_6ParamsE,"a",@progbits
	.sectionflags	@""
	.align	4
.nv.constant0._ZN7cutlass13device_kernelIN5flash19enable_sm80_to_sm89INS1_16FlashAttnBwdSm80INS1_25CollectiveMainloopBwdSm80ILi2ELi2EN4cute5tupleIJNS5_1CILi64EEENS7_ILi128EEES8_EEENS_6half_tEfNS_4arch4Sm80ELb0ELb0ELb1ELb1ELb0ELb0ELb0ELb0ELi2ELi2ELi4ELi2ELb1EEENS1_24CollectiveEpilogueBwdGQAISA_fSD_Li256ELb1ELb0EEENS1_19SingleTileSchedulerILb1ELb0ELb0ELi128EEEEEEEEEvNT_6ParamsE:
	.zero		1160


//--------------------- .nv.constant0._ZN7cutlass13device_kernelIN5flash19enable_sm80_to_sm89INS1_16FlashAttnBwdSm80INS1_25CollectiveMainloopBwdSm80ILi2ELi2EN4cute5tupleIJNS5_1CILi64EEENS7_ILi128EEES8_EEENS_6half_tEfNS_4arch4Sm80ELb0ELb0ELb1ELb1ELb1ELb0ELb0ELb0ELi2ELi2ELi4ELi2ELb1EEENS1_24CollectiveEpilogueBwdGQAISA_fSD_Li256ELb1ELb1EEENS1_19SingleTileSchedulerILb1ELb0ELb0ELi128EEEEEEEEEvNT_6ParamsE --------------------------
	.section	.nv.constant0._ZN7cutlass13device_kernelIN5flash19enable_sm80_to_sm89INS1_16FlashAttnBwdSm80INS1_25CollectiveMainloopBwdSm80ILi2ELi2EN4cute5tupleIJNS5_1CILi64EEENS7_ILi128EEES8_EEENS_6half_tEfNS_4arch4Sm80ELb0ELb0ELb1ELb1ELb1ELb0ELb0ELb0ELi2ELi2ELi4ELi2ELb1EEENS1_24CollectiveEpilogueBwdGQAISA_fSD_Li256ELb1ELb1EEENS1_19SingleTileSchedulerILb1ELb0ELb0ELi128EEEEEEEEEvNT_6ParamsE,"a",@progbits
	.sectionflags	@""
	.align	4
.nv.constant0._ZN7cutlass13device_kernelIN5flash19enable_sm80_to_sm89INS1_16FlashAttnBwdSm80INS1_25CollectiveMainloopBwdSm80ILi2ELi2EN4cute5tupleIJNS5_1CILi64EEENS7_ILi128EEES8_EEENS_6half_tEfNS_4arch4Sm80ELb0ELb0ELb1ELb1ELb1ELb0ELb0ELb0ELi2ELi2ELi4ELi2ELb1EEENS1_24CollectiveEpilogueBwdGQAISA_fSD_Li256ELb1ELb1EEENS1_19SingleTileSchedulerILb1ELb0ELb0ELi128EEEEEEEEEvNT_6ParamsE:
	.zero		1160


//--------------------- .nv.constant0._ZN7cutlass13device_kernelIN5flash19enable_sm80_to_sm89INS1_16FlashAttnBwdSm80INS1_25CollectiveMainloopBwdSm80ILi2ELi2EN4cute5tupleIJNS5_1CILi64EEENS7_ILi128EEES8_EEENS_6half_tEfNS_4arch4Sm80ELb0ELb1ELb1ELb0ELb0ELb0ELb0ELb0ELi2ELi2ELi4ELi2ELb1EEENS1_21CollectiveEpilogueBwdISA_SB_SD_Li256ELb0ELb0ELi2EEENS1_19SingleTileSchedulerILb0ELb0ELb0ELi128EEEEEEEEEvNT_6ParamsE --------------------------
	.section	.nv.constant0._ZN7cutlass13device_kernelIN5flash19enable_sm80_to_sm89INS1_16FlashAttnBwdSm80INS1_25CollectiveMainloopBwdSm80ILi2ELi2EN4cute5tupleIJNS5_1CILi64EEENS7_ILi128EEES8_EEENS_6half_tEfNS_4arch4Sm80ELb0ELb1ELb1ELb0ELb0ELb0ELb0ELb0ELi2ELi2ELi4ELi2ELb1EEENS1_21CollectiveEpilogueBwdISA_SB_SD_Li256ELb0ELb0ELi2EEENS1_19SingleTileSchedulerILb0ELb0ELb0ELi128EEEEEEEEEvNT_6ParamsE,"a",@progbits
	.sectionflags	@""
	.align	4
.nv.constant0._ZN7cutlass13device_kernelIN5flash19enable_sm80_to_sm89INS1_16FlashAttnBwdSm80INS1_25CollectiveMainloopBwdSm80ILi2ELi2EN4cute5tupleIJNS5_1CILi64EEENS7_ILi128EEES8_EEENS_6half_tEfNS_4arch4Sm80ELb0ELb1ELb1ELb0ELb0ELb0ELb0ELb0ELi2ELi2ELi4ELi2ELb1EEENS1_21CollectiveEpilogueBwdISA_SB_SD_Li256ELb0ELb0ELi2EEENS1_19SingleTileSchedulerILb0ELb0ELb0ELi128EEEEEEEEEvNT_6ParamsE:
	.zero		1152


//--------------------- .nv.constant0._ZN7cutlass13device_kernelIN5flash19enable_sm80_to_sm89INS1_16FlashAttnBwdSm80INS1_25CollectiveMainloopBwdSm80ILi2ELi2EN4cute5tupleIJNS5_1CILi64EEENS7_ILi128EEES8_EEENS_6half_tEfNS_4arch4Sm80ELb0ELb1ELb1ELb0ELb1ELb0ELb0ELb0ELi2ELi2ELi4ELi2ELb1EEENS1_21CollectiveEpilogueBwdISA_SB_SD_Li256ELb0ELb0ELi2EEENS1_19SingleTileSchedulerILb0ELb0ELb0ELi128EEEEEEEEEvNT_6ParamsE --------------------------
	.section	.nv.constant0._ZN7cutlass13device_kernelIN5flash19enable_sm80_to_sm89INS1_16FlashAttnBwdSm80INS1_25CollectiveMainloopBwdSm80ILi2ELi2EN4cute5tupleIJNS5_1CILi64EEENS7_ILi128EEES8_EEENS_6half_tEfNS_4arch4Sm80ELb0ELb1ELb1ELb0ELb1ELb0ELb0ELb0ELi2ELi2ELi4ELi2ELb1EEENS1_21CollectiveEpilogueBwdISA_SB_SD_Li256ELb0ELb0ELi2EEENS1_19SingleTileSchedulerILb0ELb0ELb0ELi128EEEEEEEEEvNT_6ParamsE,"a",@progbits
	.sectionflags	@""
	.align	4
.nv.constant0._ZN7cutlass13device_kernelIN5flash19enable_sm80_to_sm89INS1_16FlashAttnBwdSm80INS1_25CollectiveMainloopBwdSm80ILi2ELi2EN4cute5tupleIJNS5_1CILi64EEENS7_ILi128EEES8_EEENS_6half_tEfNS_4arch4Sm80ELb0ELb1ELb1ELb0ELb1ELb0ELb0ELb0ELi2ELi2ELi4ELi2ELb1EEENS1_21CollectiveEpilogueBwdISA_SB_SD_Li256ELb0ELb0ELi2EEENS1_19SingleTileSchedulerILb0ELb0ELb0ELi128EEEEEEEEEvNT_6ParamsE:
	.zero		1152


//--------------------- .nv.constant0._ZN7cutlass13device_kernelIN5flash19enable_sm80_to_sm89INS1_16FlashAttnBwdSm80INS1_25CollectiveMainloopBwdSm80ILi2ELi2EN4cute5tupleIJNS5_1CILi64EEENS7_ILi128EEES8_EEENS_6half_tEfNS_4arch4Sm80ELb0ELb1ELb1ELb0ELb0ELb0ELb0ELb0ELi2ELi2ELi4ELi2ELb1EEENS1_24CollectiveEpilogueBwdGQAISA_fSD_Li256ELb0ELb0EEENS1_19SingleTileSchedulerILb0ELb0ELb0ELi128EEEEEEEEEvNT_6ParamsE --------------------------
	.section	.nv.constant0._ZN7cutlass13device_kernelIN5flash19enable_sm80_to_sm89INS1_16FlashAttnBwdSm80INS1_25CollectiveMainloopBwdSm80ILi2ELi2EN4cute5tupleIJNS5_1CILi64EEENS7_ILi128EEES8_EEENS_6half_tEfNS_4arch4Sm80ELb0ELb1ELb1ELb0ELb0ELb0ELb0ELb0ELi2ELi2ELi4ELi2ELb1EEENS1_24CollectiveEpilogueBwdGQAISA_fSD_Li256ELb0ELb0EEENS1_19SingleTileSchedulerILb0ELb0ELb0ELi128EEEEEEEEEvNT_6ParamsE,"a",@progbits
	.sectionflags	@""
	.align	4
.nv.constant0._ZN7cutlass13device_kernelIN5flash19enable_sm80_to_sm89INS1_16FlashAttnBwdSm80INS1_25CollectiveMainloopBwdSm80ILi2ELi2EN4cute5tupleIJNS5_1CILi64EEENS7_ILi128EEES8_EEENS_6half_tEfNS_4arch4Sm80ELb0ELb1ELb1ELb0ELb0ELb0ELb0ELb0ELi2ELi2ELi4ELi2ELb1EEENS1_24CollectiveEpilogueBwdGQAISA_fSD_Li256ELb0ELb0EEENS1_19SingleTileSchedulerILb0ELb0ELb0ELi128EEEEEEEEEvNT_6ParamsE:
	.zero		1160


//--------------------- .nv.constant0._ZN7cutlass13device_kernelIN5flash19enable_sm80_to_sm89INS1_16FlashAttnBwdSm80INS1_25CollectiveMainloopBwdSm80ILi2ELi2EN4cute5tupleIJNS5_1CILi64EEENS7_ILi128EEES8_EEENS_6half_tEfNS_4arch4Sm80ELb0ELb1ELb1ELb0ELb1ELb0ELb0ELb0ELi2ELi2ELi4ELi2ELb1EEENS1_24CollectiveEpilogueBwdGQAISA_fSD_Li256ELb0ELb1EEENS1_19SingleTileSchedulerILb0ELb0ELb0ELi128EEEEEEEEEvNT_6ParamsE --------------------------
	.section	.nv.constant0._ZN7cutlass13device_kernelIN5flash19enable_sm80_to_sm89INS1_16FlashAttnBwdSm80INS1_25CollectiveMainloopBwdSm80ILi2ELi2EN4cute5tupleIJNS5_1CILi64EEENS7_ILi128EEES8_EEENS_6half_tEfNS_4arch4Sm80ELb0ELb1ELb1ELb0ELb1ELb0ELb0ELb0ELi2ELi2ELi4ELi2ELb1EEENS1_24CollectiveEpilogueBwdGQAISA_fSD_Li256ELb0ELb1EEENS1_19SingleTileSchedulerILb0ELb0ELb0ELi128EEEEEEEEEvNT_6ParamsE,"a",@progbits
	.sectionflags	@""
	.align	4
.nv.constant0._ZN7cutlass13device_kernelIN5flash19enable_sm80_to_sm89INS1_16FlashAttnBwdSm80INS1_25CollectiveMainloopBwdSm80ILi2ELi2EN4cute5tupleIJNS5_1CILi64EEENS7_ILi128EEES8_EEENS_6half_tEfNS_4arch4Sm80ELb0ELb1ELb1ELb0ELb1ELb0ELb0ELb0ELi2ELi2ELi4ELi2ELb1EEENS1_24CollectiveEpilogueBwdGQAISA_fSD_Li256ELb0ELb1EEENS1_19SingleTileSchedulerILb0ELb0ELb0ELi128EEEEEEEEEvNT_6ParamsE:
	.zero		1160


//--------------------- .nv.constant0._ZN7cutlass13device_kernelIN5flash19enable_sm80_to_sm89INS1_16FlashAttnBwdSm80INS1_25CollectiveMainloopBwdSm80ILi2ELi2EN4cute5tupleIJNS5_1CILi64EEENS7_ILi128EEES8_EEENS_6half_tEfNS_4arch4Sm80ELb0ELb1ELb1ELb1ELb0ELb0ELb0ELb0ELi2ELi2ELi4ELi2ELb1EEENS1_21CollectiveEpilogueBwdISA_SB_SD_Li256ELb1ELb0ELi2EEENS1_19SingleTileSchedulerILb1ELb0ELb0ELi128EEEEEEEEEvNT_6ParamsE --------------------------
	.section	.nv.constant0._ZN7cutlass13device_kernelIN5flash19enable_sm80_to_sm89INS1_16FlashAttnBwdSm80INS1_25CollectiveMainloopBwdSm80ILi2ELi2EN4cute5tupleIJNS5_1CILi64EEENS7_ILi128EEES8_EEENS_6half_tEfNS_4arch4Sm80ELb0ELb1ELb1ELb1ELb0ELb0ELb0ELb0ELi2ELi2ELi4ELi2ELb1EEENS1_21CollectiveEpilogueBwdISA_SB_SD_Li256ELb1ELb0ELi2EEENS1_19SingleTileSchedulerILb1ELb0ELb0ELi128EEEEEEEEEvNT_6ParamsE,"a",@progbits
	.sectionflags	@""
	.align	4
.nv.constant0._ZN7cutlass13device_kernelIN5flash19enable_sm80_to_sm89INS1_16FlashAttnBwdSm80INS1_25CollectiveMainloopBwdSm80ILi2ELi2EN4cute5tupleIJNS5_1CILi64EEENS7_ILi128EEES8_EEENS_6half_tEfNS_4arch4Sm80ELb0ELb1ELb1ELb1ELb0ELb0ELb0ELb0ELi2ELi2ELi4ELi2ELb1EEENS1_21CollectiveEpilogueBwdISA_SB_SD_Li256ELb1ELb0ELi2EEENS1_19SingleTileSchedulerILb1ELb0ELb0ELi128EEEEEEEEEvNT_6ParamsE:
	.zero		1152


//--------------------- .nv.constant0._ZN7cutlass13device_kernelIN5flash19enable_sm80_to_sm89INS1_16FlashAttnBwdSm80INS1_25CollectiveMainloopBwdSm80ILi2ELi2EN4cute5tupleIJNS5_1CILi64EEENS7_ILi128EEES8_EEENS_6half_tEfNS_4arch4Sm80ELb0ELb1ELb1ELb1ELb1ELb0ELb0ELb0ELi2ELi2ELi4ELi2ELb1EEENS1_21CollectiveEpilogueBwdISA_SB_SD_Li256ELb1ELb0ELi2EEENS1_19SingleTileSchedulerILb1ELb0ELb0ELi128EEEEEEEEEvNT_6ParamsE --------------------------
	.section	.nv.constant0._ZN7cutlass13device_kernelIN5flash19enable_sm80_to_sm89INS1_16FlashAttnBwdSm80INS1_25CollectiveMainloopBwdSm80ILi2ELi2EN4cute5tupleIJNS5_1CILi64EEENS7_ILi128EEES8_EEENS_6half_tEfNS_4arch4Sm80ELb0ELb1ELb1ELb1ELb1ELb0ELb0ELb0ELi2ELi2ELi4ELi2ELb1EEENS1_21CollectiveEpilogueBwdISA_SB_SD_Li256ELb1ELb0ELi2EEENS1_19SingleTileSchedulerILb1ELb0ELb0ELi128EEEEEEEEEvNT_6ParamsE,"a",@progbits
	.sectionflags	@""
	.align	4
.nv.constant0._ZN7cutlass13device_kernelIN5flash19enable_sm80_to_sm89INS1_16FlashAttnBwdSm80INS1_25CollectiveMainloopBwdSm80ILi2ELi2EN4cute5tupleIJNS5_1CILi64EEENS7_ILi128EEES8_EEENS_6half_tEfNS_4arch4Sm80ELb0ELb1ELb1ELb1ELb1ELb0ELb0ELb0ELi2ELi2ELi4ELi2ELb1EEENS1_21CollectiveEpilogueBwdISA_SB_SD_Li256ELb1ELb0ELi2EEENS1_19SingleTileSchedulerILb1ELb0ELb0ELi128EEEEEEEEEvNT_6ParamsE:
	.zero		1152


//--------------------- .nv.constant0._ZN7cutlass13device_kernelIN5flash19enable_sm80_to_sm89INS1_16FlashAttnBwdSm80INS1_25CollectiveMainloopBwdSm80ILi2ELi2EN4cute5tupleIJNS5_1CILi64EEENS7_ILi128EEES8_EEENS_6half_tEfNS_4arch4Sm80ELb0ELb1ELb1ELb1ELb0ELb0ELb0ELb0ELi2ELi2ELi4ELi2ELb1EEENS1_24CollectiveEpilogueBwdGQAISA_fSD_Li256ELb1ELb0EEENS1_19SingleTileSchedulerILb1ELb0ELb0ELi128EEEEEEEEEvNT_6ParamsE --------------------------
	.section	.nv.constant0._ZN7cutlass13device_kernelIN5flash19enable_sm80_to_sm89INS1_16FlashAttnBwdSm80INS1_25CollectiveMainloopBwdSm80ILi2ELi2EN4cute5tupleIJNS5_1CILi64EEENS7_ILi128EEES8_EEENS_6half_tEfNS_4arch4Sm80ELb0ELb1ELb1ELb1ELb0ELb0ELb0ELb0ELi2ELi2ELi4ELi2ELb1EEENS1_24CollectiveEpilogueBwdGQAISA_fSD_Li256ELb1ELb0EEENS1_19SingleTileSchedulerILb1ELb0ELb0ELi128EEEEEEEEEvNT_6ParamsE,"a",@progbits
	.sectionflags	@""
	.align	4
.nv.constant0._ZN7cutlass13device_kernelIN5flash19enable_sm80_to_sm89INS1_16FlashAttnBwdSm80INS1_25CollectiveMainloopBwdSm80ILi2ELi2EN4cute5tupleIJNS5_1CILi64EEENS7_ILi128EEES8_EEENS_6half_tEfNS_4arch4Sm80ELb0ELb1ELb1ELb1ELb0ELb0ELb0ELb0ELi2ELi2ELi4ELi2ELb1EEENS1_24CollectiveEpilogueBwdGQAISA_fSD_Li256ELb1ELb0EEENS1_19SingleTileSchedulerILb1ELb0ELb0ELi128EEEEEEEEEvNT_6ParamsE:
	.zero		1160


//--------------------- .nv.constant0._ZN7cutlass13device_kernelIN5flash19enable_sm80_to_sm89INS1_16FlashAttnBwdSm80INS1_25CollectiveMainloopBwdSm80ILi2ELi2EN4cute5tupleIJNS5_1CILi64EEENS7_ILi128EEES8_EEENS_6half_tEfNS_4arch4Sm80ELb0ELb1ELb1ELb1ELb1ELb0ELb0ELb0ELi2ELi2ELi4ELi2ELb1EEENS1_24CollectiveEpilogueBwdGQAISA_fSD_Li256ELb1ELb1EEENS1_19SingleTileSchedulerILb1ELb0ELb0ELi128EEEEEEEEEvNT_6ParamsE --------------------------
	.section	.nv.constant0._ZN7cutlass13device_kernelIN5flash19enable_sm80_to_sm89INS1_16FlashAttnBwdSm80INS1_25CollectiveMainloopBwdSm80ILi2ELi2EN4cute5tupleIJNS5_1CILi64EEENS7_ILi128EEES8_EEENS_6half_tEfNS_4arch4Sm80ELb0ELb1ELb1ELb1ELb1ELb0ELb0ELb0ELi2ELi2ELi4ELi2ELb1EEENS1_24CollectiveEpilogueBwdGQAISA_fSD_Li256ELb1ELb1EEENS1_19SingleTileSchedulerILb1ELb0ELb0ELi128EEEEEEEEEvNT_6ParamsE,"a",@progbits
	.sectionflags	@""
	.align	4
.nv.constant0._ZN7cutlass13device_kernelIN5flash19enable_sm80_to_sm89INS1_16FlashAttnBwdSm80INS1_25CollectiveMainloopBwdSm80ILi2ELi2EN4cute5tupleIJNS5_1CILi64EEENS7_ILi128EEES8_EEENS_6half_tEfNS_4arch4Sm80ELb0ELb1ELb1ELb1ELb1ELb0ELb0ELb0ELi2ELi2ELi4ELi2ELb1EEENS1_24CollectiveEpilogueBwdGQAISA_fSD_Li256ELb1ELb1EEENS1_19SingleTileSchedulerILb1ELb0ELb0ELi128EEEEEEEEEvNT_6ParamsE:
	.zero		1160


//--------------------- .nv.constant0._ZN7cutlass13device_kernelIN5flash19enable_sm80_to_sm89INS1_16FlashAttnBwdSm80INS1_25CollectiveMainloopBwdSm80ILi2ELi2EN4cute5tupleIJNS5_1CILi64EEENS7_ILi128EEES8_EEENS_6half_tEfNS_4arch4Sm80ELb1ELb0ELb1ELb0ELb0ELb0ELb0ELb0ELi2ELi2ELi4ELi2ELb1EEENS1_21CollectiveEpilogueBwdISA_SB_SD_Li256ELb0ELb0ELi2EEENS1_25SingleTileBwdLPTSchedulerILb0ELi128ELb0EEEEEEEEEvNT_6ParamsE --------------------------
	.section	.nv.constant0._ZN7cutlass13device_kernelIN5flash19enable_sm80_to_sm89INS1_16FlashAttnBwdSm80INS1_25CollectiveMainloopBwdSm80ILi2ELi2EN4cute5tupleIJNS5_1CILi64EEENS7_ILi128EEES8_EEENS_6half_tEfNS_4arch4Sm80ELb1ELb0ELb1ELb0ELb0ELb0ELb0ELb0ELi2ELi2ELi4ELi2ELb1EEENS1_21CollectiveEpilogueBwdISA_SB_SD_Li256ELb0ELb0ELi2EEENS1_25SingleTileBwdLPTSchedulerILb0ELi128ELb0EEEEEEEEEvNT_6ParamsE,"a",@progbits
	.sectionflags	@""
	.align	4
.nv.constant0._ZN7cutlass13device_kernelIN5flash19enable_sm80_to_sm89INS1_16FlashAttnBwdSm80INS1_25CollectiveMainloopBwdSm80ILi2ELi2EN4cute5tupleIJNS5_1CILi64EEENS7_ILi128EEES8_EEENS_6half_tEfNS_4arch4Sm80ELb1ELb0ELb1ELb0ELb0ELb0ELb0ELb0ELi2ELi2ELi4ELi2ELb1EEENS1_21CollectiveEpilogueBwdISA_SB_SD_Li256ELb0ELb0ELi2EEENS1_25SingleTileBwdLPTSchedulerILb0ELi128ELb0EEEEEEEEEvNT_6ParamsE:
	.zero		1176


//--------------------- .nv.constant0._ZN7cutlass13device_kernelIN5flash19enable_sm80_to_sm89INS1_16FlashAttnBwdSm80INS1_25CollectiveMainloopBwdSm80ILi2ELi2EN4cute5tupleIJNS5_1CILi64EEENS7_ILi128EEES8_EEENS_6half_tEfNS_4arch4Sm80ELb1ELb0ELb1ELb0ELb1ELb0ELb0ELb0ELi2ELi2ELi4ELi2ELb1EEENS1_21CollectiveEpilogueBwdISA_SB_SD_Li256ELb0ELb0ELi2EEENS1_25SingleTileBwdLPTSchedulerILb0ELi128ELb1EEEEEEEEEvNT_6ParamsE --------------------------
	.section	.nv.constant0._ZN7cutlass13device_kernelIN5flash19enable_sm80_to_sm89INS1_16FlashAttnBwdSm80INS1_25CollectiveMainloopBwdSm80ILi2ELi2EN4cute5tupleIJNS5_1CILi64EEENS7_ILi128EEES8_EEENS_6half_tEfNS_4arch4Sm80ELb1ELb0ELb1ELb0ELb1ELb0ELb0ELb0ELi2ELi2ELi4ELi2ELb1EEENS1_21CollectiveEpilogueBwdISA_SB_SD_Li256ELb0ELb0ELi2EEENS1_25SingleTileBwdLPTSchedulerILb0ELi128ELb1EEEEEEEEEvNT_6ParamsE,"a",@progbits
	.sectionflags	@""
	.align	4
.nv.constant0._ZN7cutlass13device_kernelIN5flash19enable_sm80_to_sm89INS1_16FlashAttnBwdSm80INS1_25CollectiveMainloopBwdSm80ILi2ELi2EN4cute5tupleIJNS5_1CILi64EEENS7_ILi128EEES8_EEENS_6half_tEfNS_4arch4Sm80ELb1ELb0ELb1ELb0ELb1ELb0ELb0ELb0ELi2ELi2ELi4ELi2ELb1EEENS1_21CollectiveEpilogueBwdISA_SB_SD_Li256ELb0ELb0ELi2EEENS1_25SingleTileBwdLPTSchedulerILb0ELi128ELb1EEEEEEEEEvNT_6ParamsE:
	.zero		1176


//--------------------- .nv.constant0._ZN7cutlass13device_kernelIN5flash19enable_sm80_to_sm89INS1_16FlashAttnBwdSm80INS1_25CollectiveMainloopBwdSm80ILi2ELi2EN4cute5tupleIJNS5_1CILi64EEENS7_ILi128EEES8_EEENS_6half_tEfNS_4arch4Sm80ELb1ELb0ELb1ELb0ELb0ELb0ELb0ELb0ELi2ELi2ELi4ELi2ELb1EEENS1_24CollectiveEpilogueBwdGQAISA_fSD_Li256ELb0ELb0EEENS1_25SingleTileBwdLPTSchedulerILb0ELi128ELb0EEEEEEEEEvNT_6ParamsE --------------------------
	.section	.nv.constant0._ZN7cutlass13device_kernelIN5flash19enable_sm80_to_sm89INS1_16FlashAttnBwdSm80INS1_25CollectiveMainloopBwdSm80ILi2ELi2EN4cute5tupleIJNS5_1CILi64EEENS7_ILi128EEES8_EEENS_6half_tEfNS_4arch4Sm80ELb1ELb0ELb1ELb0ELb0ELb0ELb0ELb0ELi2ELi2ELi4ELi2ELb1EEENS1_24CollectiveEpilogueBwdGQAISA_fSD_Li256ELb0ELb0EEENS1_25SingleTileBwdLPTSchedulerILb0ELi128ELb0EEEEEEEEEvNT_6ParamsE,"a",@progbits
	.sectionflags	@""
	.align	4
.nv.constant0._ZN7cutlass13device_kernelIN5flash19enable_sm80_to_sm89INS1_16FlashAttnBwdSm80INS1_25CollectiveMainloopBwdSm80ILi2ELi2EN4cute5tupleIJNS5_1CILi64EEENS7_ILi128EEES8_EEENS_6half_tEfNS_4arch4Sm80ELb1ELb0ELb1ELb0ELb0ELb0ELb0ELb0ELi2ELi2ELi4ELi2ELb1EEENS1_24CollectiveEpilogueBwdGQAISA_fSD_Li256ELb0ELb0EEENS1_25SingleTileBwdLPTSchedulerILb0ELi128ELb0EEEEEEEEEvNT_6ParamsE:
	.zero		1184


//--------------------- .nv.constant0._ZN7cutlass13device_kernelIN5flash19enable_sm80_to_sm89INS1_16FlashAttnBwdSm80INS1_25CollectiveMainloopBwdSm80ILi2ELi2EN4cute5tupleIJNS5_1CILi64EEENS7_ILi128EEES8_EEENS_6half_tEfNS_4arch4Sm80ELb1ELb0ELb1ELb0ELb1ELb0ELb0ELb0ELi2ELi2ELi4ELi2ELb1EEENS1_24CollectiveEpilogueBwdGQAISA_fSD_Li256ELb0ELb1EEENS1_25SingleTileBwdLPTSchedulerILb0ELi128ELb1EEEEEEEEEvNT_6ParamsE --------------------------
	.section	.nv.constant0._ZN7cutlass13device_kernelIN5flash19enable_sm80_to_sm89INS1_16FlashAttnBwdSm80INS1_25CollectiveMainloopBwdSm80ILi2ELi2EN4cute5tupleIJNS5_1CILi64EEENS7_ILi128EEES8_EEENS_6half_tEfNS_4arch4Sm80ELb1ELb0ELb1ELb0ELb1ELb0ELb0ELb0ELi2ELi2ELi4ELi2ELb1EEENS1_24CollectiveEpilogueBwdGQAISA_fSD_Li256ELb0ELb1EEENS1_25SingleTileBwdLPTSchedulerILb0ELi128ELb1EEEEEEEEEvNT_6ParamsE,"a",@progbits
	.sectionflags	@""
	.align	4
.nv.constant0._ZN7cutlass13device_kernelIN5flash19enable_sm80_to_sm89INS1_16FlashAttnBwdSm80INS1_25CollectiveMainloopBwdSm80ILi2ELi2EN4cute5tupleIJNS5_1CILi64EEENS7_ILi128EEES8_EEENS_6half_tEfNS_4arch4Sm80ELb1ELb0ELb1ELb0ELb1ELb0ELb0ELb0ELi2ELi2ELi4ELi2ELb1EEENS1_24CollectiveEpilogueBwdGQAISA_fSD_Li256ELb0ELb1EEENS1_25SingleTileBwdLPTSchedulerILb0ELi128ELb1EEEEEEEEEvNT_6ParamsE:
	.zero		1184


//--------------------- .nv.constant0._ZN7cutlass13device_kernelIN5flash22FlashAttnBwdPreprocessIN4cute5tupleIJNS3_1CILi64EEES6_EEENS_6half_tEfNS_4arch4Sm80ELb1ELb0EEEEEvNT_6ParamsE --------------------------
	.section	.nv.constant0._ZN7cutlass13device_kernelIN5flash22FlashAttnBwdPreprocessIN4cute5tupleIJNS3_1CILi64EEES6_EEENS_6half_tEfNS_4arch4Sm80ELb1ELb0EEEEEvNT_6ParamsE,"a",@progbits
	.sectionflags	@""
	.align	4
.nv.constant0._ZN7cutlass13device_kernelIN5flash22FlashAttnBwdPreprocessIN4cute5tupleIJNS3_1CILi64EEES6_EEENS_6half_tEfNS_4arch4Sm80ELb1ELb0EEEEEvNT_6ParamsE:
	.zero		768


//--------------------- .nv.constant0._ZN7cutlass13device_kernelIN5flash19enable_sm80_to_sm89INS1_16FlashAttnBwdSm80INS1_25CollectiveMainloopBwdSm80ILi2ELi2EN4cute5tupleIJNS5_1CILi64EEENS7_ILi128EEES8_EEENS_6half_tEfNS_4arch4Sm80ELb1ELb0ELb1ELb1ELb0ELb0ELb0ELb0ELi2ELi2ELi4ELi2ELb1EEENS1_21CollectiveEpilogueBwdISA_SB_SD_Li256ELb1ELb0ELi2EEENS1_25SingleTileBwdLPTSchedulerILb1ELi128ELb0EEEEEEEEEvNT_6ParamsE --------------------------
	.section	.nv.constant0._ZN7cutlass13device_kernelIN5flash19enable_sm80_to_sm89INS1_16FlashAttnBwdSm80INS1_25CollectiveMainloopBwdSm80ILi2ELi2EN4cute5tupleIJNS5_1CILi64EEENS7_ILi128EEES8_EEENS_6half_tEfNS_4arch4Sm80ELb1ELb0ELb1ELb1ELb0ELb0ELb0ELb0ELi2ELi2ELi4ELi2ELb1EEENS1_21CollectiveEpilogueBwdISA_SB_SD_Li256ELb1ELb0ELi2EEENS1_25SingleTileBwdLPTSchedulerILb1ELi128ELb0EEEEEEEEEvNT_6ParamsE,"a",@progbits
	.sectionflags	@""
	.align	4
.nv.constant0._ZN7cutlass13device_kernelIN5flash19enable_sm80_to_sm89INS1_16FlashAttnBwdSm80INS1_25CollectiveMainloopBwdSm80ILi2ELi2EN4cute5tupleIJNS5_1CILi64EEENS7_ILi128EEES8_EEENS_6half_tEfNS_4arch4Sm80ELb1ELb0ELb1ELb1ELb0ELb0ELb0ELb0ELi2ELi2ELi4ELi2ELb1EEENS1_21CollectiveEpilogueBwdISA_SB_SD_Li256ELb1ELb0ELi2EEENS1_25SingleTileBwdLPTSchedulerILb1ELi128ELb0EEEEEEEEEvNT_6ParamsE:
	.zero		1176


//--------------------- .nv.constant0._ZN7cutlass13device_kernelIN5flash19enable_sm80_to_sm89INS1_16FlashAttnBwdSm80INS1_25CollectiveMainloopBwdSm80ILi2ELi2EN4cute5tupleIJNS5_1CILi64EEENS7_ILi128EEES8_EEENS_6half_tEfNS_4arch4Sm80ELb1ELb0ELb1ELb1ELb1ELb0ELb0ELb0ELi2ELi2ELi4ELi2ELb1EEENS1_21CollectiveEpilogueBwdISA_SB_SD_Li256ELb1ELb0ELi2EEENS1_25SingleTileBwdLPTSchedulerILb1ELi128ELb1EEEEEEEEEvNT_6ParamsE --------------------------
	.section	.nv.constant0._ZN7cutlass13device_kernelIN5flash19enable_sm80_to_sm89INS1_16FlashAttnBwdSm80INS1_25CollectiveMainloopBwdSm80ILi2ELi2EN4cute5tupleIJNS5_1CILi64EEENS7_ILi128EEES8_EEENS_6half_tEfNS_4arch4Sm80ELb1ELb0ELb1ELb1ELb1ELb0ELb0ELb0ELi2ELi2ELi4ELi2ELb1EEENS1_21CollectiveEpilogueBwdISA_SB_SD_Li256ELb1ELb0ELi2EEENS1_25SingleTileBwdLPTSchedulerILb1ELi128ELb1EEEEEEEEEvNT_6ParamsE,"a",@progbits
	.sectionflags	@""
	.align	4
.nv.constant0._ZN7cutlass13device_kernelIN5flash19enable_sm80_to_sm89INS1_16FlashAttnBwdSm80INS1_25CollectiveMainloopBwdSm80ILi2ELi2EN4cute5tupleIJNS5_1CILi64EEENS7_ILi128EEES8_EEENS_6half_tEfNS_4arch4Sm80ELb1ELb0ELb1ELb1ELb1ELb0ELb0ELb0ELi2ELi2ELi4ELi2ELb1EEENS1_21CollectiveEpilogueBwdISA_SB_SD_Li256ELb1ELb0ELi2EEENS1_25SingleTileBwdLPTSchedulerILb1ELi128ELb1EEEEEEEEEvNT_6ParamsE:
	.zero		1176


//--------------------- .nv.constant0._ZN7cutlass13device_kernelIN5flash19enable_sm80_to_sm89INS1_16FlashAttnBwdSm80INS1_25CollectiveMainloopBwdSm80ILi2ELi2EN4cute5tupleIJNS5_1CILi64EEENS7_ILi128EEES8_EEENS_6half_tEfNS_4arch4Sm80ELb1ELb0ELb1ELb1ELb0ELb0ELb0ELb0ELi2ELi2ELi4ELi2ELb1EEENS1_24CollectiveEpilogueBwdGQAISA_fSD_Li256ELb1ELb0EEENS1_25SingleTileBwdLPTSchedulerILb1ELi128ELb0EEEEEEEEEvNT_6ParamsE --------------------------
	.section	.nv.constant0._ZN7cutlass13device_kernelIN5flash19enable_sm80_to_sm89INS1_16FlashAttnBwdSm80INS1_25CollectiveMainloopBwdSm80ILi2ELi2EN4cute5tupleIJNS5_1CILi64EEENS7_ILi128EEES8_EEENS_6half_tEfNS_4arch4Sm80ELb1ELb0ELb1ELb1ELb0ELb0ELb0ELb0ELi2ELi2ELi4ELi2ELb1EEENS1_24CollectiveEpilogueBwdGQAISA_fSD_Li256ELb1ELb0EEENS1_25SingleTileBwdLPTSchedulerILb1ELi128ELb0EEEEEEEEEvNT_6ParamsE,"a",@progbits
	.sectionflags	@""
	.align	4
.nv.constant0._ZN7cutlass13device_kernelIN5flash19enable_sm80_to_sm89INS1_16FlashAttnBwdSm80INS1_25CollectiveMainloopBwdSm80ILi2ELi2EN4cute5tupleIJNS5_1CILi64EEENS7_ILi128EEES8_EEENS_6half_tEfNS_4arch4Sm80ELb1ELb0ELb1ELb1ELb0ELb0ELb0ELb0ELi2ELi2ELi4ELi2ELb1EEENS1_24CollectiveEpilogueBwdGQAISA_fSD_Li256ELb1ELb0EEENS1_25SingleTileBwdLPTSchedulerILb1ELi128ELb0EEEEEEEEEvNT_6ParamsE:
	.zero		1184


//--------------------- .nv.constant0._ZN7cutlass13device_kernelIN5flash32FlashAttnBwdPostprocessConvertdQIN4cute5tupleIJNS3_1CILi64EEES6_EEENS_6half_tEfNS_4arch4Sm80ELi256ENS3_8TiledMMAINS3_8MMA_AtomIJNS3_28SM80_16x8x16_F32F16F16F32_TNEEEENS3_6LayoutINS4_IJNS5_ILi2EEENS5_ILi4EEENS5_ILi1EEEEEENS4_IJSI_SG_NS5_ILi0EEEEEEEENS4_IJNS5_ILi32EEES6_NS5_ILi16EEEEEEEELb0EEEEEvNT_6ParamsE --------------------------
	.section	.nv.constant0._ZN7cutlass13device_kernelIN5flash32FlashAttnBwdPostprocessConvertdQIN4cute5tupleIJNS3_1CILi64EEES6_EEENS_6half_tEfNS_4arch4Sm80ELi256ENS3_8TiledMMAINS3_8MMA_AtomIJNS3_28SM80_16x8x16_F32F16F16F32_TNEEEENS3_6LayoutINS4_IJNS5_ILi2EEENS5_ILi4EEENS5_ILi1EEEEEENS4_IJSI_SG_NS5_ILi0EEEEEEEENS4_IJNS5_ILi32EEES6_NS5_ILi16EEEEEEEELb0EEEEEvNT_6ParamsE,"a",@progbits
	.sectionflags	@""
	.align	4
.nv.constant0._ZN7cutlass13device_kernelIN5flash32FlashAttnBwdPostprocessConvertdQIN4cute5tupleIJNS3_1CILi64EEES6_EEENS_6half_tEfNS_4arch4Sm80ELi256ENS3_8TiledMMAINS3_8MMA_AtomIJNS3_28SM80_16x8x16_F32F16F16F32_TNEEEENS3_6LayoutINS4_IJNS5_ILi2EEENS5_ILi4EEENS5_ILi1EEEEEENS4_IJSI_SG_NS5_ILi0EEEEEEEENS4_IJNS5_ILi32EEES6_NS5_ILi16EEEEEEEELb0EEEEEvNT_6ParamsE:
	.zero		640


//--------------------- .nv.constant0._ZN7cutlass13device_kernelIN5flash19enable_sm80_to_sm89INS1_16FlashAttnBwdSm80INS1_25CollectiveMainloopBwdSm80ILi2ELi2EN4cute5tupleIJNS5_1CILi64EEENS7_ILi128EEES8_EEENS_6half_tEfNS_4arch4Sm80ELb1ELb0ELb1ELb1ELb1ELb0ELb0ELb0ELi2ELi2ELi4ELi2ELb1EEENS1_24CollectiveEpilogueBwdGQAISA_fSD_Li256ELb1ELb1EEENS1_25SingleTileBwdLPTSchedulerILb1ELi128ELb1EEEEEEEEEvNT_6ParamsE --------------------------
	.section	.nv.constant0._ZN7cutlass13device_kernelIN5flash19enable_sm80_to_sm89INS1_16FlashAttnBwdSm80INS1_25CollectiveMainloopBwdSm80ILi2ELi2EN4cute5tupleIJNS5_1CILi64EEENS7_ILi128EEES8_EEENS_6half_tEfNS_4arch4Sm80ELb1ELb0ELb1ELb1ELb1ELb0ELb0ELb0ELi2ELi2ELi4ELi2ELb1EEENS1_24CollectiveEpilogueBwdGQAISA_fSD_Li256ELb1ELb1EEENS1_25SingleTileBwdLPTSchedulerILb1ELi128ELb1EEEEEEEEEvNT_6ParamsE,"a",@progbits
	.sectionflags	@""
	.align	4
.nv.constant0._ZN7cutlass13device_kernelIN5flash19enable_sm80_to_sm89INS1_16FlashAttnBwdSm80INS1_25CollectiveMainloopBwdSm80ILi2ELi2EN4cute5tupleIJNS5_1CILi64EEENS7_ILi128EEES8_EEENS_6half_tEfNS_4arch4Sm80ELb1ELb0ELb1ELb1ELb1ELb0ELb0ELb0ELi2ELi2ELi4ELi2ELb1EEENS1_24CollectiveEpilogueBwdGQAISA_fSD_Li256ELb1ELb1EEENS1_25SingleTileBwdLPTSchedulerILb1ELi128ELb1EEEEEEEEEvNT_6ParamsE:
	.zero		1184


//--------------------- .nv.constant0._ZN7cutlass13device_kernelIN5flash22FlashAttnBwdPreprocessIN4cute5tupleIJNS3_1CILi64EEES6_EEENS_6half_tEfNS_4arch4Sm80ELb1ELb1EEEEEvNT_6ParamsE --------------------------
	.section	.nv.constant0._ZN7cutlass13device_kernelIN5flash22FlashAttnBwdPreprocessIN4cute5tupleIJNS3_1CILi64EEES6_EEENS_6half_tEfNS_4arch4Sm80ELb1ELb1EEEEEvNT_6ParamsE,"a",@progbits
	.sectionflags	@""
	.align	4
.nv.constant0._ZN7cutlass13device_kernelIN5flash22FlashAttnBwdPreprocessIN4cute5tupleIJNS3_1CILi64EEES6_EEENS_6half_tEfNS_4arch4Sm80ELb1ELb1EEEEEvNT_6ParamsE:
	.zero		768


//--------------------- .nv.constant0._ZN7cutlass13device_kernelIN5flash19enable_sm80_to_sm89INS1_16FlashAttnBwdSm80INS1_25CollectiveMainloopBwdSm80ILi2ELi2EN4cute5tupleIJNS5_1CILi128EEES8_NS7_ILi64EEEEEENS_6half_tEfNS_4arch4Sm80ELb0ELb0ELb1ELb0ELb0ELb0ELb0ELb0ELi2ELi4ELi4ELi4ELb0EEENS1_21CollectiveEpilogueBwdISA_SB_SD_Li256ELb0ELb0ELi2EEENS1_19SingleTileSchedulerILb0ELb0ELb0ELi128EEEEEEEEEvNT_6ParamsE --------------------------
	.section	.nv.constant0._ZN7cutlass13device_kernelIN5flash19enable_sm80_to_sm89INS1_16FlashAttnBwdSm80INS1_25CollectiveMainloopBwdSm80ILi2ELi2EN4cute5tupleIJNS5_1CILi128EEES8_NS7_ILi64EEEEEENS_6half_tEfNS_4arch4Sm80ELb0ELb0ELb1ELb0ELb0ELb0ELb0ELb0ELi2ELi4ELi4ELi4ELb0EEENS1_21CollectiveEpilogueBwdISA_SB_SD_Li256ELb0ELb0ELi2EEENS1_19SingleTileSchedulerILb0ELb0ELb0ELi128EEEEEEEEEvNT_6ParamsE,"a",@progbits
	.sectionflags	@""
	.align	4
.nv.constant0._ZN7cutlass13device_kernelIN5flash19enable_sm80_to_sm89INS1_16FlashAttnBwdSm80INS1_25CollectiveMainloopBwdSm80ILi2ELi2EN4cute5tupleIJNS5_1CILi128EEES8_NS7_ILi64EEEEEENS_6half_tEfNS_4arch4Sm80ELb0ELb0ELb1ELb0ELb0ELb0ELb0ELb0ELi2ELi4ELi4ELi4ELb0EEENS1_21CollectiveEpilogueBwdISA_SB_SD_Li256ELb0ELb0ELi2EEENS1_19SingleTileSchedulerILb0ELb0ELb0ELi128EEEEEEEEEvNT_6ParamsE:
	.zero		1152


//--------------------- .nv.constant0._ZN7cutlass13device_kernelIN5flash19enable_sm80_to_sm89INS1_16FlashAttnBwdSm80INS1_25CollectiveMainloopBwdSm80ILi2ELi2EN4cute5tupleIJNS5_1CILi128EEES8_NS7_ILi64EEEEEENS_6half_tEfNS_4arch4Sm80ELb0ELb0ELb1ELb0ELb1ELb0ELb0ELb0ELi2ELi4ELi4ELi4ELb0EEENS1_21CollectiveEpilogueBwdISA_SB_SD_Li256ELb0ELb0ELi2EEENS1_19SingleTileSchedulerILb0ELb0ELb0ELi128EEEEEEEEEvNT_6ParamsE --------------------------
	.section	.nv.constant0._ZN7cutlass13device_kernelIN5flash19enable_sm80_to_sm89INS1_16FlashAttnBwdSm80INS1_25CollectiveMainloopBwdSm80ILi2ELi2EN4cute5tupleIJNS5_1CILi128EEES8_NS7_ILi64EEEEEENS_6half_tEfNS_4arch4Sm80ELb0ELb0ELb1ELb0ELb1ELb0ELb0ELb0ELi2ELi4ELi4ELi4ELb0EEENS1_21CollectiveEpilogueBwdISA_SB_SD_Li256ELb0ELb0ELi2EEENS1_19SingleTileSchedulerILb0ELb0ELb0ELi128EEEEEEEEEvNT_6ParamsE,"a",@progbits
	.sectionflags	@""
	.align	4
.nv.constant0._ZN7cutlass13device_kernelIN5flash19enable_sm80_to_sm89INS1_16FlashAttnBwdSm80INS1_25CollectiveMainloopBwdSm80ILi2ELi2EN4cute5tupleIJNS5_1CILi128EEES8_NS7_ILi64EEEEEENS_6half_tEfNS_4arch4Sm80ELb0ELb0ELb1ELb0ELb1ELb0ELb0ELb0ELi2ELi4ELi4ELi4ELb0EEENS1_21CollectiveEpilogueBwdISA_SB_SD_Li256ELb0ELb0ELi2EEENS1_19SingleTileSchedulerILb0ELb0ELb0ELi128EEEEEEEEEvNT_6ParamsE:
	.zero		1152


//--------------------- .nv.constant0._ZN7cutlass13device_kernelIN5flash19enable_sm80_to_sm89INS1_16FlashAttnBwdSm80INS1_25CollectiveMainloopBwdSm80ILi2ELi2EN4cute5tupleIJNS5_1CILi128EEES8_NS7_ILi64EEEEEENS_6half_tEfNS_4arch4Sm80ELb0ELb0ELb1ELb0ELb0ELb0ELb0ELb0ELi2ELi4ELi4ELi4ELb0EEENS1_24CollectiveEpilogueBwdGQAISA_fSD_Li256ELb0ELb0EEENS1_19SingleTileSchedulerILb0ELb0ELb0ELi128EEEEEEEEEvNT_6ParamsE --------------------------
	.section	.nv.constant0._ZN7cutlass13device_kernelIN5flash19enable_sm80_to_sm89INS1_16FlashAttnBwdSm80INS1_25CollectiveMainloopBwdSm80ILi2ELi2EN4cute5tupleIJNS5_1CILi128EEES8_NS7_ILi64EEEEEENS_6half_tEfNS_4arch4Sm80ELb0ELb0ELb1ELb0ELb0ELb0ELb0ELb0ELi2ELi4ELi4ELi4ELb0EEENS1_24CollectiveEpilogueBwdGQAISA_fSD_Li256ELb0ELb0EEENS1_19SingleTileSchedulerILb0ELb0ELb0ELi128EEEEEEEEEvNT_6ParamsE,"a",@progbits
	.sectionflags	@""
	.align	4
.nv.constant0._ZN7cutlass13device_kernelIN5flash19enable_sm80_to_sm89INS1_16FlashAttnBwdSm80INS1_25CollectiveMainloopBwdSm80ILi2ELi2EN4cute5tupleIJNS5_1CILi128EEES8_NS7_ILi64EEEEEENS_6half_tEfNS_4arch4Sm80ELb0ELb0ELb1ELb0ELb0ELb0ELb0ELb0ELi2ELi4ELi4ELi4ELb0EEENS1_24CollectiveEpilogueBwdGQAISA_fSD_Li256ELb0ELb0EEENS1_19SingleTileSchedulerILb0ELb0ELb0ELi128EEEEEEEEEvNT_6ParamsE:
	.zero		1160


//--------------------- .nv.constant0._ZN7cutlass13device_kernelIN5flash19enable_sm80_to_sm89INS1_16FlashAttnBwdSm80INS1_25CollectiveMainloopBwdSm80ILi2ELi2EN4cute5tupleIJNS5_1CILi128EEES8_NS7_ILi64EEEEEENS_6half_tEfNS_4arch4Sm80ELb0ELb0ELb1ELb0ELb1ELb0ELb0ELb0ELi2ELi4ELi4ELi4ELb0EEENS1_24CollectiveEpilogueBwdGQAISA_fSD_Li256ELb0ELb1EEENS1_19SingleTileSchedulerILb0ELb0ELb0ELi128EEEEEEEEEvNT_6ParamsE --------------------------
	.section	.nv.constant0._ZN7cutlass13device_kernelIN5flash19enable_sm80_to_sm89INS1_16FlashAttnBwdSm80INS1_25CollectiveMainloopBwdSm80ILi2ELi2EN4cute5tupleIJNS5_1CILi128EEES8_NS7_ILi64EEEEEENS_6half_tEfNS_4arch4Sm80ELb0ELb0ELb1ELb0ELb1ELb0ELb0ELb0ELi2ELi4ELi4ELi4ELb0EEENS1_24CollectiveEpilogueBwdGQAISA_fSD_Li256ELb0ELb1EEENS1_19SingleTileSchedulerILb0ELb0ELb0ELi128EEEEEEEEEvNT_6ParamsE,"a",@progbits
	.sectionflags	@""
	.align	4
.nv.constant0._ZN7cutlass13device_kernelIN5flash19enable_sm80_to_sm89INS1_16FlashAttnBwdSm80INS1_25CollectiveMainloopBwdSm80ILi2ELi2EN4cute5tupleIJNS5_1CILi128EEES8_NS7_ILi64EEEEEENS_6half_tEfNS_4arch4Sm80ELb0ELb0ELb1ELb0ELb1ELb0ELb0ELb0ELi2ELi4ELi4ELi4ELb0EEENS1_24CollectiveEpilogueBwdGQAISA_fSD_Li256ELb0ELb1EEENS1_19SingleTileSchedulerILb0ELb0ELb0ELi128EEEEEEEEEvNT_6ParamsE:
	.zero		1160


//--------------------- .nv.constant0._ZN7cutlass13device_kernelIN5flash19enable_sm80_to_sm89INS1_16FlashAttnBwdSm80INS1_25CollectiveMainloopBwdSm80ILi2ELi2EN4cute5tupleIJNS5_1CILi128EEES8_NS7_ILi64EEEEEENS_6half_tEfNS_4arch4Sm80ELb0ELb0ELb1ELb1ELb0ELb0ELb0ELb0ELi2ELi4ELi4ELi4ELb0EEENS1_21CollectiveEpilogueBwdISA_SB_SD_Li256ELb1ELb0ELi2EEENS1_19SingleTileSchedulerILb1ELb0ELb0ELi128EEEEEEEEEvNT_6ParamsE --------------------------
	.section	.nv.constant0._ZN7cutlass13device_kernelIN5flash19enable_sm80_to_sm89INS1_16FlashAttnBwdSm80INS1_25CollectiveMainloopBwdSm80ILi2ELi2EN4cute5tupleIJNS5_1CILi128EEES8_NS7_ILi64EEEEEENS_6half_tEfNS_4arch4Sm80ELb0ELb0ELb1ELb1ELb0ELb0ELb0ELb0ELi2ELi4ELi4ELi4ELb0EEENS1_21CollectiveEpilogueBwdISA_SB_SD_Li256ELb1ELb0ELi2EEENS1_19SingleTileSchedulerILb1ELb0ELb0ELi128EEEEEEEEEvNT_6ParamsE,"a",@progbits
	.sectionflags	@""
	.align	4
.nv.constant0._ZN7cutlass13device_kernelIN5flash19enable_sm80_to_sm89INS1_16FlashAttnBwdSm80INS1_25CollectiveMainloopBwdSm80ILi2ELi2EN4cute5tupleIJNS5_1CILi128EEES8_NS7_ILi64EEEEEENS_6half_tEfNS_4arch4Sm80ELb0ELb0ELb1ELb1ELb0ELb0ELb0ELb0ELi2ELi4ELi4ELi4ELb0EEENS1_21CollectiveEpilogueBwdISA_SB_SD_Li256ELb1ELb0ELi2EEENS1_19SingleTileSchedulerILb1ELb0ELb0ELi128EEEEEEEEEvNT_6ParamsE:
	.zero		1152


//--------------------- .nv.constant0._ZN7cutlass13device_kernelIN5flash19enable_sm80_to_sm89INS1_16FlashAttnBwdSm80INS1_25CollectiveMainloopBwdSm80ILi2ELi2EN4cute5tupleIJNS5_1CILi128EEES8_NS7_ILi64EEEEEENS_6half_tEfNS_4arch4Sm80ELb0ELb0ELb1ELb1ELb1ELb0ELb0ELb0ELi2ELi4ELi4ELi4ELb0EEENS1_21CollectiveEpilogueBwdISA_SB_SD_Li256ELb1ELb0ELi2EEENS1_19SingleTileSchedulerILb1ELb0ELb0ELi128EEEEEEEEEvNT_6ParamsE --------------------------
	.section	.nv.constant0._ZN7cutlass13device_kernelIN5flash19enable_sm80_to_sm89INS1_16FlashAttnBwdSm80INS1_25CollectiveMainloopBwdSm80ILi2ELi2EN4cute5tupleIJNS5_1CILi128EEES8_NS7_ILi64EEEEEENS_6half_tEfNS_4arch4Sm80ELb0ELb0ELb1ELb1ELb1ELb0ELb0ELb0ELi2ELi4ELi4ELi4ELb0EEENS1_21CollectiveEpilogueBwdISA_SB_SD_Li256ELb1ELb0ELi2EEENS1_19SingleTileSchedulerILb1ELb0ELb0ELi128EEEEEEEEEvNT_6ParamsE,"a",@progbits
	.sectionflags	@""
	.align	4
.nv.constant0._ZN7cutlass13device_kernelIN5flash19enable_sm80_to_sm89INS1_16FlashAttnBwdSm80INS1_25CollectiveMainloopBwdSm80ILi2ELi2EN4cute5tupleIJNS5_1CILi128EEES8_NS7_ILi64EEEEEENS_6half_tEfNS_4arch4Sm80ELb0ELb0ELb1ELb1ELb1ELb0ELb0ELb0ELi2ELi4ELi4ELi4ELb0EEENS1_21CollectiveEpilogueBwdISA_SB_SD_Li256ELb1ELb0ELi2EEENS1_19SingleTileSchedulerILb1ELb0ELb0ELi128EEEEEEEEEvNT_6ParamsE:
	.zero		1152


//--------------------- .nv.constant0._ZN7cutlass13device_kernelIN5flash19enable_sm80_to_sm89INS1_16FlashAttnBwdSm80INS1_25CollectiveMainloopBwdSm80ILi2ELi2EN4cute5tupleIJNS5_1CILi128EEES8_NS7_ILi64EEEEEENS_6half_tEfNS_4arch4Sm80ELb0ELb0ELb1ELb1ELb0ELb0ELb0ELb0ELi2ELi4ELi4ELi4ELb0EEENS1_24CollectiveEpilogueBwdGQAISA_fSD_Li256ELb1ELb0EEENS1_19SingleTileSchedulerILb1ELb0ELb0ELi128EEEEEEEEEvNT_6ParamsE --------------------------
	.section	.nv.constant0._ZN7cutlass13device_kernelIN5flash19enable_sm80_to_sm89INS1_16FlashAttnBwdSm80INS1_25CollectiveMainloopBwdSm80ILi2ELi2EN4cute5tupleIJNS5_1CILi128EEES8_NS7_ILi64EEEEEENS_6half_tEfNS_4arch4Sm80ELb0ELb0ELb1ELb1ELb0ELb0ELb0ELb0ELi2ELi4ELi4ELi4ELb0EEENS1_24CollectiveEpilogueBwdGQAISA_fSD_Li256ELb1ELb0EEENS1_19SingleTileSchedulerILb1ELb0ELb0ELi128EEEEEEEEEvNT_6ParamsE,"a",@progbits
	.sectionflags	@""
	.align	4
.nv.constant0._ZN7cutlass13device_kernelIN5flash19enable_sm80_to_sm89INS1_16FlashAttnBwdSm80INS1_25CollectiveMainloopBwdSm80ILi2ELi2EN4cute5tupleIJNS5_1CILi128EEES8_NS7_ILi64EEEEEENS_6half_tEfNS_4arch4Sm80ELb0ELb0ELb1ELb1ELb0ELb0ELb0ELb0ELi2ELi4ELi4ELi4ELb0EEENS1_24CollectiveEpilogueBwdGQAISA_fSD_Li256ELb1ELb0EEENS1_19SingleTileSchedulerILb1ELb0ELb0ELi128EEEEEEEEEvNT_6ParamsE:
	.zero		1160


//--------------------- .nv.constant0._ZN7cutlass13device_kernelIN5flash19enable_sm80_to_sm89INS1_16FlashAttnBwdSm80INS1_25CollectiveMainloopBwdSm80ILi2ELi2EN4cute5tupleIJNS5_1CILi128EEES8_NS7_ILi64EEEEEENS_6half_tEfNS_4arch4Sm80ELb0ELb0ELb1ELb1ELb1ELb0ELb0ELb0ELi2ELi4ELi4ELi4ELb0EEENS1_24CollectiveEpilogueBwdGQAISA_fSD_Li256ELb1ELb1EEENS1_19SingleTileSchedulerILb1ELb0ELb0ELi128EEEEEEEEEvNT_6ParamsE --------------------------
	.section	.nv.constant0._ZN7cutlass13device_kernelIN5flash19enable_sm80_to_sm89INS1_16FlashAttnBwdSm80INS1_25CollectiveMainloopBwdSm80ILi2ELi2EN4cute5tupleIJNS5_1CILi128EEES8_NS7_ILi64EEEEEENS_6half_tEfNS_4arch4Sm80ELb0ELb0ELb1ELb1ELb1ELb0ELb0ELb0ELi2ELi4ELi4ELi4ELb0EEENS1_24CollectiveEpilogueBwdGQAISA_fSD_Li256ELb1ELb1EEENS1_19SingleTileSchedulerILb1ELb0ELb0ELi128EEEEEEEEEvNT_6ParamsE,"a",@progbits
	.sectionflags	@""
	.align	4
.nv.constant0._ZN7cutlass13device_kernelIN5flash19enable_sm80_to_sm89INS1_16FlashAttnBwdSm80INS1_25CollectiveMainloopBwdSm80ILi2ELi2EN4cute5tupleIJNS5_1CILi128EEES8_NS7_ILi64EEEEEENS_6half_tEfNS_4arch4Sm80ELb0ELb0ELb1ELb1ELb1ELb0ELb0ELb0ELi2ELi4ELi4ELi4ELb0EEENS1_24CollectiveEpilogueBwdGQAISA_fSD_Li256ELb1ELb1EEENS1_19SingleTileSchedulerILb1ELb0ELb0ELi128EEEEEEEEEvNT_6ParamsE:
	.zero		1160


//--------------------- .nv.constant0._ZN7cutlass13device_kernelIN5flash19enable_sm80_to_sm89INS1_16FlashAttnBwdSm80INS1_25CollectiveMainloopBwdSm80ILi2ELi2EN4cute5tupleIJNS5_1CILi128EEES8_NS7_ILi64EEEEEENS_6half_tEfNS_4arch4Sm80ELb0ELb1ELb1ELb0ELb0ELb0ELb0ELb0ELi2ELi4ELi4ELi4ELb0EEENS1_21CollectiveEpilogueBwdISA_SB_SD_Li256ELb0ELb0ELi2EEENS1_19SingleTileSchedulerILb0ELb0ELb0ELi128EEEEEEEEEvNT_6ParamsE --------------------------
	.section	.nv.constant0._ZN7cutlass13device_kernelIN5flash19enable_sm80_to_sm89INS1_16FlashAttnBwdSm80INS1_25CollectiveMainloopBwdSm80ILi2ELi2EN4cute5tupleIJNS5_1CILi128EEES8_NS7_ILi64EEEEEENS_6half_tEfNS_4arch4Sm80ELb0ELb1ELb1ELb0ELb0ELb0ELb0ELb0ELi2ELi4ELi4ELi4ELb0EEENS1_21CollectiveEpilogueBwdISA_SB_SD_Li256ELb0ELb0ELi2EEENS1_19SingleTileSchedulerILb0ELb0ELb0ELi128EEEEEEEEEvNT_6ParamsE,"a",@progbits
	.sectionflags	@""
	.align	4
.nv.constant0._ZN7cutlass13device_kernelIN5flash19enable_sm80_to_sm89INS1_16FlashAttnBwdSm80INS1_25CollectiveMainloopBwdSm80ILi2ELi2EN4cute5tupleIJNS5_1CILi128EEES8_NS7_ILi64EEEEEENS_6half_tEfNS_4arch4Sm80ELb0ELb1ELb1ELb0ELb0ELb0ELb0ELb0ELi2ELi4ELi4ELi4ELb0EEENS1_21CollectiveEpilogueBwdISA_SB_SD_Li256ELb0ELb0ELi2EEENS1_19SingleTileSchedulerILb0ELb0ELb0ELi128EEEEEEEEEvNT_6ParamsE:
	.zero		1152


//--------------------- .nv.constant0._ZN7cutlass13device_kernelIN5flash19enable_sm80_to_sm89INS1_16FlashAttnBwdSm80INS1_25CollectiveMainloopBwdSm80ILi2ELi2EN4cute5tupleIJNS5_1CILi128EEES8_NS7_ILi64EEEEEENS_6half_tEfNS_4arch4Sm80ELb0ELb1ELb1ELb0ELb1ELb0ELb0ELb0ELi2ELi4ELi4ELi4ELb0EEENS1_21CollectiveEpilogueBwdISA_SB_SD_Li256ELb0ELb0ELi2EEENS1_19SingleTileSchedulerILb0ELb0ELb0ELi128EEEEEEEEEvNT_6ParamsE --------------------------
	.section	.nv.constant0._ZN7cutlass13device_kernelIN5flash19enable_sm80_to_sm89INS1_16FlashAttnBwdSm80INS1_25CollectiveMainloopBwdSm80ILi2ELi2EN4cute5tupleIJNS5_1CILi128EEES8_NS7_ILi64EEEEEENS_6half_tEfNS_4arch4Sm80ELb0ELb1ELb1ELb0ELb1ELb0ELb0ELb0ELi2ELi4ELi4ELi4ELb0EEENS1_21CollectiveEpilogueBwdISA_SB_SD_Li256ELb0ELb0ELi2EEENS1_19SingleTileSchedulerILb0ELb0ELb0ELi128EEEEEEEEEvNT_6ParamsE,"a",@progbits
	.sectionflags	@""
	.align	4
.nv.constant0._ZN7cutlass13device_kernelIN5flash19enable_sm80_to_sm89INS1_16FlashAttnBwdSm80INS1_25CollectiveMainloopBwdSm80ILi2ELi2EN4cute5tupleIJNS5_1CILi128EEES8_NS7_ILi64EEEEEENS_6half_tEfNS_4arch4Sm80ELb0ELb1ELb1ELb0ELb1ELb0ELb0ELb0ELi2ELi4ELi4ELi4ELb0EEENS1_21CollectiveEpilogueBwdISA_SB_SD_Li256ELb0ELb0ELi2EEENS1_19SingleTileSchedulerILb0ELb0ELb0ELi128EEEEEEEEEvNT_6ParamsE:
	.zero		1152


//--------------------- .nv.constant0._ZN7cutlass13device_kernelIN5flash19enable_sm80_to_sm89INS1_16FlashAttnBwdSm80INS1_25CollectiveMainloopBwdSm80ILi2ELi2EN4cute5tupleIJNS5_1CILi128EEES8_NS7_ILi64EEEEEENS_6half_tEfNS_4arch4Sm80ELb0ELb1ELb1ELb0ELb0ELb0ELb0ELb0ELi2ELi4ELi4ELi4ELb0EEENS1_24CollectiveEpilogueBwdGQAISA_fSD_Li256ELb0ELb0EEENS1_19SingleTileSchedulerILb0ELb0ELb0ELi128EEEEEEEEEvNT_6ParamsE --------------------------
	.section	.nv.constant0._ZN7cutlass13device_kernelIN5flash19enable_sm80_to_sm89INS1_16FlashAttnBwdSm80INS1_25CollectiveMainloopBwdSm80ILi2ELi2EN4cute5tupleIJNS5_1CILi128EEES8_NS7_ILi64EEEEEENS_6half_tEfNS_4arch4Sm80ELb0ELb1ELb1ELb0ELb0ELb0ELb0ELb0ELi2ELi4ELi4ELi4ELb0EEENS1_24CollectiveEpilogueBwdGQAISA_fSD_Li256ELb0ELb0EEENS1_19SingleTileSchedulerILb0ELb0ELb0ELi128EEEEEEEEEvNT_6ParamsE,"a",@progbits
	.sectionflags	@""
	.align	4
.nv.constant0._ZN7cutlass13device_kernelIN5flash19enable_sm80_to_sm89INS1_16FlashAttnBwdSm80INS1_25CollectiveMainloopBwdSm80ILi2ELi2EN4cute5tupleIJNS5_1CILi128EEES8_NS7_ILi64EEEEEENS_6half_tEfNS_4arch4Sm80ELb0ELb1ELb1ELb0ELb0ELb0ELb0ELb0ELi2ELi4ELi4ELi4ELb0EEENS1_24CollectiveEpilogueBwdGQAISA_fSD_Li256ELb0ELb0EEENS1_19SingleTileSchedulerILb0ELb0ELb0ELi128EEEEEEEEEvNT_6ParamsE:
	.zero		1160


//--------------------- .nv.constant0._ZN7cutlass13device_kernelIN5flash19enable_sm80_to_sm89INS1_16FlashAttnBwdSm80INS1_25CollectiveMainloopBwdSm80ILi2ELi2EN4cute5tupleIJNS5_1CILi128EEES8_NS7_ILi64EEEEEENS_6half_tEfNS_4arch4Sm80ELb0ELb1ELb1ELb0ELb1ELb0ELb0ELb0ELi2ELi4ELi4ELi4ELb0EEENS1_24CollectiveEpilogueBwdGQAISA_fSD_Li256ELb0ELb1EEENS1_19SingleTileSchedulerILb0ELb0ELb0ELi128EEEEEEEEEvNT_6ParamsE --------------------------
	.section	.nv.constant0._ZN7cutlass13device_kernelIN5flash19enable_sm80_to_sm89INS1_16FlashAttnBwdSm80INS1_25CollectiveMainloopBwdSm80ILi2ELi2EN4cute5tupleIJNS5_1CILi128EEES8_NS7_ILi64EEEEEENS_6half_tEfNS_4arch4Sm80ELb0ELb1ELb1ELb0ELb1ELb0ELb0ELb0ELi2ELi4ELi4ELi4ELb0EEENS1_24CollectiveEpilogueBwdGQAISA_fSD_Li256ELb0ELb1EEENS1_19SingleTileSchedulerILb0ELb0ELb0ELi128EEEEEEEEEvNT_6ParamsE,"a",@progbits
	.sectionflags	@""
	.align	4
.nv.constant0._ZN7cutlass13device_kernelIN5flash19enable_sm80_to_sm89INS1_16FlashAttnBwdSm80INS1_25CollectiveMainloopBwdSm80ILi2ELi2EN4cute5tupleIJNS5_1CILi128EEES8_NS7_ILi64EEEEEENS_6half_tEfNS_4arch4Sm80ELb0ELb1ELb1ELb0ELb1ELb0ELb0ELb0ELi2ELi4ELi4ELi4ELb0EEENS1_24CollectiveEpilogueBwdGQAISA_fSD_Li256ELb0ELb1EEENS1_19SingleTileSchedulerILb0ELb0ELb0ELi128EEEEEEEEEvNT_6ParamsE:
	.zero		1160


//--------------------- .nv.constant0._ZN7cutlass13device_kernelIN5flash19enable_sm80_to_sm89INS1_16FlashAttnBwdSm80INS1_25CollectiveMainloopBwdSm80ILi2ELi2EN4cute5tupleIJNS5_1CILi128EEES8_NS7_ILi64EEEEEENS_6half_tEfNS_4arch4Sm80ELb0ELb1ELb1ELb1ELb0ELb0ELb0ELb0ELi2ELi4ELi4ELi4ELb0EEENS1_21CollectiveEpilogueBwdISA_SB_SD_Li256ELb1ELb0ELi2EEENS1_19SingleTileSchedulerILb1ELb0ELb0ELi128EEEEEEEEEvNT_6ParamsE --------------------------
	.section	.nv.constant0._ZN7cutlass13device_kernelIN5flash19enable_sm80_to_sm89INS1_16FlashAttnBwdSm80INS1_25CollectiveMainloopBwdSm80ILi2ELi2EN4cute5tupleIJNS5_1CILi128EEES8_NS7_ILi64EEEEEENS_6half_tEfNS_4arch4Sm80ELb0ELb1ELb1ELb1ELb0ELb0ELb0ELb0ELi2ELi4ELi4ELi4ELb0EEENS1_21CollectiveEpilogueBwdISA_SB_SD_Li256ELb1ELb0ELi2EEENS1_19SingleTileSchedulerILb1ELb0ELb0ELi128EEEEEEEEEvNT_6ParamsE,"a",@progbits
	.sectionflags	@""
	.align	4
.nv.constant0._ZN7cutlass13device_kernelIN5flash19enable_sm80_to_sm89INS1_16FlashAttnBwdSm80INS1_25CollectiveMainloopBwdSm80ILi2ELi2EN4cute5tupleIJNS5_1CILi128EEES8_NS7_ILi64EEEEEENS_6half_tEfNS_4arch4Sm80ELb0ELb1ELb1ELb1ELb0ELb0ELb0ELb0ELi2ELi4ELi4ELi4ELb0EEENS1_21CollectiveEpilogueBwdISA_SB_SD_Li256ELb1ELb0ELi2EEENS1_19SingleTileSchedulerILb1ELb0ELb0ELi128EEEEEEEEEvNT_6ParamsE:
	.zero		1152


//--------------------- .nv.constant0._ZN7cutlass13device_kernelIN5flash19enable_sm80_to_sm89INS1_16FlashAttnBwdSm80INS1_25CollectiveMainloopBwdSm80ILi2ELi2EN4cute5tupleIJNS5_1CILi128EEES8_NS7_ILi64EEEEEENS_6half_tEfNS_4arch4Sm80ELb0ELb1ELb1ELb1ELb1ELb0ELb0ELb0ELi2ELi4ELi4ELi4ELb0EEENS1_21CollectiveEpilogueBwdISA_SB_SD_Li256ELb1ELb0ELi2EEENS1_19SingleTileSchedulerILb1ELb0ELb0ELi128EEEEEEEEEvNT_6ParamsE --------------------------
	.section	.nv.constant0._ZN7cutlass13device_kernelIN5flash19enable_sm80_to_sm89INS1_16FlashAttnBwdSm80INS1_25CollectiveMainloopBwdSm80ILi2ELi2EN4cute5tupleIJNS5_1CILi128EEES8_NS7_ILi64EEEEEENS_6half_tEfNS_4arch4Sm80ELb0ELb1ELb1ELb1ELb1ELb0ELb0ELb0ELi2ELi4ELi4ELi4ELb0EEENS1_21CollectiveEpilogueBwdISA_SB_SD_Li256ELb1ELb0ELi2EEENS1_19SingleTileSchedulerILb1ELb0ELb0ELi128EEEEEEEEEvNT_6ParamsE,"a",@progbits
	.sectionflags	@""
	.align	4
.nv.constant0._ZN7cutlass13device_kernelIN5flash19enable_sm80_to_sm89INS1_16FlashAttnBwdSm80INS1_25CollectiveMainloopBwdSm80ILi2ELi2EN4cute5tupleIJNS5_1CILi128EEES8_NS7_ILi64EEEEEENS_6half_tEfNS_4arch4Sm80ELb0ELb1ELb1ELb1ELb1ELb0ELb0ELb0ELi2ELi4ELi4ELi4ELb0EEENS1_21CollectiveEpilogueBwdISA_SB_SD_Li256ELb1ELb0ELi2EEENS1_19SingleTileSchedulerILb1ELb0ELb0ELi128EEEEEEEEEvNT_6ParamsE:
	.zero		1152


//--------------------- .nv.constant0._ZN7cutlass13device_kernelIN5flash19enable_sm80_to_sm89INS1_16FlashAttnBwdSm80INS1_25CollectiveMainloopBwdSm80ILi2ELi2EN4cute5tupleIJNS5_1CILi128EEES8_NS7_ILi64EEEEEENS_6half_tEfNS_4arch4Sm80ELb0ELb1ELb1ELb1ELb0ELb0ELb0ELb0ELi2ELi4ELi4ELi4ELb0EEENS1_24CollectiveEpilogueBwdGQAISA_fSD_Li256ELb1ELb0EEENS1_19SingleTileSchedulerILb1ELb0ELb0ELi128EEEEEEEEEvNT_6ParamsE --------------------------
	.section	.nv.constant0._ZN7cutlass13device_kernelIN5flash19enable_sm80_to_sm89INS1_16FlashAttnBwdSm80INS1_25CollectiveMainloopBwdSm80ILi2ELi2EN4cute5tupleIJNS5_1CILi128EEES8_NS7_ILi64EEEEEENS_6half_tEfNS_4arch4Sm80ELb0ELb1ELb1ELb1ELb0ELb0ELb0ELb0ELi2ELi4ELi4ELi4ELb0EEENS1_24CollectiveEpilogueBwdGQAISA_fSD_Li256ELb1ELb0EEENS1_19SingleTileSchedulerILb1ELb0ELb0ELi128EEEEEEEEEvNT_6ParamsE,"a",@progbits
	.sectionflags	@""
	.align	4
.nv.constant0._ZN7cutlass13device_kernelIN5flash19enable_sm80_to_sm89INS1_16FlashAttnBwdSm80INS1_25CollectiveMainloopBwdSm80ILi2ELi2EN4cute5tupleIJNS5_1CILi128EEES8_NS7_ILi64EEEEEENS_6half_tEfNS_4arch4Sm80ELb0ELb1ELb1ELb1ELb0ELb0ELb0ELb0ELi2ELi4ELi4ELi4ELb0EEENS1_24CollectiveEpilogueBwdGQAISA_fSD_Li256ELb1ELb0EEENS1_19SingleTileSchedulerILb1ELb0ELb0ELi128EEEEEEEEEvNT_6ParamsE:
	.zero		1160


//--------------------- .nv.constant0._ZN7cutlass13device_kernelIN5flash19enable_sm80_to_sm89INS1_16FlashAttnBwdSm80INS1_25CollectiveMainloopBwdSm80ILi2ELi2EN4cute5tupleIJNS5_1CILi128EEES8_NS7_ILi64EEEEEENS_6half_tEfNS_4arch4Sm80ELb0ELb1ELb1ELb1ELb1ELb0ELb0ELb0ELi2ELi4ELi4ELi4ELb0EEENS1_24CollectiveEpilogueBwdGQAISA_fSD_Li256ELb1ELb1EEENS1_19SingleTileSchedulerILb1ELb0ELb0ELi128EEEEEEEEEvNT_6ParamsE --------------------------
	.section	.nv.constant0._ZN7cutlass13device_kernelIN5flash19enable_sm80_to_sm89INS1_16FlashAttnBwdSm80INS1_25CollectiveMainloopBwdSm80ILi2ELi2EN4cute5tupleIJNS5_1CILi128EEES8_NS7_ILi64EEEEEENS_6half_tEfNS_4arch4Sm80ELb0ELb1ELb1ELb1ELb1ELb0ELb0ELb0ELi2ELi4ELi4ELi4ELb0EEENS1_24CollectiveEpilogueBwdGQAISA_fSD_Li256ELb1ELb1EEENS1_19SingleTileSchedulerILb1ELb0ELb0ELi128EEEEEEEEEvNT_6ParamsE,"a",@progbits
	.sectionflags	@""
	.align	4
.nv.constant0._ZN7cutlass13device_kernelIN5flash19enable_sm80_to_sm89INS1_16FlashAttnBwdSm80INS1_25CollectiveMainloopBwdSm80ILi2ELi2EN4cute5tupleIJNS5_1CILi128EEES8_NS7_ILi64EEEEEENS_6half_tEfNS_4arch4Sm80ELb0ELb1ELb1ELb1ELb1ELb0ELb0ELb0ELi2ELi4ELi4ELi4ELb0EEENS1_24CollectiveEpilogueBwdGQAISA_fSD_Li256ELb1ELb1EEENS1_19SingleTileSchedulerILb1ELb0ELb0ELi128EEEEEEEEEvNT_6ParamsE:
	.zero		1160


//--------------------- .nv.constant0._ZN7cutlass13device_kernelIN5flash19enable_sm80_to_sm89INS1_16FlashAttnBwdSm80INS1_25CollectiveMainloopBwdSm80ILi2ELi2EN4cute5tupleIJNS5_1CILi128EEES8_NS7_ILi64EEEEEENS_6half_tEfNS_4arch4Sm80ELb1ELb0ELb1ELb0ELb0ELb0ELb0ELb0ELi2ELi4ELi4ELi4ELb0EEENS1_21CollectiveEpilogueBwdISA_SB_SD_Li256ELb0ELb0ELi2EEENS1_25SingleTileBwdLPTSchedulerILb0ELi128ELb0EEEEEEEEEvNT_6ParamsE --------------------------
	.section	.nv.constant0._ZN7cutlass13device_kernelIN5flash19enable_sm80_to_sm89INS1_16FlashAttnBwdSm80INS1_25CollectiveMainloopBwdSm80ILi2ELi2EN4cute5tupleIJNS5_1CILi128EEES8_NS7_ILi64EEEEEENS_6half_tEfNS_4arch4Sm80ELb1ELb0ELb1ELb0ELb0ELb0ELb0ELb0ELi2ELi4ELi4ELi4ELb0EEENS1_21CollectiveEpilogueBwdISA_SB_SD_Li256ELb0ELb0ELi2EEENS1_25SingleTileBwdLPTSchedulerILb0ELi128ELb0EEEEEEEEEvNT_6ParamsE,"a",@progbits
	.sectionflags	@""
	.align	4
.nv.constant0._ZN7cutlass13device_kernelIN5flash19enable_sm80_to_sm89INS1_16FlashAttnBwdSm80INS1_25CollectiveMainloopBwdSm80ILi2ELi2EN4cute5tupleIJNS5_1CILi128EEES8_NS7_ILi64EEEEEENS_6half_tEfNS_4arch4Sm80ELb1ELb0ELb1ELb0ELb0ELb0ELb0ELb0ELi2ELi4ELi4ELi4ELb0EEENS1_21CollectiveEpilogueBwdISA_SB_SD_Li256ELb0ELb0ELi2EEENS1_25SingleTileBwdLPTSchedulerILb0ELi128ELb0EEEEEEEEEvNT_6ParamsE:
	.zero		1176


//--------------------- .nv.constant0._ZN7cutlass13device_kernelIN5flash19enable_sm80_to_sm89INS1_16FlashAttnBwdSm80INS1_25CollectiveMainloopBwdSm80ILi2ELi2EN4cute5tupleIJNS5_1CILi128EEES8_NS7_ILi64EEEEEENS_6half_tEfNS_4arch4Sm80ELb1ELb0ELb1ELb0ELb1ELb0ELb0ELb0ELi2ELi4ELi4ELi4ELb0EEENS1_21CollectiveEpilogueBwdISA_SB_SD_Li256ELb0ELb0ELi2EEENS1_25SingleTileBwdLPTSchedulerILb0ELi128ELb1EEEEEEEEEvNT_6ParamsE --------------------------
	.section	.nv.constant0._ZN7cutlass13device_kernelIN5flash19enable_sm80_to_sm89INS1_16FlashAttnBwdSm80INS1_25CollectiveMainloopBwdSm80ILi2ELi2EN4cute5tupleIJNS5_1CILi128EEES8_NS7_ILi64EEEEEENS_6half_tEfNS_4arch4Sm80ELb1ELb0ELb1ELb0ELb1ELb0ELb0ELb0ELi2ELi4ELi4ELi4ELb0EEENS1_21CollectiveEpilogueBwdISA_SB_SD_Li256ELb0ELb0ELi2EEENS1_25SingleTileBwdLPTSchedulerILb0ELi128ELb1EEEEEEEEEvNT_6ParamsE,"a",@progbits
	.sectionflags	@""
	.align	4
.nv.constant0._ZN7cutlass13device_kernelIN5flash19enable_sm80_to_sm89INS1_16FlashAttnBwdSm80INS1_25CollectiveMainloopBwdSm80ILi2ELi2EN4cute5tupleIJNS5_1CILi128EEES8_NS7_ILi64EEEEEENS_6half_tEfNS_4arch4Sm80ELb1ELb0ELb1ELb0ELb1ELb0ELb0ELb0ELi2ELi4ELi4ELi4ELb0EEENS1_21CollectiveEpilogueBwdISA_SB_SD_Li256ELb0ELb0ELi2EEENS1_25SingleTileBwdLPTSchedulerILb0ELi128ELb1EEEEEEEEEvNT_6ParamsE:
	.zero		1176


//--------------------- .nv.constant0._ZN7cutlass13device_kernelIN5flash19enable_sm80_to_sm89INS1_16FlashAttnBwdSm80INS1_25CollectiveMainloopBwdSm80ILi2ELi2EN4cute5tupleIJNS5_1CILi128EEES8_NS7_ILi64EEEEEENS_6half_tEfNS_4arch4Sm80ELb1ELb0ELb1ELb0ELb0ELb0ELb0ELb0ELi2ELi4ELi4ELi4ELb0EEENS1_24CollectiveEpilogueBwdGQAISA_fSD_Li256ELb0ELb0EEENS1_25SingleTileBwdLPTSchedulerILb0ELi128ELb0EEEEEEEEEvNT_6ParamsE --------------------------
	.section	.nv.constant0._ZN7cutlass13device_kernelIN5flash19enable_sm80_to_sm89INS1_16FlashAttnBwdSm80INS1_25CollectiveMainloopBwdSm80ILi2ELi2EN4cute5tupleIJNS5_1CILi128EEES8_NS7_ILi64EEEEEENS_6half_tEfNS_4arch4Sm80ELb1ELb0ELb1ELb0ELb0ELb0ELb0ELb0ELi2ELi4ELi4ELi4ELb0EEENS1_24CollectiveEpilogueBwdGQAISA_fSD_Li256ELb0ELb0EEENS1_25SingleTileBwdLPTSchedulerILb0ELi128ELb0EEEEEEEEEvNT_6ParamsE,"a",@progbits
	.sectionflags	@""
	.align	4
.nv.constant0._ZN7cutlass13device_kernelIN5flash19enable_sm80_to_sm89INS1_16FlashAttnBwdSm80INS1_25CollectiveMainloopBwdSm80ILi2ELi2EN4cute5tupleIJNS5_1CILi128EEES8_NS7_ILi64EEEEEENS_6half_tEfNS_4arch4Sm80ELb1ELb0ELb1ELb0ELb0ELb0ELb0ELb0ELi2ELi4ELi4ELi4ELb0EEENS1_24CollectiveEpilogueBwdGQAISA_fSD_Li256ELb0ELb0EEENS1_25SingleTileBwdLPTSchedulerILb0ELi128ELb0EEEEEEEEEvNT_6ParamsE:
	.zero		1184


//--------------------- .nv.constant0._ZN7cutlass13device_kernelIN5flash19enable_sm80_to_sm89INS1_16FlashAttnBwdSm80INS1_25CollectiveMainloopBwdSm80ILi2ELi2EN4cute5tupleIJNS5_1CILi128EEES8_NS7_ILi64EEEEEENS_6half_tEfNS_4arch4Sm80ELb1ELb0ELb1ELb0ELb1ELb0ELb0ELb0ELi2ELi4ELi4ELi4ELb0EEENS1_24CollectiveEpilogueBwdGQAISA_fSD_Li256ELb0ELb1EEENS1_25SingleTileBwdLPTSchedulerILb0ELi128ELb1EEEEEEEEEvNT_6ParamsE --------------------------
	.section	.nv.constant0._ZN7cutlass13device_kernelIN5flash19enable_sm80_to_sm89INS1_16FlashAttnBwdSm80INS1_25CollectiveMainloopBwdSm80ILi2ELi2EN4cute5tupleIJNS5_1CILi128EEES8_NS7_ILi64EEEEEENS_6half_tEfNS_4arch4Sm80ELb1ELb0ELb1ELb0ELb1ELb0ELb0ELb0ELi2ELi4ELi4ELi4ELb0EEENS1_24CollectiveEpilogueBwdGQAISA_fSD_Li256ELb0ELb1EEENS1_25SingleTileBwdLPTSchedulerILb0ELi128ELb1EEEEEEEEEvNT_6ParamsE,"a",@progbits
	.sectionflags	@""
	.align	4
.nv.constant0._ZN7cutlass13device_kernelIN5flash19enable_sm80_to_sm89INS1_16FlashAttnBwdSm80INS1_25CollectiveMainloopBwdSm80ILi2ELi2EN4cute5tupleIJNS5_1CILi128EEES8_NS7_ILi64EEEEEENS_6half_tEfNS_4arch4Sm80ELb1ELb0ELb1ELb0ELb1ELb0ELb0ELb0ELi2ELi4ELi4ELi4ELb0EEENS1_24CollectiveEpilogueBwdGQAISA_fSD_Li256ELb0ELb1EEENS1_25SingleTileBwdLPTSchedulerILb0ELi128ELb1EEEEEEEEEvNT_6ParamsE:
	.zero		1184


//--------------------- .nv.constant0._ZN7cutlass13device_kernelIN5flash22FlashAttnBwdPreprocessIN4cute5tupleIJNS3_1CILi128EEENS5_ILi64EEEEEENS_6half_tEfNS_4arch4Sm80ELb1ELb0EEEEEvNT_6ParamsE --------------------------
	.section	.nv.constant0._ZN7cutlass13device_kernelIN5flash22FlashAttnBwdPreprocessIN4cute5tupleIJNS3_1CILi128EEENS5_ILi64EEEEEENS_6half_tEfNS_4arch4Sm80ELb1ELb0EEEEEvNT_6ParamsE,"a",@progbits
	.sectionflags	@""
	.align	4
.nv.constant0._ZN7cutlass13device_kernelIN5flash22FlashAttnBwdPreprocessIN4cute5tupleIJNS3_1CILi128EEENS5_ILi64EEEEEENS_6half_tEfNS_4arch4Sm80ELb1ELb0EEEEEvNT_6ParamsE:
	.zero		768


//--------------------- .nv.constant0._ZN7cutlass13device_kernelIN5flash19enable_sm80_to_sm89INS1_16FlashAttnBwdSm80INS1_25CollectiveMainloopBwdSm80ILi2ELi2EN4cute5tupleIJNS5_1CILi128EEES8_NS7_ILi64EEEEEENS_6half_tEfNS_4arch4Sm80ELb1ELb0ELb1ELb1ELb0ELb0ELb0ELb0ELi2ELi4ELi4ELi4ELb0EEENS1_21CollectiveEpilogueBwdISA_SB_SD_Li256ELb1ELb0ELi2EEENS1_25SingleTileBwdLPTSchedulerILb1ELi128ELb0EEEEEEEEEvNT_6ParamsE --------------------------
	.section	.nv.constant0._ZN7cutlass13device_kernelIN5flash19enable_sm80_to_sm89INS1_16FlashAttnBwdSm80INS1_25CollectiveMainloopBwdSm80ILi2ELi2EN4cute5tupleIJNS5_1CILi128EEES8_NS7_ILi64EEEEEENS_6half_tEfNS_4arch4Sm80ELb1ELb0ELb1ELb1ELb0ELb0ELb0ELb0ELi2ELi4ELi4ELi4ELb0EEENS1_21CollectiveEpilogueBwdISA_SB_SD_Li256ELb1ELb0ELi2EEENS1_25SingleTileBwdLPTSchedulerILb1ELi128ELb0EEEEEEEEEvNT_6ParamsE,"a",@progbits
	.sectionflags	@""
	.align	4
.nv.constant0._ZN7cutlass13device_kernelIN5flash19enable_sm80_to_sm89INS1_16FlashAttnBwdSm80INS1_25CollectiveMainloopBwdSm80ILi2ELi2EN4cute5tupleIJNS5_1CILi128EEES8_NS7_ILi64EEEEEENS_6half_tEfNS_4arch4Sm80ELb1ELb0ELb1ELb1ELb0ELb0ELb0ELb0ELi2ELi4ELi4ELi4ELb0EEENS1_21CollectiveEpilogueBwdISA_SB_SD_Li256ELb1ELb0ELi2EEENS1_25SingleTileBwdLPTSchedulerILb1ELi128ELb0EEEEEEEEEvNT_6ParamsE:
	.zero		1176


//--------------------- .nv.constant0._ZN7cutlass13device_kernelIN5flash19enable_sm80_to_sm89INS1_16FlashAttnBwdSm80INS1_25CollectiveMainloopBwdSm80ILi2ELi2EN4cute5tupleIJNS5_1CILi128EEES8_NS7_ILi64EEEEEENS_6half_tEfNS_4arch4Sm80ELb1ELb0ELb1ELb1ELb1ELb0ELb0ELb0ELi2ELi4ELi4ELi4ELb0EEENS1_21CollectiveEpilogueBwdISA_SB_SD_Li256ELb1ELb0ELi2EEENS1_25SingleTileBwdLPTSchedulerILb1ELi128ELb1EEEEEEEEEvNT_6ParamsE --------------------------
	.section	.nv.constant0._ZN7cutlass13device_kernelIN5flash19enable_sm80_to_sm89INS1_16FlashAttnBwdSm80INS1_25CollectiveMainloopBwdSm80ILi2ELi2EN4cute5tupleIJNS5_1CILi128EEES8_NS7_ILi64EEEEEENS_6half_tEfNS_4arch4Sm80ELb1ELb0ELb1ELb1ELb1ELb0ELb0ELb0ELi2ELi4ELi4ELi4ELb0EEENS1_21CollectiveEpilogueBwdISA_SB_SD_Li256ELb1ELb0ELi2EEENS1_25SingleTileBwdLPTSchedulerILb1ELi128ELb1EEEEEEEEEvNT_6ParamsE,"a",@progbits
	.sectionflags	@""
	.align	4
.nv.constant0._ZN7cutlass13device_kernelIN5flash19enable_sm80_to_sm89INS1_16FlashAttnBwdSm80INS1_25CollectiveMainloopBwdSm80ILi2ELi2EN4cute5tupleIJNS5_1CILi128EEES8_NS7_ILi64EEEEEENS_6half_tEfNS_4arch4Sm80ELb1ELb0ELb1ELb1ELb1ELb0ELb0ELb0ELi2ELi4ELi4ELi4ELb0EEENS1_21CollectiveEpilogueBwdISA_SB_SD_Li256ELb1ELb0ELi2EEENS1_25SingleTileBwdLPTSchedulerILb1ELi128ELb1EEEEEEEEEvNT_6ParamsE:
	.zero		1176


//--------------------- .nv.constant0._ZN7cutlass13device_kernelIN5flash19enable_sm80_to_sm89INS1_16FlashAttnBwdSm80INS1_25CollectiveMainloopBwdSm80ILi2ELi2EN4cute5tupleIJNS5_1CILi128EEES8_NS7_ILi64EEEEEENS_6half_tEfNS_4arch4Sm80ELb1ELb0ELb1ELb1ELb0ELb0ELb0ELb0ELi2ELi4ELi4ELi4ELb0EEENS1_24CollectiveEpilogueBwdGQAISA_fSD_Li256ELb1ELb0EEENS1_25SingleTileBwdLPTSchedulerILb1ELi128ELb0EEEEEEEEEvNT_6ParamsE --------------------------
	.section	.nv.constant0._ZN7cutlass13device_kernelIN5flash19enable_sm80_to_sm89INS1_16FlashAttnBwdSm80INS1_25CollectiveMainloopBwdSm80ILi2ELi2EN4cute5tupleIJNS5_1CILi128EEES8_NS7_ILi64EEEEEENS_6half_tEfNS_4arch4Sm80ELb1ELb0ELb1ELb1ELb0ELb0ELb0ELb0ELi2ELi4ELi4ELi4ELb0EEENS1_24CollectiveEpilogueBwdGQAISA_fSD_Li256ELb1ELb0EEENS1_25SingleTileBwdLPTSchedulerILb1ELi128ELb0EEEEEEEEEvNT_6ParamsE,"a",@progbits
	.sectionflags	@""
	.align	4
.nv.constant0._ZN7cutlass13device_kernelIN5flash19enable_sm80_to_sm89INS1_16FlashAttnBwdSm80INS1_25CollectiveMainloopBwdSm80ILi2ELi2EN4cute5tupleIJNS5_1CILi128EEES8_NS7_ILi64EEEEEENS_6half_tEfNS_4arch4Sm80ELb1ELb0ELb1ELb1ELb0ELb0ELb0ELb0ELi2ELi4ELi4ELi4ELb0EEENS1_24CollectiveEpilogueBwdGQAISA_fSD_Li256ELb1ELb0EEENS1_25SingleTileBwdLPTSchedulerILb1ELi128ELb0EEEEEEEEEvNT_6ParamsE:
	.zero		1184


//--------------------- .nv.constant0._ZN7cutlass13device_kernelIN5flash32FlashAttnBwdPostprocessConvertdQIN4cute5tupleIJNS3_1CILi128EEENS5_ILi64EEEEEENS_6half_tEfNS_4arch4Sm80ELi256ENS3_8TiledMMAINS3_8MMA_AtomIJNS3_28SM80_16x8x16_F32F16F16F32_TNEEEENS3_6LayoutINS4_IJNS5_ILi4EEENS5_ILi2EEENS5_ILi1EEEEEENS4_IJSJ_SH_NS5_ILi0EEEEEEEENS4_IJS7_NS5_ILi32EEENS5_ILi16EEEEEEEELb0EEEEEvNT_6ParamsE --------------------------
	.section	.nv.constant0._ZN7cutlass13device_kernelIN5flash32FlashAttnBwdPostprocessConvertdQIN4cute5tupleIJNS3_1CILi128EEENS5_ILi64EEEEEENS_6half_tEfNS_4arch4Sm80ELi256ENS3_8TiledMMAINS3_8MMA_AtomIJNS3_28SM80_16x8x16_F32F16F16F32_TNEEEENS3_6LayoutINS4_IJNS5_ILi4EEENS5_ILi2EEENS5_ILi1EEEEEENS4_IJSJ_SH_NS5_ILi0EEEEEEEENS4_IJS7_NS5_ILi32EEENS5_ILi16EEEEEEEELb0EEEEEvNT_6ParamsE,"a",@progbits
	.sectionflags	@""
	.align	4
.nv.constant0._ZN7cutlass13device_kernelIN5flash32FlashAttnBwdPostprocessConvertdQIN4cute5tupleIJNS3_1CILi128EEENS5_ILi64EEEEEENS_6half_tEfNS_4arch4Sm80ELi256ENS3_8TiledMMAINS3_8MMA_AtomIJNS3_28SM80_16x8x16_F32F16F16F32_TNEEEENS3_6LayoutINS4_IJNS5_ILi4EEENS5_ILi2EEENS5_ILi1EEEEEENS4_IJSJ_SH_NS5_ILi0EEEEEEEENS4_IJS7_NS5_ILi32EEENS5_ILi16EEEEEEEELb0EEEEEvNT_6ParamsE:
	.zero		640


//--------------------- .nv.constant0._ZN7cutlass13device_kernelIN5flash19enable_sm80_to_sm89INS1_16FlashAttnBwdSm80INS1_25CollectiveMainloopBwdSm80ILi2ELi2EN4cute5tupleIJNS5_1CILi128EEES8_NS7_ILi64EEEEEENS_6half_tEfNS_4arch4Sm80ELb1ELb0ELb1ELb1ELb1ELb0ELb0ELb0ELi2ELi4ELi4ELi4ELb0EEENS1_24CollectiveEpilogueBwdGQAISA_fSD_Li256ELb1ELb1EEENS1_25SingleTileBwdLPTSchedulerILb1ELi128ELb1EEEEEEEEEvNT_6ParamsE --------------------------
	.section	.nv.constant0._ZN7cutlass13device_kernelIN5flash19enable_sm80_to_sm89INS1_16FlashAttnBwdSm80INS1_25CollectiveMainloopBwdSm80ILi2ELi2EN4cute5tupleIJNS5_1CILi128EEES8_NS7_ILi64EEEEEENS_6half_tEfNS_4arch4Sm80ELb1ELb0ELb1ELb1ELb1ELb0ELb0ELb0ELi2ELi4ELi4ELi4ELb0EEENS1_24CollectiveEpilogueBwdGQAISA_fSD_Li256ELb1ELb1EEENS1_25SingleTileBwdLPTSchedulerILb1ELi128ELb1EEEEEEEEEvNT_6ParamsE,"a",@progbits
	.sectionflags	@""
	.align	4
.nv.constant0._ZN7cutlass13device_kernelIN5flash19enable_sm80_to_sm89INS1_16FlashAttnBwdSm80INS1_25CollectiveMainloopBwdSm80ILi2ELi2EN4cute5tupleIJNS5_1CILi128EEES8_NS7_ILi64EEEEEENS_6half_tEfNS_4arch4Sm80ELb1ELb0ELb1ELb1ELb1ELb0ELb0ELb0ELi2ELi4ELi4ELi4ELb0EEENS1_24CollectiveEpilogueBwdGQAISA_fSD_Li256ELb1ELb1EEENS1_25SingleTileBwdLPTSchedulerILb1ELi128ELb1EEEEEEEEEvNT_6ParamsE:
	.zero		1184


//--------------------- .nv.constant0._ZN7cutlass13device_kernelIN5flash22FlashAttnBwdPreprocessIN4cute5tupleIJNS3_1CILi128EEENS5_ILi64EEEEEENS_6half_tEfNS_4arch4Sm80ELb1ELb1EEEEEvNT_6ParamsE --------------------------
	.section	.nv.constant0._ZN7cutlass13device_kernelIN5flash22FlashAttnBwdPreprocessIN4cute5tupleIJNS3_1CILi128EEENS5_ILi64EEEEEENS_6half_tEfNS_4arch4Sm80ELb1ELb1EEEEEvNT_6ParamsE,"a",@progbits
	.sectionflags	@""
	.align	4
.nv.constant0._ZN7cutlass13device_kernelIN5flash22FlashAttnBwdPreprocessIN4cute5tupleIJNS3_1CILi128EEENS5_ILi64EEEEEENS_6half_tEfNS_4arch4Sm80ELb1ELb1EEEEEvNT_6ParamsE:
	.zero		768


//--------------------- SYMBOLS --------------------------

	.type		.nv.reservedSmem.offset0,@object
	.size		.nv.reservedSmem.offset0,0x4
